	.headerflags	@"EF_CUDA_TEXMODE_UNIFIED EF_CUDA_64BIT_ADDRESS EF_CUDA_SM86 EF_CUDA_VIRTUAL_SM(EF_CUDA_SM86)"
	.elftype	@"ET_REL"


//--------------------- .nv.info                  --------------------------
	.section	.nv.info,"",@"SHT_CUDA_INFO"
	.align	4


	//----- nvinfo : EIATTR_REGCOUNT
	.align		4
        /*0000*/ 	.byte	0x04, 0x2f
        /*0002*/ 	.short	(.L_3 - .L_2)
	.align		4
.L_2:
        /*0004*/ 	.word	index@(_Z3NTTPjjjPKj)
        /*0008*/ 	.word	0x000000a5


	//----- nvinfo : EIATTR_MAX_STACK_SIZE
	.align		4
.L_3:
        /*000c*/ 	.byte	0x04, 0x23
        /*000e*/ 	.short	(.L_5 - .L_4)
	.align		4
.L_4:
        /*0010*/ 	.word	index@(_Z3NTTPjjjPKj)
        /*0014*/ 	.word	0x00000000


	//----- nvinfo : EIATTR_FRAME_SIZE
	.align		4
.L_5:
        /*0018*/ 	.byte	0x04, 0x11
        /*001a*/ 	.short	(.L_7 - .L_6)
	.align		4
.L_6:
        /*001c*/ 	.word	index@(_Z3NTTPjjjPKj)
        /*0020*/ 	.word	0x00000000


	//----- nvinfo : EIATTR_REGCOUNT
	.align		4
.L_7:
        /*0024*/ 	.byte	0x04, 0x2f
        /*0026*/ 	.short	(.L_9 - .L_8)
	.align		4
.L_8:
        /*0028*/ 	.word	index@(_Z5NTTQ1PjPKj)
        /*002c*/ 	.word	0x00000058


	//----- nvinfo : EIATTR_MAX_STACK_SIZE
	.align		4
.L_9:
        /*0030*/ 	.byte	0x04, 0x23
        /*0032*/ 	.short	(.L_11 - .L_10)
	.align		4
.L_10:
        /*0034*/ 	.word	index@(_Z5NTTQ1PjPKj)
        /*0038*/ 	.word	0x00000000


	//----- nvinfo : EIATTR_FRAME_SIZE
	.align		4
.L_11:
        /*003c*/ 	.byte	0x04, 0x11
        /*003e*/ 	.short	(.L_13 - .L_12)
	.align		4
.L_12:
        /*0040*/ 	.word	index@(_Z5NTTQ1PjPKj)
        /*0044*/ 	.word	0x00000000


	//----- nvinfo : EIATTR_REGCOUNT
	.align		4
.L_13:
        /*0048*/ 	.byte	0x04, 0x2f
        /*004a*/ 	.short	(.L_15 - .L_14)
	.align		4
.L_14:
        /*004c*/ 	.word	index@(_Z4INTTPjjjPKj)
        /*0050*/ 	.word	0x00000050


	//----- nvinfo : EIATTR_MAX_STACK_SIZE
	.align		4
.L_15:
        /*0054*/ 	.byte	0x04, 0x23
        /*0056*/ 	.short	(.L_17 - .L_16)
	.align		4
.L_16:
        /*0058*/ 	.word	index@(_Z4INTTPjjjPKj)
        /*005c*/ 	.word	0x00000000


	//----- nvinfo : EIATTR_FRAME_SIZE
	.align		4
.L_17:
        /*0060*/ 	.byte	0x04, 0x11
        /*0062*/ 	.short	(.L_19 - .L_18)
	.align		4
.L_18:
        /*0064*/ 	.word	index@(_Z4INTTPjjjPKj)
        /*0068*/ 	.word	0x00000000
.L_19:


//--------------------- .nv.info._Z4INTTPjjjPKj   --------------------------
	.section	.nv.info._Z4INTTPjjjPKj,"",@"SHT_CUDA_INFO"
	.align	4


	//----- nvinfo : EIATTR_CUDA_API_VERSION
	.align		4
        /*0000*/ 	.byte	0x04, 0x37
        /*0002*/ 	.short	(.L_21 - .L_20)
.L_20:
        /*0004*/ 	.word	0x00000074


	//----- nvinfo : EIATTR_SW2861232_WAR
	.align		4
.L_21:
        /*0008*/ 	.byte	0x01, 0x35
	.zero		2


	//----- nvinfo : EIATTR_PARAM_CBANK
	.align		4
        /*000c*/ 	.byte	0x04, 0x0a
        /*000e*/ 	.short	(.L_23 - .L_22)
	.align		4
.L_22:
        /*0010*/ 	.word	index@(.nv.constant0._Z4INTTPjjjPKj)
        /*0014*/ 	.short	0x0160
        /*0016*/ 	.short	0x0018


	//----- nvinfo : EIATTR_CBANK_PARAM_SIZE
	.align		4
.L_23:
        /*0018*/ 	.byte	0x03, 0x19
        /*001a*/ 	.short	0x0018


	//----- nvinfo : EIATTR_KPARAM_INFO
	.align		4
        /*001c*/ 	.byte	0x04, 0x17
        /*001e*/ 	.short	(.L_25 - .L_24)
.L_24:
        /*0020*/ 	.word	0x00000000
        /*0024*/ 	.short	0x0003
        /*0026*/ 	.short	0x0010
        /*0028*/ 	.byte	0x00, 0xf0, 0x21, 0x00


	//----- nvinfo : EIATTR_KPARAM_INFO
	.align		4
.L_25:
        /*002c*/ 	.byte	0x04, 0x17
        /*002e*/ 	.short	(.L_27 - .L_26)
.L_26:
        /*0030*/ 	.word	0x00000000
        /*0034*/ 	.short	0x0002
        /*0036*/ 	.short	0x000c
        /*0038*/ 	.byte	0x00, 0xf0, 0x11, 0x00


	//----- nvinfo : EIATTR_KPARAM_INFO
	.align		4
.L_27:
        /*003c*/ 	.byte	0x04, 0x17
        /*003e*/ 	.short	(.L_29 - .L_28)
.L_28:
        /*0040*/ 	.word	0x00000000
        /*0044*/ 	.short	0x0001
        /*0046*/ 	.short	0x0008
        /*0048*/ 	.byte	0x00, 0xf0, 0x11, 0x00


	//----- nvinfo : EIATTR_KPARAM_INFO
	.align		4
.L_29:
        /*004c*/ 	.byte	0x04, 0x17
        /*004e*/ 	.short	(.L_31 - .L_30)
.L_30:
        /*0050*/ 	.word	0x00000000
        /*0054*/ 	.short	0x0000
        /*0056*/ 	.short	0x0000
        /*0058*/ 	.byte	0x00, 0xf0, 0x21, 0x00


	//----- nvinfo : EIATTR_EXPLICIT_CACHING
	.align		4
.L_31:
        /*005c*/ 	.byte	0x01, 0x21
	.zero		2


	//----- nvinfo : EIATTR_MAXREG_COUNT
	.align		4
        /*0060*/ 	.byte	0x03, 0x1b
        /*0062*/ 	.short	0x00ff


	//----- nvinfo : EIATTR_EXIT_INSTR_OFFSETS
	.align		4
        /*0064*/ 	.byte	0x04, 0x1c
        /*0066*/ 	.short	(.L_33 - .L_32)


	//   ....[0]....
.L_32:
        /*0068*/ 	.word	0x00012440
.L_33:


//--------------------- .nv.info._Z5NTTQ1PjPKj    --------------------------
	.section	.nv.info._Z5NTTQ1PjPKj,"",@"SHT_CUDA_INFO"
	.align	4


	//----- nvinfo : EIATTR_CUDA_API_VERSION
	.align		4
        /*0000*/ 	.byte	0x04, 0x37
        /*0002*/ 	.short	(.L_35 - .L_34)
.L_34:
        /*0004*/ 	.word	0x00000074


	//----- nvinfo : EIATTR_SW2861232_WAR
	.align		4
.L_35:
        /*0008*/ 	.byte	0x01, 0x35
	.zero		2


	//----- nvinfo : EIATTR_PARAM_CBANK
	.align		4
        /*000c*/ 	.byte	0x04, 0x0a
        /*000e*/ 	.short	(.L_37 - .L_36)
	.align		4
.L_36:
        /*0010*/ 	.word	index@(.nv.constant0._Z5NTTQ1PjPKj)
        /*0014*/ 	.short	0x0160
        /*0016*/ 	.short	0x0010


	//----- nvinfo : EIATTR_CBANK_PARAM_SIZE
	.align		4
.L_37:
        /*0018*/ 	.byte	0x03, 0x19
        /*001a*/ 	.short	0x0010


	//----- nvinfo : EIATTR_KPARAM_INFO
	.align		4
        /*001c*/ 	.byte	0x04, 0x17
        /*001e*/ 	.short	(.L_39 - .L_38)
.L_38:
        /*0020*/ 	.word	0x00000000
        /*0024*/ 	.short	0x0001
        /*0026*/ 	.short	0x0008
        /*0028*/ 	.byte	0x00, 0xf0, 0x21, 0x00


	//----- nvinfo : EIATTR_KPARAM_INFO
	.align		4
.L_39:
        /*002c*/ 	.byte	0x04, 0x17
        /*002e*/ 	.short	(.L_41 - .L_40)
.L_40:
        /*0030*/ 	.word	0x00000000
        /*0034*/ 	.short	0x0000
        /*0036*/ 	.short	0x0000
        /*0038*/ 	.byte	0x00, 0xf0, 0x21, 0x00


	//----- nvinfo : EIATTR_EXPLICIT_CACHING
	.align		4
.L_41:
        /*003c*/ 	.byte	0x01, 0x21
	.zero		2


	//----- nvinfo : EIATTR_MAXREG_COUNT
	.align		4
        /*0040*/ 	.byte	0x03, 0x1b
        /*0042*/ 	.short	0x00ff


	//----- nvinfo : EIATTR_EXIT_INSTR_OFFSETS
	.align		4
        /*0044*/ 	.byte	0x04, 0x1c
        /*0046*/ 	.short	(.L_43 - .L_42)


	//   ....[0]....
.L_42:
        /*0048*/ 	.word	0x0000d960


	//----- nvinfo : EIATTR_MAX_THREADS
	.align		4
.L_43:
        /*004c*/ 	.byte	0x04, 0x05
        /*004e*/ 	.short	(.L_45 - .L_44)
.L_44:
        /*0050*/ 	.word	0x00000040
        /*0054*/ 	.word	0x00000001
        /*0058*/ 	.word	0x00000001
.L_45:


//--------------------- .nv.info._Z3NTTPjjjPKj    --------------------------
	.section	.nv.info._Z3NTTPjjjPKj,"",@"SHT_CUDA_INFO"
	.align	4


	//----- nvinfo : EIATTR_CUDA_API_VERSION
	.align		4
        /*0000*/ 	.byte	0x04, 0x37
        /*0002*/ 	.short	(.L_47 - .L_46)
.L_46:
        /*0004*/ 	.word	0x00000074


	//----- nvinfo : EIATTR_SW2861232_WAR
	.align		4
.L_47:
        /*0008*/ 	.byte	0x01, 0x35
	.zero		2


	//----- nvinfo : EIATTR_EXPLICIT_CACHING
	.align		4
        /*000c*/ 	.byte	0x01, 0x21
	.zero		2


//--------------------- .nv.callgraph             --------------------------
	.section	.nv.callgraph,"",@"SHT_CUDA_CALLGRAPH"
	.align	4
	.sectionentsize	8
	.align		4
        /*0000*/ 	.word	0x00000000
	.align		4
        /*0004*/ 	.word	0xffffffff
	.align		4
        /*0008*/ 	.word	0x00000000
	.align		4
        /*000c*/ 	.word	0xfffffffe
	.align		4
        /*0010*/ 	.word	0x00000000
	.align		4
        /*0014*/ 	.word	0xfffffffd


//--------------------- .nv.prototype             --------------------------
	.section	.nv.prototype,"",@"SHT_CUDA_PROTOTYPE"
	.align	4
	.sectionentsize	8
	.align		4
        /*0000*/ 	.word	index@(_Z3NTTPjjjPKj)
	.align		4
        /*0004*/ 	.word	str_index@("#vliil")


//--------------------- .nv.constant0._Z4INTTPjjjPKj --------------------------
	.section	.nv.constant0._Z4INTTPjjjPKj,"a",@"SHT_CUDA_CONSTANT_B0"
	.align	4
.nv.constant0._Z4INTTPjjjPKj:
	.zero		352
	.type		_param,@"STT_CUDA_OBJECT"
	.size		_param,(.L_0 - _param)
	.other		_param,@"STO_CUDA_CONSTANT STV_INTERNAL"
_param:
	.zero		24
.L_0:


//--------------------- .nv.constant0._Z5NTTQ1PjPKj --------------------------
	.section	.nv.constant0._Z5NTTQ1PjPKj,"a",@"SHT_CUDA_CONSTANT_B0"
	.align	4
.nv.constant0._Z5NTTQ1PjPKj:
	.zero		352
	.type		_param__0,@"STT_CUDA_OBJECT"
	.size		_param__0,(.L_1 - _param__0)
	.other		_param__0,@"STO_CUDA_CONSTANT STV_INTERNAL"
	.map_symbolname _param__0 _param
_param__0:
	.zero		16
.L_1:


//--------------------- .text._Z4INTTPjjjPKj      --------------------------
	.section	.text._Z4INTTPjjjPKj,"ax",@progbits
	.sectionflags	@"SHF_BARRIERS=1"
	.sectioninfo	@"SHI_REGISTERS=80"
	.align	128
        .global         _Z4INTTPjjjPKj
        .type           _Z4INTTPjjjPKj,@function
        .size           _Z4INTTPjjjPKj,(.L_x_3 - _Z4INTTPjjjPKj)
        .other          _Z4INTTPjjjPKj,@"STO_CUDA_ENTRY STV_DEFAULT"
_Z4INTTPjjjPKj:
.text._Z4INTTPjjjPKj:
[----:B------:R-:W-:-:S02]  /*0000*/  IMAD.MOV.U32 R1, RZ, RZ, c[0x0][0x28] ;  /* 0x00000a00ff017624 */ /* 0x000fc400078e00ff */
[----:B------:R-:W0:Y:S01]  /*0010*/  S2R R5, SR_TID.Z ;  /* 0x0000000000057919 */ /* 0x000e220000002300 */
[----:B------:R-:W-:Y:S01]  /*0020*/  IMAD.MOV.U32 R27, RZ, RZ, 0x4 ;  /* 0x00000004ff1b7424 */ /* 0x000fe200078e00ff */
[----:B------:R-:W-:Y:S02]  /*0030*/  ULDC.64 UR4, c[0x0][0x118] ;  /* 0x0000460000047ab9 */ /* 0x000fe40000000a00 */
[----:B------:R-:W0:Y:S04]  /*0040*/  S2R R28, SR_TID.X ;  /* 0x00000000001c7919 */ /* 0x000e280000002100 */
[----:B------:R-:W1:Y:S04]  /*0050*/  S2R R3, SR_TID.Y ;  /* 0x0000000000037919 */ /* 0x000e680000002200 */
[----:B------:R-:W2:Y:S01]  /*0060*/  S2R R7, SR_CTAID.X ;  /* 0x0000000000077919 */ /* 0x000ea20000002500 */
[----:B0-----:R-:W-:-:S04]  /*0070*/  IMAD R0, R5, 0x800, R28 ;  /* 0x0000080005007824 */ /* 0x001fc800078e021c */
[----:B-1----:R-:W-:-:S04]  /*0080*/  IMAD R0, R3, 0x1000, R0 ;  /* 0x0000100003007824 */ /* 0x002fc800078e0200 */
[----:B--2---:R-:W-:-:S04]  /*0090*/  IMAD R38, R7, 0x800, R0 ;  /* 0x0000080007267824 */ /* 0x004fc800078e0200 */
[----:B------:R-:W-:-:S05]  /*00a0*/  IMAD.WIDE R38, R38, R27, c[0x0][0x160] ;  /* 0x0000580026267625 */ /* 0x000fca00078e021b */
[----:B------:R-:W2:Y:S04]  /*00b0*/  LDG.E.STRONG.GPU R75, [R38.64] ;  /* 0x00000004264b7981 */ /* 0x000ea8000c1ef900 */
[----:B------:R-:W3:Y:S04]  /*00c0*/  LDG.E.STRONG.GPU R73, [R38.64+0x100] ;  /* 0x0001000426497981 */ /* 0x000ee8000c1ef900 */
[----:B------:R-:W4:Y:S04]  /*00d0*/  LDG.E.STRONG.GPU R65, [R38.64+0x200] ;  /* 0x0002000426417981 */ /* 0x000f28000c1ef900 */
        /* <DEDUP_REMOVED lines=28> */
[----:B------:R-:W4:Y:S01]  /*02a0*/  LDG.E.STRONG.GPU R3, [R38.64+0x1f00] ;  /* 0x001f000426037981 */ /* 0x000f22000c1ef900 */
[----:B------:R-:W-:-:S05]  /*02b0*/  IMAD R24, R5, 0x400, R28 ;  /* 0x0000040005187824 */ /* 0x000fca00078e021c */
[C---:B------:R-:W-:Y:S02]  /*02c0*/  IADD3 R12, R24.reuse, 0x400, RZ ;  /* 0x00000400180c7810 */ /* 0x040fe40007ffe0ff */
[----:B------:R-:W-:-:S03]  /*02d0*/  IADD3 R8, R24, 0x440, RZ ;  /* 0x0000044018087810 */ /* 0x000fc60007ffe0ff */
[----:B------:R-:W-:-:S04]  /*02e0*/  IMAD.WIDE R12, R12, R27, c[0x0][0x170] ;  /* 0x00005c000c0c7625 */ /* 0x000fc800078e021b */
[----:B------:R-:W-:Y:S01]  /*02f0*/  IMAD.WIDE R8, R8, R27, c[0x0][0x170] ;  /* 0x00005c0008087625 */ /* 0x000fe200078e021b */
[----:B------:R0:W4:Y:S04]  /*0300*/  LDG.E.CONSTANT R5, [R12.64] ;  /* 0x000000040c057981 */ /* 0x000128000c1e9900 */
[----:B------:R1:W4:Y:S01]  /*0310*/  LDG.E.CONSTANT R6, [R8.64] ;  /* 0x0000000408067981 */ /* 0x000322000c1e9900 */
[C---:B------:R-:W-:Y:S02]  /*0320*/  IADD3 R10, R24.reuse, 0x480, RZ ;  /* 0x00000480180a7810 */ /* 0x040fe40007ffe0ff */
[----:B------:R-:W-:-:S03]  /*0330*/  IADD3 R42, R24, 0x4c0, RZ ;  /* 0x000004c0182a7810 */ /* 0x000fc60007ffe0ff */
[----:B------:R-:W-:Y:S01]  /*0340*/  IMAD.WIDE R10, R10, R27, c[0x0][0x170] ;  /* 0x00005c000a0a7625 */ /* 0x000fe200078e021b */
[----:B------:R-:W-:-:S04]  /*0350*/  IADD3 R14, R24, 0x500, RZ ;  /* 0x00000500180e7810 */ /* 0x000fc80007ffe0ff */
[----:B------:R0:W4:Y:S01]  /*0360*/  LDG.E.CONSTANT R7, [R10.64] ;  /* 0x000000040a077981 */ /* 0x000122000c1e9900 */
[----:B------:R-:W-:-:S05]  /*0370*/  IMAD.WIDE R42, R42, R27, c[0x0][0x170] ;  /* 0x00005c002a2a7625 */ /* 0x000fca00078e021b */
[----:B-1----:R1:W4:Y:S01]  /*0380*/  LDG.E.CONSTANT R8, [R42.64] ;  /* 0x000000042a087981 */ /* 0x002322000c1e9900 */
[----:B------:R-:W-:-:S05]  /*0390*/  IMAD.WIDE R14, R14, R27, c[0x0][0x170] ;  /* 0x00005c000e0e7625 */ /* 0x000fca00078e021b */
[----:B------:R0:W4:Y:S01]  /*03a0*/  LDG.E.CONSTANT R9, [R14.64] ;  /* 0x000000040e097981 */ /* 0x000122000c1e9900 */
[----:B------:R-:W-:-:S05]  /*03b0*/  IADD3 R40, R24, 0x540, RZ ;  /* 0x0000054018287810 */ /* 0x000fca0007ffe0ff */
[----:B------:R-:W-:Y:S01]  /*03c0*/  IMAD.WIDE R40, R40, R27, c[0x0][0x170] ;  /* 0x00005c0028287625 */ /* 0x000fe200078e021b */
[----:B------:R-:W-:-:S04]  /*03d0*/  IADD3 R34, R24, 0x580, RZ ;  /* 0x0000058018227810 */ /* 0x000fc80007ffe0ff */
[----:B0-----:R3:W4:Y:S01]  /*03e0*/  LDG.E.CONSTANT R10, [R40.64] ;  /* 0x00000004280a7981 */ /* 0x001722000c1e9900 */
[----:B------:R-:W-:-:S05]  /*03f0*/  IMAD.WIDE R34, R34, R27, c[0x0][0x170] ;  /* 0x00005c0022227625 */ /* 0x000fca00078e021b */
[----:B------:R0:W4:Y:S01]  /*0400*/  LDG.E.CONSTANT R11, [R34.64] ;  /* 0x00000004220b7981 */ /* 0x000122000c1e9900 */
[C---:B------:R-:W-:Y:S02]  /*0410*/  IADD3 R36, R24.reuse, 0x5c0, RZ ;  /* 0x000005c018247810 */ /* 0x040fe40007ffe0ff */
[----:B------:R-:W-:-:S03]  /*0420*/  IADD3 R50, R24, 0x600, RZ ;  /* 0x0000060018327810 */ /* 0x000fc60007ffe0ff */
[----:B------:R-:W-:-:S05]  /*0430*/  IMAD.WIDE R36, R36, R27, c[0x0][0x170] ;  /* 0x00005c0024247625 */ /* 0x000fca00078e021b */
[----:B------:R2:W4:Y:S01]  /*0440*/  LDG.E.CONSTANT R12, [R36.64] ;  /* 0x00000004240c7981 */ /* 0x000522000c1e9900 */
[-C--:B------:R-:W-:Y:S01]  /*0450*/  IMAD.WIDE R50, R50, R27.reuse, c[0x0][0x170] ;  /* 0x00005c0032327625 */ /* 0x080fe200078e021b */
[C---:B------:R-:W-:Y:S02]  /*0460*/  IADD3 R44, R24.reuse, 0x640, RZ ;  /* 0x00000640182c7810 */ /* 0x040fe40007ffe0ff */
[----:B------:R-:W-:Y:S02]  /*0470*/  IADD3 R16, R24, 0x700, RZ ;  /* 0x0000070018107810 */ /* 0x000fe40007ffe0ff */
[----:B------:R1:W4:Y:S01]  /*0480*/  LDG.E.CONSTANT R13, [R50.64] ;  /* 0x00000004320d7981 */ /* 0x000322000c1e9900 */
[----:B------:R-:W-:Y:S01]  /*0490*/  IMAD.WIDE R44, R44, R27, c[0x0][0x170] ;  /* 0x00005c002c2c7625 */ /* 0x000fe200078e021b */
[----:B------:R-:W-:-:S03]  /*04a0*/  IADD3 R48, R24, 0x680, RZ ;  /* 0x0000068018307810 */ /* 0x000fc60007ffe0ff */
[-C--:B0-----:R-:W-:Y:S01]  /*04b0*/  IMAD.WIDE R34, R16, R27.reuse, c[0x0][0x170] ;  /* 0x00005c0010227625 */ /* 0x081fe200078e021b */
[----:B-1----:R-:W-:Y:S01]  /*04c0*/  IADD3 R42, R24, 0x6c0, RZ ;  /* 0x000006c0182a7810 */ /* 0x002fe20007ffe0ff */
[----:B------:R0:W4:Y:S04]  /*04d0*/  LDG.E.CONSTANT R14, [R44.64] ;  /* 0x000000042c0e7981 */ /* 0x000128000c1e9900 */
[----:B------:R4:W4:Y:S01]  /*04e0*/  LDG.E.CONSTANT R54, [R34.64] ;  /* 0x0000000422367981 */ /* 0x000922000c1e9900 */
[-C--:B------:R-:W-:Y:S01]  /*04f0*/  IMAD.WIDE R48, R48, R27.reuse, c[0x0][0x170] ;  /* 0x00005c0030307625 */ /* 0x080fe200078e021b */
[C---:B------:R-:W-:Y:S02]  /*0500*/  IADD3 R50, R24.reuse, 0x780, RZ ;  /* 0x0000078018327810 */ /* 0x040fe40007ffe0ff */
[----:B0-----:R-:W-:Y:S01]  /*0510*/  IADD3 R44, R24, 0x740, RZ ;  /* 0x00000740182c7810 */ /* 0x001fe20007ffe0ff */
[-C--:B------:R-:W-:Y:S01]  /*0520*/  IMAD.WIDE R42, R42, R27.reuse, c[0x0][0x170] ;  /* 0x00005c002a2a7625 */ /* 0x080fe200078e021b */
[----:B------:R-:W-:Y:S01]  /*0530*/  IADD3 R56, R24, 0x7c0, RZ ;  /* 0x000007c018387810 */ /* 0x000fe20007ffe0ff */
[----:B------:R0:W4:Y:S02]  /*0540*/  LDG.E.CONSTANT R15, [R48.64] ;  /* 0x00000004300f7981 */ /* 0x000124000c1e9900 */
[----:B------:R-:W-:-:S02]  /*0550*/  IMAD.WIDE R44, R44, R27, c[0x0][0x170] ;  /* 0x00005c002c2c7625 */ /* 0x000fc400078e021b */
[----:B------:R1:W4:Y:S02]  /*0560*/  LDG.E.CONSTANT R16, [R42.64] ;  /* 0x000000042a107981 */ /* 0x000324000c1e9900 */
[----:B0-----:R-:W-:-:S04]  /*0570*/  IMAD.WIDE R48, R50, R27, c[0x0][0x170] ;  /* 0x00005c0032307625 */ /* 0x001fc800078e021b */
[----:B------:R-:W-:Y:S02]  /*0580*/  IMAD.WIDE R50, R56, R27, c[0x0][0x170] ;  /* 0x00005c0038327625 */ /* 0x000fe400078e021b */
[----:B------:R0:W4:Y:S04]  /*0590*/  LDG.E.CONSTANT R56, [R44.64] ;  /* 0x000000042c387981 */ /* 0x000128000c1e9900 */
[----:B------:R0:W4:Y:S04]  /*05a0*/  LDG.E.CONSTANT R48, [R48.64] ;  /* 0x0000000430307981 */ /* 0x000128000c1e9900 */
[----:B------:R0:W4:Y:S01]  /*05b0*/  LDG.E.CONSTANT R50, [R50.64] ;  /* 0x0000000432327981 */ /* 0x000122000c1e9900 */
[----:B--2---:R-:W-:-:S04]  /*05c0*/  IMAD.WIDE.U32 R36, R75, 0x1000f1, RZ ;  /* 0x001000f14b247825 */ /* 0x004fc800078e00ff */
[----:B---3--:R-:W-:-:S04]  /*05d0*/  IMAD.WIDE.U32 R40, R73, 0x1000f1, RZ ;  /* 0x001000f149287825 */ /* 0x008fc800078e00ff */
[----:B------:R-:W-:Y:S02]  /*05e0*/  IMAD.IADD R36, R75, 0x1, -R37 ;  /* 0x000000014b247824 */ /* 0x000fe400078e0a25 */
[----:B------:R-:W-:-:S03]  /*05f0*/  IMAD.IADD R40, R73, 0x1, -R41 ;  /* 0x0000000149287824 */ /* 0x000fc600078e0a29 */
[----:B------:R-:W-:Y:S02]  /*0600*/  LEA.HI R36, R36, R37, RZ, 0x1f ;  /* 0x0000002524247211 */ /* 0x000fe400078ff8ff */
[----:B------:R-:W-:Y:S02]  /*0610*/  LEA.HI R40, R40, R41, RZ, 0x1f ;  /* 0x0000002928287211 */ /* 0x000fe400078ff8ff */
[----:B------:R-:W-:Y:S01]  /*0620*/  SHF.R.U32.HI R36, RZ, 0x1b, R36 ;  /* 0x0000001bff247819 */ /* 0x000fe20000011624 */
[----:B----4-:R-:W-:Y:S01]  /*0630*/  IMAD.WIDE.U32 R34, R65, 0x1000f1, RZ ;  /* 0x001000f141227825 */ /* 0x010fe200078e00ff */
[----:B------:R-:W-:-:S03]  /*0640*/  SHF.R.U32.HI R40, RZ, 0x1b, R40 ;  /* 0x0000001bff287819 */ /* 0x000fc60000011628 */
[----:B------:R-:W-:Y:S02]  /*0650*/  IMAD R75, R36, -0xfff0001, R75 ;  /* 0xf000ffff244b7824 */ /* 0x000fe400078e024b */
[----:B------:R-:W-:-:S04]  /*0660*/  IMAD.WIDE.U32 R36, R69, 0x1000f1, RZ ;  /* 0x001000f145247825 */ /* 0x000fc800078e00ff */
[----:B------:R-:W-:Y:S02]  /*0670*/  IMAD.IADD R34, R65, 0x1, -R35 ;  /* 0x0000000141227824 */ /* 0x000fe400078e0a23 */
[----:B------:R-:W-:Y:S02]  /*0680*/  IMAD R73, R40, -0xfff0001, R73 ;  /* 0xf000ffff28497824 */ /* 0x000fe400078e0249 */
[----:B------:R-:W-:Y:S01]  /*0690*/  IMAD.WIDE.U32 R40, R71, 0x1000f1, RZ ;  /* 0x001000f147287825 */ /* 0x000fe200078e00ff */
[----:B------:R-:W-:-:S03]  /*06a0*/  LEA.HI R34, R34, R35, RZ, 0x1f ;  /* 0x0000002322227211 */ /* 0x000fc600078ff8ff */
[----:B------:R-:W-:Y:S02]  /*06b0*/  IMAD.IADD R36, R69, 0x1, -R37 ;  /* 0x0000000145247824 */ /* 0x000fe400078e0a25 */
[----:B-1----:R-:W-:Y:S01]  /*06c0*/  IMAD.WIDE.U32 R42, R63, 0x1000f1, RZ ;  /* 0x001000f13f2a7825 */ /* 0x002fe200078e00ff */
[----:B------:R-:W-:-:S03]  /*06d0*/  SHF.R.U32.HI R34, RZ, 0x1b, R34 ;  /* 0x0000001bff227819 */ /* 0x000fc60000011622 */
[----:B------:R-:W-:Y:S02]  /*06e0*/  IMAD.IADD R35, R71, 0x1, -R41 ;  /* 0x0000000147237824 */ /* 0x000fe400078e0a29 */
[----:B0-----:R-:W-:Y:S01]  /*06f0*/  IMAD.WIDE.U32 R44, R67, 0x1000f1, RZ ;  /* 0x001000f1432c7825 */ /* 0x001fe200078e00ff */
[----:B------:R-:W-:Y:S02]  /*0700*/  LEA.HI R36, R36, R37, RZ, 0x1f ;  /* 0x0000002524247211 */ /* 0x000fe400078ff8ff */
[----:B------:R-:W-:Y:S01]  /*0710*/  LEA.HI R35, R35, R41, RZ, 0x1f ;  /* 0x0000002923237211 */ /* 0x000fe200078ff8ff */
[----:B------:R-:W-:Y:S02]  /*0720*/  IMAD.IADD R37, R63, 0x1, -R43 ;  /* 0x000000013f257824 */ /* 0x000fe400078e0a2b */
[----:B------:R-:W-:Y:S02]  /*0730*/  IMAD.IADD R44, R67, 0x1, -R45 ;  /* 0x00000001432c7824 */ /* 0x000fe400078e0a2d */
[----:B------:R-:W-:Y:S01]  /*0740*/  IMAD R65, R34, -0xfff0001, R65 ;  /* 0xf000ffff22417824 */ /* 0x000fe200078e0241 */
[----:B------:R-:W-:-:S02]  /*0750*/  LEA.HI R37, R37, R43, RZ, 0x1f ;  /* 0x0000002b25257211 */ /* 0x000fc400078ff8ff */
[----:B------:R-:W-:Y:S02]  /*0760*/  SHF.R.U32.HI R34, RZ, 0x1b, R35 ;  /* 0x0000001bff227819 */ /* 0x000fe40000011623 */
[----:B------:R-:W-:Y:S02]  /*0770*/  LEA.HI R44, R44, R45, RZ, 0x1f ;  /* 0x0000002d2c2c7211 */ /* 0x000fe400078ff8ff */
[----:B------:R-:W-:Y:S01]  /*0780*/  SHF.R.U32.HI R40, RZ, 0x1b, R37 ;  /* 0x0000001bff287819 */ /* 0x000fe20000011625 */
[----:B------:R-:W-:Y:S01]  /*0790*/  IMAD R71, R34, -0xfff0001, R71 ;  /* 0xf000ffff22477824 */ /* 0x000fe200078e0247 */
[----:B------:R-:W-:Y:S01]  /*07a0*/  SHF.R.U32.HI R44, RZ, 0x1b, R44 ;  /* 0x0000001bff2c7819 */ /* 0x000fe2000001162c */
[----:B------:R-:W-:Y:S01]  /*07b0*/  IMAD.WIDE.U32 R34, R61, 0x1000f1, RZ ;  /* 0x001000f13d227825 */ /* 0x000fe200078e00ff */
[----:B------:R-:W-:-:S03]  /*07c0*/  SHF.R.U32.HI R36, RZ, 0x1b, R36 ;  /* 0x0000001bff247819 */ /* 0x000fc60000011624 */
[----:B------:R-:W-:Y:S02]  /*07d0*/  IMAD R63, R40, -0xfff0001, R63 ;  /* 0xf000ffff283f7824 */ /* 0x000fe400078e023f */
[----:B------:R-:W-:Y:S02]  /*07e0*/  IMAD R67, R44, -0xfff0001, R67 ;  /* 0xf000ffff2c437824 */ /* 0x000fe400078e0243 */
[----:B------:R-:W-:Y:S02]  /*07f0*/  IMAD.IADD R34, R61, 0x1, -R35 ;  /* 0x000000013d227824 */ /* 0x000fe400078e0a23 */
[----:B------:R-:W-:-:S04]  /*0800*/  IMAD.WIDE.U32 R40, R59, 0x1000f1, RZ ;  /* 0x001000f13b287825 */ /* 0x000fc800078e00ff */
[----:B------:R-:W-:Y:S02]  /*0810*/  IMAD R69, R36, -0xfff0001, R69 ;  /* 0xf000ffff24457824 */ /* 0x000fe400078e0245 */
[----:B------:R-:W-:Y:S01]  /*0820*/  IMAD.WIDE.U32 R44, R55, 0x1000f1, RZ ;  /* 0x001000f1372c7825 */ /* 0x000fe200078e00ff */
[----:B------:R-:W-:-:S03]  /*0830*/  LEA.HI R34, R34, R35, RZ, 0x1f ;  /* 0x0000002322227211 */ /* 0x000fc600078ff8ff */
[----:B------:R-:W-:-:S04]  /*0840*/  IMAD.WIDE.U32 R36, R53, 0x1000f1, RZ ;  /* 0x001000f135247825 */ /* 0x000fc800078e00ff */
[----:B------:R-:W-:-:S04]  /*0850*/  IMAD.WIDE.U32 R42, R57, 0x1000f1, RZ ;  /* 0x001000f1392a7825 */ /* 0x000fc800078e00ff */
[----:B------:R-:W-:Y:S02]  /*0860*/  IMAD.IADD R40, R59, 0x1, -R41 ;  /* 0x000000013b287824 */ /* 0x000fe400078e0a29 */
[----:B------:R-:W-:Y:S02]  /*0870*/  IMAD.IADD R44, R55, 0x1, -R45 ;  /* 0x00000001372c7824 */ /* 0x000fe400078e0a2d */
[----:B------:R-:W-:Y:S02]  /*0880*/  IMAD.IADD R35, R53, 0x1, -R37 ;  /* 0x0000000135237824 */ /* 0x000fe400078e0a25 */
[----:B------:R-:W-:Y:S01]  /*0890*/  IMAD.IADD R42, R57, 0x1, -R43 ;  /* 0x00000001392a7824 */ /* 0x000fe200078e0a2b */
[----:B------:R-:W-:Y:S02]  /*08a0*/  LEA.HI R40, R40, R41, RZ, 0x1f ;  /* 0x0000002928287211 */ /* 0x000fe400078ff8ff */
[----:B------:R-:W-:Y:S02]  /*08b0*/  LEA.HI R44, R44, R45, RZ, 0x1f ;  /* 0x0000002d2c2c7211 */ /* 0x000fe400078ff8ff */
[----:B------:R-:W-:-:S02]  /*08c0*/  SHF.R.U32.HI R34, RZ, 0x1b, R34 ;  /* 0x0000001bff227819 */ /* 0x000fc40000011622 */
[----:B------:R-:W-:Y:S02]  /*08d0*/  LEA.HI R35, R35, R37, RZ, 0x1f ;  /* 0x0000002523237211 */ /* 0x000fe400078ff8ff */
[----:B------:R-:W-:Y:S02]  /*08e0*/  LEA.HI R42, R42, R43, RZ, 0x1f ;  /* 0x0000002b2a2a7211 */ /* 0x000fe400078ff8ff */
[----:B------:R-:W-:Y:S01]  /*08f0*/  SHF.R.U32.HI R40, RZ, 0x1b, R40 ;  /* 0x0000001bff287819 */ /* 0x000fe20000011628 */
[----:B------:R-:W-:Y:S01]  /*0900*/  IMAD R61, R34, -0xfff0001, R61 ;  /* 0xf000ffff223d7824 */ /* 0x000fe200078e023d */
[----:B------:R-:W-:Y:S02]  /*0910*/  SHF.R.U32.HI R44, RZ, 0x1b, R44 ;  /* 0x0000001bff2c7819 */ /* 0x000fe4000001162c */
[----:B------:R-:W-:Y:S01]  /*0920*/  SHF.R.U32.HI R36, RZ, 0x1b, R35 ;  /* 0x0000001bff247819 */ /* 0x000fe20000011623 */
[----:B------:R-:W-:Y:S01]  /*0930*/  IMAD.WIDE.U32 R34, R46, 0x1000f1, RZ ;  /* 0x001000f12e227825 */ /* 0x000fe200078e00ff */
[----:B------:R-:W-:-:S03]  /*0940*/  SHF.R.U32.HI R42, RZ, 0x1b, R42 ;  /* 0x0000001bff2a7819 */ /* 0x000fc6000001162a */
[----:B------:R-:W-:Y:S02]  /*0950*/  IMAD R59, R40, -0xfff0001, R59 ;  /* 0xf000ffff283b7824 */ /* 0x000fe400078e023b */
[----:B------:R-:W-:Y:S02]  /*0960*/  IMAD R55, R44, -0xfff0001, R55 ;  /* 0xf000ffff2c377824 */ /* 0x000fe400078e0237 */
[----:B------:R-:W-:-:S04]  /*0970*/  IMAD.WIDE.U32 R40, R52, 0x1000f1, RZ ;  /* 0x001000f134287825 */ /* 0x000fc800078e00ff */
[----:B------:R-:W-:Y:S02]  /*0980*/  IMAD R57, R42, -0xfff0001, R57 ;  /* 0xf000ffff2a397824 */ /* 0x000fe400078e0239 */
[----:B------:R-:W-:-:S04]  /*0990*/  IMAD.WIDE.U32 R44, R47, 0x1000f1, RZ ;  /* 0x001000f12f2c7825 */ /* 0x000fc800078e00ff */
[----:B------:R-:W-:Y:S02]  /*09a0*/  IMAD.IADD R34, R46, 0x1, -R35 ;  /* 0x000000012e227824 */ /* 0x000fe400078e0a23 */
[----:B------:R-:W-:-:S04]  /*09b0*/  IMAD.WIDE.U32 R42, R30, 0x1000f1, RZ ;  /* 0x001000f11e2a7825 */ /* 0x000fc800078e00ff */
[----:B------:R-:W-:Y:S02]  /*09c0*/  IMAD R53, R36, -0xfff0001, R53 ;  /* 0xf000ffff24357824 */ /* 0x000fe400078e0235 */
[----:B------:R-:W-:Y:S01]  /*09d0*/  IMAD.IADD R40, R52, 0x1, -R41 ;  /* 0x0000000134287824 */ /* 0x000fe200078e0a29 */
[----:B------:R-:W-:Y:S01]  /*09e0*/  LEA.HI R34, R34, R35, RZ, 0x1f ;  /* 0x0000002322227211 */ /* 0x000fe200078ff8ff */
[----:B------:R-:W-:-:S04]  /*09f0*/  IMAD.WIDE.U32 R36, R33, 0x1000f1, RZ ;  /* 0x001000f121247825 */ /* 0x000fc800078e00ff */
[----:B------:R-:W-:Y:S02]  /*0a00*/  IMAD.IADD R44, R47, 0x1, -R45 ;  /* 0x000000012f2c7824 */ /* 0x000fe400078e0a2d */
[----:B------:R-:W-:Y:S01]  /*0a10*/  IMAD.IADD R42, R30, 0x1, -R43 ;  /* 0x000000011e2a7824 */ /* 0x000fe200078e0a2b */
[----:B------:R-:W-:Y:S01]  /*0a20*/  LEA.HI R40, R40, R41, RZ, 0x1f ;  /* 0x0000002928287211 */ /* 0x000fe200078ff8ff */
[----:B------:R-:W-:Y:S01]  /*0a30*/  IMAD.IADD R36, R33, 0x1, -R37 ;  /* 0x0000000121247824 */ /* 0x000fe200078e0a25 */
[----:B------:R-:W-:Y:S02]  /*0a40*/  LEA.HI R44, R44, R45, RZ, 0x1f ;  /* 0x0000002d2c2c7211 */ /* 0x000fe400078ff8ff */
[----:B------:R-:W-:Y:S02]  /*0a50*/  SHF.R.U32.HI R35, RZ, 0x1b, R34 ;  /* 0x0000001bff237819 */ /* 0x000fe40000011622 */
[----:B------:R-:W-:Y:S02]  /*0a60*/  LEA.HI R42, R42, R43, RZ, 0x1f ;  /* 0x0000002b2a2a7211 */ /* 0x000fe400078ff8ff */
[----:B------:R-:W-:Y:S01]  /*0a70*/  SHF.R.U32.HI R41, RZ, 0x1b, R40 ;  /* 0x0000001bff297819 */ /* 0x000fe20000011628 */
[----:B------:R-:W-:Y:S01]  /*0a80*/  IMAD R51, R35, -0xfff0001, R46 ;  /* 0xf000ffff23337824 */ /* 0x000fe200078e022e */
[----:B------:R-:W-:-:S02]  /*0a90*/  LEA.HI R36, R36, R37, RZ, 0x1f ;  /* 0x0000002524247211 */ /* 0x000fc400078ff8ff */
[----:B------:R-:W-:Y:S01]  /*0aa0*/  SHF.R.U32.HI R44, RZ, 0x1b, R44 ;  /* 0x0000001bff2c7819 */ /* 0x000fe2000001162c */
[----:B------:R-:W-:Y:S01]  /*0ab0*/  IMAD.WIDE.U32 R34, R31, 0x1000f1, RZ ;  /* 0x001000f11f227825 */ /* 0x000fe200078e00ff */
[----:B------:R-:W-:-:S03]  /*0ac0*/  SHF.R.U32.HI R37, RZ, 0x1b, R42 ;  /* 0x0000001bff257819 */ /* 0x000fc6000001162a */
[----:B------:R-:W-:Y:S02]  /*0ad0*/  IMAD R49, R41, -0xfff0001, R52 ;  /* 0xf000ffff29317824 */ /* 0x000fe400078e0234 */
[----:B------:R-:W-:Y:S01]  /*0ae0*/  IMAD.WIDE.U32 R42, R25, 0x1000f1, RZ ;  /* 0x001000f1192a7825 */ /* 0x000fe200078e00ff */
[----:B------:R-:W-:-:S03]  /*0af0*/  SHF.R.U32.HI R36, RZ, 0x1b, R36 ;  /* 0x0000001bff247819 */ /* 0x000fc60000011624 */
[----:B------:R-:W-:Y:S02]  /*0b00*/  IMAD R47, R44, -0xfff0001, R47 ;  /* 0xf000ffff2c2f7824 */ /* 0x000fe400078e022f */
[----:B------:R-:W-:-:S04]  /*0b10*/  IMAD.WIDE.U32 R40, R29, 0x1000f1, RZ ;  /* 0x001000f11d287825 */ /* 0x000fc800078e00ff */
[----:B------:R-:W-:Y:S02]  /*0b20*/  IMAD R37, R37, -0xfff0001, R30 ;  /* 0xf000ffff25257824 */ /* 0x000fe400078e021e */
[----:B------:R-:W-:-:S04]  /*0b30*/  IMAD.WIDE.U32 R44, R32, 0x1000f1, RZ ;  /* 0x001000f1202c7825 */ /* 0x000fc800078e00ff */
[----:B------:R-:W-:Y:S02]  /*0b40*/  IMAD.IADD R34, R31, 0x1, -R35 ;  /* 0x000000011f227824 */ /* 0x000fe400078e0a23 */
[----:B------:R-:W-:Y:S02]  /*0b50*/  IMAD.IADD R42, R25, 0x1, -R43 ;  /* 0x00000001192a7824 */ /* 0x000fe400078e0a2b */
[----:B------:R-:W-:Y:S01]  /*0b60*/  IMAD.IADD R40, R29, 0x1, -R41 ;  /* 0x000000011d287824 */ /* 0x000fe200078e0a29 */
[----:B------:R0:W-:Y:S01]  /*0b70*/  STS [R0.X4+`((shared_array + 0xd00))], R37 ;  /* 0x0000002500007388 */ /* 0x0001e20000004800 */
[----:B------:R-:W-:Y:S01]  /*0b80*/  IMAD.IADD R44, R32, 0x1, -R45 ;  /* 0x00000001202c7824 */ /* 0x000fe200078e0a2d */
[----:B------:R-:W-:Y:S01]  /*0b90*/  LEA.HI R34, R34, R35, RZ, 0x1f ;  /* 0x0000002322227211 */ /* 0x000fe200078ff8ff */
[----:B------:R-:W-:Y:S01]  /*0ba0*/  IMAD R33, R36, -0xfff0001, R33 ;  /* 0xf000ffff24217824 */ /* 0x000fe200078e0221 */
[----:B------:R-:W-:Y:S02]  /*0bb0*/  LEA.HI R42, R42, R43, RZ, 0x1f ;  /* 0x0000002b2a2a7211 */ /* 0x000fe400078ff8ff */
[----:B------:R-:W-:Y:S01]  /*0bc0*/  LEA.HI R40, R40, R41, RZ, 0x1f ;  /* 0x0000002928287211 */ /* 0x000fe200078ff8ff */
[----:B0-----:R-:W-:Y:S01]  /*0bd0*/  IMAD.WIDE.U32 R36, R23, 0x1000f1, RZ ;  /* 0x001000f117247825 */ /* 0x001fe200078e00ff */
[----:B------:R-:W-:-:S02]  /*0be0*/  LEA.HI R44, R44, R45, RZ, 0x1f ;  /* 0x0000002d2c2c7211 */ /* 0x000fc400078ff8ff */
[----:B------:R-:W-:Y:S01]  /*0bf0*/  SHF.R.U32.HI R34, RZ, 0x1b, R34 ;  /* 0x0000001bff227819 */ /* 0x000fe20000011622 */
[----:B------:R-:W-:Y:S01]  /*0c00*/  IMAD.IADD R36, R23, 0x1, -R37 ;  /* 0x0000000117247824 */ /* 0x000fe200078e0a25 */
[----:B------:R-:W-:Y:S01]  /*0c10*/  SHF.R.U32.HI R42, RZ, 0x1b, R42 ;  /* 0x0000001bff2a7819 */ /* 0x000fe2000001162a */
[----:B------:R0:W-:Y:S01]  /*0c20*/  STS [R0.X4+`((shared_array + 0xf00))], R33 ;  /* 0x0000002100007388 */ /* 0x0001e20000004800 */
[----:B------:R-:W-:Y:S01]  /*0c30*/  SHF.R.U32.HI R40, RZ, 0x1b, R40 ;  /* 0x0000001bff287819 */ /* 0x000fe20000011628 */
[----:B------:R-:W-:Y:S01]  /*0c40*/  IMAD R43, R34, -0xfff0001, R31 ;  /* 0xf000ffff222b7824 */ /* 0x000fe200078e021f */
[----:B------:R-:W-:Y:S01]  /*0c50*/  LEA.HI R36, R36, R37, RZ, 0x1f ;  /* 0x0000002524247211 */ /* 0x000fe200078ff8ff */
[----:B------:R-:W-:Y:S01]  /*0c60*/  IMAD.WIDE.U32 R30, R22, 0x1000f1, RZ ;  /* 0x001000f1161e7825 */ /* 0x000fe200078e00ff */
[----:B0-----:R-:W-:-:S03]  /*0c70*/  SHF.R.U32.HI R33, RZ, 0x1b, R44 ;  /* 0x0000001bff217819 */ /* 0x001fc6000001162c */
[----:B------:R-:W-:Y:S02]  /*0c80*/  IMAD R25, R42, -0xfff0001, R25 ;  /* 0xf000ffff2a197824 */ /* 0x000fe400078e0219 */
[----:B------:R-:W-:Y:S01]  /*0c90*/  IMAD R29, R40, -0xfff0001, R29 ;  /* 0xf000ffff281d7824 */ /* 0x000fe200078e021d */
[----:B------:R-:W-:Y:S01]  /*0ca0*/  SHF.R.U32.HI R36, RZ, 0x1b, R36 ;  /* 0x0000001bff247819 */ /* 0x000fe20000011624 */
[----:B------:R-:W-:Y:S02]  /*0cb0*/  IMAD R35, R33, -0xfff0001, R32 ;  /* 0xf000ffff21237824 */ /* 0x000fe400078e0220 */
[----:B------:R-:W-:Y:S01]  /*0cc0*/  IMAD.WIDE.U32 R40, R26, 0x1000f1, RZ ;  /* 0x001000f11a287825 */ /* 0x000fe200078e00ff */
[----:B------:R0:W-:Y:S03]  /*0cd0*/  STS [R0.X4+`((shared_array + 0x1200))], R25 ;  /* 0x0000001900007388 */ /* 0x0001e60000004800 */
[----:B------:R-:W-:-:S04]  /*0ce0*/  IMAD.WIDE.U32 R32, R20, 0x1000f1, RZ ;  /* 0x001000f114207825 */ /* 0x000fc800078e00ff */
[----:B------:R-:W-:Y:S01]  /*0cf0*/  IMAD.IADD R30, R22, 0x1, -R31 ;  /* 0x00000001161e7824 */ /* 0x000fe200078e0a1f */
[----:B------:R1:W-:Y:S01]  /*0d00*/  STS [R0.X4+`((shared_array + 0x1100))], R35 ;  /* 0x0000002300007388 */ /* 0x0003e20000004800 */
[----:B------:R-:W-:Y:S02]  /*0d10*/  IMAD.IADD R32, R20, 0x1, -R33 ;  /* 0x0000000114207824 */ /* 0x000fe400078e0a21 */
[----:B0-----:R-:W-:Y:S01]  /*0d20*/  IMAD.IADD R25, R26, 0x1, -R41 ;  /* 0x000000011a197824 */ /* 0x001fe200078e0a29 */
[----:B------:R-:W-:Y:S01]  /*0d30*/  LEA.HI R30, R30, R31, RZ, 0x1f ;  /* 0x0000001f1e1e7211 */ /* 0x000fe200078ff8ff */
[----:B------:R-:W-:Y:S02]  /*0d40*/  IMAD R23, R36, -0xfff0001, R23 ;  /* 0xf000ffff24177824 */ /* 0x000fe400078e0217 */
[----:B------:R-:W-:Y:S01]  /*0d50*/  IMAD.WIDE.U32 R36, R21, 0x1000f1, RZ ;  /* 0x001000f115247825 */ /* 0x000fe200078e00ff */
[----:B------:R-:W-:-:S03]  /*0d60*/  LEA.HI R40, R25, R41, RZ, 0x1f ;  /* 0x0000002919287211 */ /* 0x000fc600078ff8ff */
[----:B-1----:R-:W-:Y:S01]  /*0d70*/  IMAD.WIDE.U32 R34, R19, 0x1000f1, RZ ;  /* 0x001000f113227825 */ /* 0x002fe200078e00ff */
[----:B------:R0:W-:Y:S01]  /*0d80*/  STS [R0.X4+`((shared_array + 0x1300))], R29 ;  /* 0x0000001d00007388 */ /* 0x0001e20000004800 */
[----:B------:R-:W-:Y:S02]  /*0d90*/  LEA.HI R32, R32, R33, RZ, 0x1f ;  /* 0x0000002120207211 */ /* 0x000fe400078ff8ff */
[----:B------:R-:W-:Y:S01]  /*0da0*/  SHF.R.U32.HI R25, RZ, 0x1b, R30 ;  /* 0x0000001bff197819 */ /* 0x000fe2000001161e */
[----:B------:R-:W-:Y:S01]  /*0db0*/  IMAD.IADD R31, R21, 0x1, -R37 ;  /* 0x00000001151f7824 */ /* 0x000fe200078e0a25 */
[----:B------:R1:W-:Y:S01]  /*0dc0*/  STS [R0.X4+`((shared_array + 0x1500))], R23 ;  /* 0x0000001700007388 */ /* 0x0003e20000004800 */
[----:B0-----:R-:W-:-:S03]  /*0dd0*/  IMAD.IADD R29, R19, 0x1, -R35 ;  /* 0x00000001131d7824 */ /* 0x001fc600078e0a23 */
[----:B------:R-:W-:Y:S01]  /*0de0*/  LEA.HI R31, R31, R37, RZ, 0x1f ;  /* 0x000000251f1f7211 */ /* 0x000fe200078ff8ff */
[----:B------:R-:W-:Y:S01]  /*0df0*/  IMAD R25, R25, -0xfff0001, R22 ;  /* 0xf000ffff19197824 */ /* 0x000fe200078e0216 */
[----:B-1----:R-:W-:Y:S01]  /*0e00*/  SHF.R.U32.HI R23, RZ, 0x1b, R32 ;  /* 0x0000001bff177819 */ /* 0x002fe20000011620 */
[----:B------:R-:W-:Y:S01]  /*0e10*/  IMAD.WIDE.U32 R32, R2, 0x1000f1, RZ ;  /* 0x001000f102207825 */ /* 0x000fe200078e00ff */
[----:B------:R-:W-:Y:S02]  /*0e20*/  LEA.HI R34, R29, R35, RZ, 0x1f ;  /* 0x000000231d227211 */ /* 0x000fe400078ff8ff */
[----:B------:R0:W-:Y:S01]  /*0e30*/  STS [R0.X4+`((shared_array + 0x1700))], R25 ;  /* 0x0000001900007388 */ /* 0x0001e20000004800 */
[----:B------:R-:W-:Y:S01]  /*0e40*/  IMAD R23, R23, -0xfff0001, R20 ;  /* 0xf000ffff17177824 */ /* 0x000fe200078e0214 */
[----:B------:R-:W-:Y:S02]  /*0e50*/  SHF.R.U32.HI R34, RZ, 0x1b, R34 ;  /* 0x0000001bff227819 */ /* 0x000fe40000011622 */
[----:B------:R-:W-:Y:S01]  /*0e60*/  SHF.R.U32.HI R20, RZ, 0x1b, R31 ;  /* 0x0000001bff147819 */ /* 0x000fe2000001161f */
[----:B------:R-:W-:-:S04]  /*0e70*/  IMAD.WIDE.U32 R30, R18, 0x1000f1, RZ ;  /* 0x001000f1121e7825 */ /* 0x000fc800078e00ff */
[----:B0-----:R-:W-:Y:S01]  /*0e80*/  IMAD.IADD R25, R2, 0x1, -R33 ;  /* 0x0000000102197824 */ /* 0x001fe200078e0a21 */
[----:B------:R0:W-:Y:S01]  /*0e90*/  STS [R0.X4+`((shared_array + 0x1600))], R23 ;  /* 0x0000001700007388 */ /* 0x0001e20000004800 */
[----:B------:R-:W-:Y:S02]  /*0ea0*/  IMAD R19, R34, -0xfff0001, R19 ;  /* 0xf000ffff22137824 */ /* 0x000fe400078e0213 */
[----:B------:R-:W-:Y:S01]  /*0eb0*/  IMAD.IADD R30, R18, 0x1, -R31 ;  /* 0x00000001121e7824 */ /* 0x000fe200078e0a1f */
[----:B------:R-:W-:Y:S01]  /*0ec0*/  LEA.HI R25, R25, R33, RZ, 0x1f ;  /* 0x0000002119197211 */ /* 0x000fe200078ff8ff */
[----:B------:R-:W-:Y:S02]  /*0ed0*/  IMAD R37, R20, -0xfff0001, R21 ;  /* 0xf000ffff14257824 */ /* 0x000fe400078e0215 */
[----:B------:R-:W-:-:S04]  /*0ee0*/  IMAD.WIDE.U32 R34, R17, 0x1000f1, RZ ;  /* 0x001000f111227825 */ /* 0x000fc800078e00ff */
[----:B0-----:R-:W-:Y:S01]  /*0ef0*/  IMAD.WIDE.U32 R22, R4, 0x1000f1, RZ ;  /* 0x001000f104167825 */ /* 0x001fe200078e00ff */
[----:B------:R0:W-:Y:S03]  /*0f00*/  STS [R0.X4+`((shared_array + 0x1900))], R19 ;  /* 0x0000001300007388 */ /* 0x0001e60000004800 */
[----:B------:R-:W-:Y:S01]  /*0f10*/  IMAD.WIDE.U32 R20, R3, 0x1000f1, RZ ;  /* 0x001000f103147825 */ /* 0x000fe200078e00ff */
[----:B------:R-:W-:Y:S02]  /*0f20*/  LEA.HI R30, R30, R31, RZ, 0x1f ;  /* 0x0000001f1e1e7211 */ /* 0x000fe400078ff8ff */
[----:B------:R-:W-:Y:S01]  /*0f30*/  SHF.R.U32.HI R25, RZ, 0x1b, R25 ;  /* 0x0000001bff197819 */ /* 0x000fe20000011619 */
[----:B------:R-:W-:Y:S02]  /*0f40*/  IMAD.IADD R22, R4, 0x1, -R23 ;  /* 0x0000000104167824 */ /* 0x000fe400078e0a17 */
[----:B------:R-:W-:-:S02]  /*0f50*/  IMAD.IADD R31, R17, 0x1, -R35 ;  /* 0x00000001111f7824 */ /* 0x000fc400078e0a23 */
[----:B0-----:R-:W-:Y:S01]  /*0f60*/  IMAD.IADD R19, R3, 0x1, -R21 ;  /* 0x0000000103137824 */ /* 0x001fe200078e0a15 */
[----:B------:R-:W-:Y:S01]  /*0f70*/  LEA.HI R22, R22, R23, RZ, 0x1f ;  /* 0x0000001716167211 */ /* 0x000fe200078ff8ff */
[----:B------:R-:W-:Y:S01]  /*0f80*/  IMAD R25, R25, -0xfff0001, R2 ;  /* 0xf000ffff19197824 */ /* 0x000fe200078e0202 */
[----:B------:R-:W-:Y:S02]  /*0f90*/  LEA.HI R31, R31, R35, RZ, 0x1f ;  /* 0x000000231f1f7211 */ /* 0x000fe400078ff8ff */
[----:B------:R-:W-:Y:S02]  /*0fa0*/  LEA.HI R21, R19, R21, RZ, 0x1f ;  /* 0x0000001513157211 */ /* 0x000fe400078ff8ff */
[----:B------:R-:W-:Y:S02]  /*0fb0*/  LEA.HI R2, R24, R24, RZ, 0x1 ;  /* 0x0000001818027211 */ /* 0x000fe400078f08ff */
[----:B------:R-:W-:Y:S02]  /*0fc0*/  SHF.R.U32.HI R19, RZ, 0x1b, R30 ;  /* 0x0000001bff137819 */ /* 0x000fe4000001161e */
[----:B------:R-:W-:-:S02]  /*0fd0*/  SHF.R.U32.HI R23, RZ, 0x1b, R22 ;  /* 0x0000001bff177819 */ /* 0x000fc40000011616 */
[----:B------:R-:W-:Y:S02]  /*0fe0*/  SHF.R.U32.HI R29, RZ, 0x1b, R40 ;  /* 0x0000001bff1d7819 */ /* 0x000fe40000011628 */
[----:B------:R-:W-:Y:S02]  /*0ff0*/  SHF.R.U32.HI R20, RZ, 0x1b, R31 ;  /* 0x0000001bff147819 */ /* 0x000fe4000001161f */
[----:B------:R-:W-:Y:S02]  /*1000*/  SHF.R.U32.HI R22, RZ, 0x1b, R21 ;  /* 0x0000001bff167819 */ /* 0x000fe40000011615 */
[----:B------:R-:W-:Y:S01]  /*1010*/  LEA.HI.SX32 R2, R2, 0x200, 0x1f ;  /* 0x0000020002027811 */ /* 0x000fe200078ffaff */
[----:B------:R-:W-:Y:S02]  /*1020*/  IMAD R21, R19, -0xfff0001, R18 ;  /* 0xf000ffff13157824 */ /* 0x000fe400078e0212 */
[----:B------:R-:W-:Y:S02]  /*1030*/  IMAD R29, R29, -0xfff0001, R26 ;  /* 0xf000ffff1d1d7824 */ /* 0x000fe400078e021a */
[----:B------:R-:W-:-:S02]  /*1040*/  IMAD R17, R20, -0xfff0001, R17 ;  /* 0xf000ffff14117824 */ /* 0x000fc400078e0211 */
[----:B------:R-:W-:Y:S02]  /*1050*/  IMAD R23, R23, -0xfff0001, R4 ;  /* 0xf000ffff17177824 */ /* 0x000fe400078e0204 */
[----:B------:R-:W-:Y:S02]  /*1060*/  IMAD R3, R22, -0xfff0001, R3 ;  /* 0xf000ffff16037824 */ /* 0x000fe400078e0203 */
[----:B------:R-:W-:Y:S01]  /*1070*/  IMAD.WIDE R18, R2, R27, c[0x0][0x170] ;  /* 0x00005c0002127625 */ /* 0x000fe200078e021b */
[----:B------:R-:W-:Y:S04]  /*1080*/  STS [R0.X4+`(shared_array)], R75 ;  /* 0x0000004b00007388 */ /* 0x000fe80000004800 */
[----:B------:R-:W-:Y:S04]  /*1090*/  STS [R0.X4+`((shared_array + 0x100))], R73 ;  /* 0x0000004900007388 */ /* 0x000fe80000004800 */
        /* <DEDUP_REMOVED lines=21> */
[----:B------:R0:W2:Y:S04]  /*11f0*/  LDG.E.CONSTANT R26, [R18.64] ;  /* 0x00000004121a7981 */ /* 0x0000a8000c1e9900 */
[----:B------:R-:W-:Y:S06]  /*1200*/  BAR.SYNC 0x0 ;  /* 0x0000000000007b1d */ /* 0x000fec0000000000 */
[----:B------:R-:W1:Y:S04]  /*1210*/  LDS.64 R36, [R28.X8+`(shared_array)] ;  /* 0x000000001c247984 */ /* 0x000e680000008a00 */
[----:B------:R-:W3:Y:S04]  /*1220*/  LDS.64 R30, [R28.X8+`((shared_array + 0x200))] ;  /* 0x000000001c1e7984 */ /* 0x000ee80000008a00 */
[----:B------:R-:W4:Y:S01]  /*1230*/  LDS.64 R20, [R28.X8+`((shared_array + 0x400))] ;  /* 0x000000001c147984 */ /* 0x000f220000008a00 */
[----:B------:R-:W-:-:S02]  /*1240*/  LEA.HI R4, R28, R28, RZ, 0x1 ;  /* 0x0000001c1c047211 */ /* 0x000fc400078f08ff */
[----:B------:R-:W-:Y:S01]  /*1250*/  IADD3 R2, R24, 0x40, RZ ;  /* 0x0000004018027810 */ /* 0x000fe20007ffe0ff */
[----:B------:R-:W4:Y:S01]  /*1260*/  LDS.64 R22, [R28.X8+`((shared_array + 0x600))] ;  /* 0x000000001c167984 */ /* 0x000f220000008a00 */
[C---:B------:R-:W-:Y:S01]  /*1270*/  LOP3.LUT R25, R4.reuse, 0x3ffffffe, RZ, 0xc0, !PT ;  /* 0x3ffffffe04197812 */ /* 0x040fe200078ec0ff */
[----:B------:R-:W-:Y:S01]  /*1280*/  IMAD.SHL.U32 R4, R4, 0x2, RZ ;  /* 0x0000000204047824 */ /* 0x000fe200078e00ff */
[----:B------:R-:W-:Y:S01]  /*1290*/  LEA.HI R17, R2, R2, RZ, 0x1 ;  /* 0x0000000202117211 */ /* 0x000fe200078f08ff */
[----:B0-----:R-:W0:Y:S01]  /*12a0*/  LDS.64 R18, [R28.X8+`((shared_array + 0x800))] ;  /* 0x000000001c127984 */ /* 0x001e220000008a00 */
[----:B------:R-:W-:Y:S02]  /*12b0*/  IADD3 R3, R24, 0x80, RZ ;  /* 0x0000008018037810 */ /* 0x000fe40007ffe0ff */
[----:B------:R-:W-:Y:S02]  /*12c0*/  LOP3.LUT R4, R4, 0x3ffffffc, RZ, 0xc0, !PT ;  /* 0x3ffffffc04047812 */ /* 0x000fe400078ec0ff */
[----:B------:R-:W-:-:S02]  /*12d0*/  LEA.HI.SX32 R42, R17, 0x200, 0x1f ;  /* 0x00000200112a7811 */ /* 0x000fc400078ffaff */
[----:B------:R-:W-:Y:S02]  /*12e0*/  IADD3 R25, R4, R28, -R25 ;  /* 0x0000001c04197210 */ /* 0x000fe40007ffe819 */
[----:B------:R-:W-:Y:S01]  /*12f0*/  LEA.HI R17, R3, R3, RZ, 0x1 ;  /* 0x0000000303117211 */ /* 0x000fe200078f08ff */
[----:B------:R-:W-:Y:S01]  /*1300*/  IMAD.WIDE R42, R42, R27, c[0x0][0x170] ;  /* 0x00005c002a2a7625 */ /* 0x000fe200078e021b */
[----:B------:R-:W-:Y:S02]  /*1310*/  IADD3 R4, R24, 0xc0, RZ ;  /* 0x000000c018047810 */ /* 0x000fe40007ffe0ff */
[----:B-1----:R-:W-:Y:S02]  /*1320*/  IADD3 R32, -R37, c[0x0][0x168], R36 ;  /* 0x00005a0025207a10 */ /* 0x002fe40007ffe124 */
[----:B---3--:R-:W-:-:S03]  /*1330*/  IADD3 R35, -R31, c[0x0][0x168], R30 ;  /* 0x00005a001f237a10 */ /* 0x008fc60007ffe11e */
[----:B------:R-:W-:-:S04]  /*1340*/  IMAD.WIDE.U32 R32, R32, R5, RZ ;  /* 0x0000000520207225 */ /* 0x000fc800078e00ff */
[----:B------:R-:W-:-:S04]  /*1350*/  IMAD.WIDE.U32 R34, R35, R6, RZ ;  /* 0x0000000623227225 */ /* 0x000fc800078e00ff */
[----:B------:R-:W-:Y:S02]  /*1360*/  IMAD R6, R32, c[0x0][0x16c], RZ ;  /* 0x00005b0020067a24 */ /* 0x000fe400078e02ff */
[----:B------:R-:W-:Y:S02]  /*1370*/  IMAD.IADD R5, R36, 0x1, R37 ;  /* 0x0000000124057824 */ /* 0x000fe400078e0225 */
[----:B------:R-:W-:Y:S01]  /*1380*/  IMAD.HI.U32 R45, R6, c[0x0][0x168], RZ ;  /* 0x00005a00062d7a27 */ /* 0x000fe200078e00ff */
[----:B------:R-:W-:-:S03]  /*1390*/  LEA.HI R29, R4, R4, RZ, 0x1 ;  /* 0x00000004041d7211 */ /* 0x000fc600078f08ff */
[----:B------:R-:W-:Y:S01]  /*13a0*/  IMAD R32, R34, c[0x0][0x16c], RZ ;  /* 0x00005b0022207a24 */ /* 0x000fe200078e02ff */
[----:B------:R-:W-:Y:S02]  /*13b0*/  LEA.HI.SX32 R40, R17, 0x200, 0x1f ;  /* 0x0000020011287811 */ /* 0x000fe400078ffaff */
[----:B------:R-:W-:Y:S01]  /*13c0*/  ISETP.GE.U32.AND P0, PT, R5, c[0x0][0x168], PT ;  /* 0x00005a0005007a0c */ /* 0x000fe20003f06070 */
[----:B------:R1:W3:Y:S01]  /*13d0*/  LDG.E.CONSTANT R17, [R42.64] ;  /* 0x000000042a117981 */ /* 0x0002e2000c1e9900 */
[----:B------:R-:W-:Y:S02]  /*13e0*/  IADD3 R45, R33, c[0x0][0x168], -R45 ;  /* 0x00005a00212d7a10 */ /* 0x000fe40007ffe82d */
[----:B------:R-:W-:Y:S02]  /*13f0*/  LEA.HI.SX32 R44, R29, 0x200, 0x1f ;  /* 0x000002001d2c7811 */ /* 0x000fe400078ffaff */
[----:B------:R-:W-:Y:S02]  /*1400*/  SEL R34, RZ, c[0x0][0x168], !P0 ;  /* 0x00005a00ff227a07 */ /* 0x000fe40004000000 */
[----:B------:R-:W-:Y:S01]  /*1410*/  ISETP.GE.U32.AND P0, PT, R45, c[0x0][0x168], PT ;  /* 0x00005a002d007a0c */ /* 0x000fe20003f06070 */
[----:B-1----:R-:W-:-:S03]  /*1420*/  IMAD.HI.U32 R43, R32, c[0x0][0x168], RZ ;  /* 0x00005a00202b7a27 */ /* 0x002fc600078e00ff */
[----:B------:R-:W-:Y:S02]  /*1430*/  SEL R6, RZ, c[0x0][0x168], !P0 ;  /* 0x00005a00ff067a07 */ /* 0x000fe40004000000 */
[----:B------:R-:W-:Y:S01]  /*1440*/  IADD3 R43, R35, c[0x0][0x168], -R43 ;  /* 0x00005a00232b7a10 */ /* 0x000fe20007ffe82b */
[----:B------:R-:W-:-:S03]  /*1450*/  IMAD.WIDE R36, R44, R27, c[0x0][0x170] ;  /* 0x00005c002c247625 */ /* 0x000fc600078e021b */
[----:B------:R-:W-:Y:S01]  /*1460*/  ISETP.GE.U32.AND P0, PT, R43, c[0x0][0x168], PT ;  /* 0x00005a002b007a0c */ /* 0x000fe20003f06070 */
[----:B------:R-:W-:Y:S01]  /*1470*/  IMAD.IADD R33, R30, 0x1, R31 ;  /* 0x000000011e217824 */ /* 0x000fe200078e021f */
[----:B------:R4:W2:Y:S01]  /*1480*/  LDG.E.CONSTANT R32, [R36.64] ;  /* 0x0000000424207981 */ /* 0x0008a2000c1e9900 */
[----:B------:R-:W-:-:S03]  /*1490*/  IMAD.WIDE R40, R40, R27, c[0x0][0x170] ;  /* 0x00005c0028287625 */ /* 0x000fc600078e021b */
[----:B------:R-:W1:Y:S01]  /*14a0*/  LDS.64 R30, [R28.X8+`((shared_array + 0xa00))] ;  /* 0x000000001c1e7984 */ /* 0x000e620000008a00 */
[----:B------:R-:W-:Y:S01]  /*14b0*/  IMAD.IADD R35, R45, 0x1, -R6 ;  /* 0x000000012d237824 */ /* 0x000fe200078e0a06 */
[----:B------:R-:W-:Y:S02]  /*14c0*/  SEL R6, RZ, c[0x0][0x168], !P0 ;  /* 0x00005a00ff067a07 */ /* 0x000fe40004000000 */
[----:B------:R0:W2:Y:S01]  /*14d0*/  LDG.E.CONSTANT R29, [R40.64] ;  /* 0x00000004281d7981 */ /* 0x0000a2000c1e9900 */
[----:B----4-:R-:W-:Y:S01]  /*14e0*/  IADD3 R36, -R21, c[0x0][0x168], R20 ;  /* 0x00005a0015247a10 */ /* 0x010fe20007ffe114 */
[----:B------:R-:W-:Y:S01]  /*14f0*/  IMAD.IADD R34, R5, 0x1, -R34 ;  /* 0x0000000105227824 */ /* 0x000fe200078e0a22 */
[----:B------:R-:W-:-:S03]  /*1500*/  IADD3 R5, -R23, c[0x0][0x168], R22 ;  /* 0x00005a0017057a10 */ /* 0x000fc60007ffe116 */
[----:B------:R-:W-:-:S04]  /*1510*/  IMAD.WIDE.U32 R36, R36, R7, RZ ;  /* 0x0000000724247225 */ /* 0x000fc800078e00ff */
[----:B0-----:R-:W-:Y:S02]  /*1520*/  IMAD.IADD R41, R43, 0x1, -R6 ;  /* 0x000000012b297824 */ /* 0x001fe400078e0a06 */
[----:B------:R-:W0:Y:S01]  /*1530*/  LDS.64 R6, [R28.X8+`((shared_array + 0xc00))] ;  /* 0x000000001c067984 */ /* 0x000e220000008a00 */
[----:B------:R-:W-:Y:S01]  /*1540*/  IMAD.WIDE.U32 R42, R5, R8, RZ ;  /* 0x00000008052a7225 */ /* 0x000fe200078e00ff */
[----:B------:R-:W-:-:S03]  /*1550*/  IADD3 R44, -R19, c[0x0][0x168], R18 ;  /* 0x00005a00132c7a10 */ /* 0x000fc60007ffe112 */
[----:B------:R-:W-:Y:S02]  /*1560*/  IMAD R5, R36, c[0x0][0x16c], RZ ;  /* 0x00005b0024057a24 */ /* 0x000fe400078e02ff */
[----:B------:R-:W-:Y:S02]  /*1570*/  IMAD R8, R42, c[0x0][0x16c], RZ ;  /* 0x00005b002a087a24 */ /* 0x000fe400078e02ff */
[----:B------:R-:W-:Y:S01]  /*1580*/  IMAD.HI.U32 R5, R5, c[0x0][0x168], RZ ;  /* 0x00005a0005057a27 */ /* 0x000fe200078e00ff */
[----:B------:R-:W-:-:S03]  /*1590*/  ISETP.GE.U32.AND P1, PT, R33, c[0x0][0x168], PT ;  /* 0x00005a0021007a0c */ /* 0x000fc60003f26070 */
[----:B------:R-:W-:-:S04]  /*15a0*/  IMAD.WIDE.U32 R44, R44, R9, RZ ;  /* 0x000000092c2c7225 */ /* 0x000fc800078e00ff */
[----:B------:R-:W-:-:S04]  /*15b0*/  IMAD.HI.U32 R9, R8, c[0x0][0x168], RZ ;  /* 0x00005a0008097a27 */ /* 0x000fc800078e00ff */
[----:B------:R-:W-:Y:S01]  /*15c0*/  IMAD.IADD R20, R20, 0x1, R21 ;  /* 0x0000000114147824 */ /* 0x000fe200078e0215 */
[----:B------:R-:W-:Y:S01]  /*15d0*/  IADD3 R21, R37, c[0x0][0x168], -R5 ;  /* 0x00005a0025157a10 */ /* 0x000fe20007ffe805 */
[----:B------:R-:W-:Y:S01]  /*15e0*/  IMAD R5, R44, c[0x0][0x16c], RZ ;  /* 0x00005b002c057a24 */ /* 0x000fe200078e02ff */
[----:B------:R-:W-:Y:S01]  /*15f0*/  SEL R40, RZ, c[0x0][0x168], !P1 ;  /* 0x00005a00ff287a07 */ /* 0x000fe20004800000 */
[----:B------:R-:W-:Y:S01]  /*1600*/  IMAD.IADD R23, R22, 0x1, R23 ;  /* 0x0000000116177824 */ /* 0x000fe200078e0217 */
[----:B------:R-:W-:Y:S02]  /*1610*/  IADD3 R42, R43, c[0x0][0x168], -R9 ;  /* 0x00005a002b2a7a10 */ /* 0x000fe40007ffe809 */
[----:B------:R-:W-:Y:S01]  /*1620*/  ISETP.GE.U32.AND P0, PT, R20, c[0x0][0x168], PT ;  /* 0x00005a0014007a0c */ /* 0x000fe20003f06070 */
[----:B------:R-:W4:Y:S01]  /*1630*/  LDS.64 R8, [R28.X8+`((shared_array + 0xe00))] ;  /* 0x000000001c087984 */ /* 0x000f220000008a00 */
[----:B------:R-:W-:-:S03]  /*1640*/  IMAD.IADD R40, R33, 0x1, -R40 ;  /* 0x0000000121287824 */ /* 0x000fc600078e0a28 */
[----:B------:R0:W-:Y:S01]  /*1650*/  STS.64 [R28.X8+`(shared_array)], R34 ;  /* 0x000000221c007388 */ /* 0x0001e20000008a00 */
[----:B------:R-:W-:Y:S01]  /*1660*/  ISETP.GE.U32.AND P1, PT, R21, c[0x0][0x168], PT ;  /* 0x00005a0015007a0c */ /* 0x000fe20003f26070 */
[----:B------:R-:W-:Y:S02]  /*1670*/  IMAD.IADD R33, R18, 0x1, R19 ;  /* 0x0000000112217824 */ /* 0x000fe400078e0213 */
[----:B------:R-:W4:Y:S01]  /*1680*/  LDS.64 R18, [R28.X8+`((shared_array + 0x1000))] ;  /* 0x000000001c127984 */ /* 0x000f220000008a00 */
[----:B------:R-:W-:Y:S01]  /*1690*/  SEL R22, RZ, c[0x0][0x168], !P1 ;  /* 0x00005a00ff167a07 */ /* 0x000fe20004800000 */
[----:B0-----:R-:W-:Y:S01]  /*16a0*/  IMAD.HI.U32 R35, R5, c[0x0][0x168], RZ ;  /* 0x00005a0005237a27 */ /* 0x001fe200078e00ff */
[----:B------:R-:W-:Y:S02]  /*16b0*/  SEL R5, RZ, c[0x0][0x168], !P0 ;  /* 0x00005a00ff057a07 */ /* 0x000fe40004000000 */
[----:B------:R-:W-:Y:S02]  /*16c0*/  ISETP.GE.U32.AND P0, PT, R23, c[0x0][0x168], PT ;  /* 0x00005a0017007a0c */ /* 0x000fe40003f06070 */
[----:B------:R-:W-:Y:S01]  /*16d0*/  ISETP.GE.U32.AND P1, PT, R33, c[0x0][0x168], PT ;  /* 0x00005a0021007a0c */ /* 0x000fe20003f26070 */
[----:B------:R-:W-:Y:S01]  /*16e0*/  IMAD.IADD R20, R20, 0x1, -R5 ;  /* 0x0000000114147824 */ /* 0x000fe200078e0a05 */
[----:B------:R-:W-:-:S02]  /*16f0*/  SEL R34, RZ, c[0x0][0x168], !P0 ;  /* 0x00005a00ff227a07 */ /* 0x000fc40004000000 */
[----:B-1----:R-:W-:Y:S01]  /*1700*/  IADD3 R5, -R31, c[0x0][0x168], R30 ;  /* 0x00005a001f057a10 */ /* 0x002fe20007ffe11e */
[----:B------:R-:W-:Y:S01]  /*1710*/  IMAD.IADD R21, R21, 0x1, -R22 ;  /* 0x0000000115157824 */ /* 0x000fe200078e0a16 */
[----:B------:R-:W-:Y:S01]  /*1720*/  SEL R36, RZ, c[0x0][0x168], !P1 ;  /* 0x00005a00ff247a07 */ /* 0x000fe20004800000 */
[----:B------:R-:W-:Y:S02]  /*1730*/  IMAD.IADD R34, R23, 0x1, -R34 ;  /* 0x0000000117227824 */ /* 0x000fe400078e0a22 */
[----:B------:R-:W-:Y:S01]  /*1740*/  IMAD.WIDE.U32 R22, R5, R10, RZ ;  /* 0x0000000a05167225 */ /* 0x000fe200078e00ff */
[----:B------:R0:W-:Y:S03]  /*1750*/  STS.64 [R28.X8+`((shared_array + 0x200))], R40 ;  /* 0x000000281c007388 */ /* 0x0001e60000008a00 */
[----:B------:R-:W-:Y:S01]  /*1760*/  IMAD R5, R22, c[0x0][0x16c], RZ ;  /* 0x00005b0016057a24 */ /* 0x000fe200078e02ff */
[----:B------:R-:W-:-:S03]  /*1770*/  ISETP.GE.U32.AND P0, PT, R42, c[0x0][0x168], PT ;  /* 0x00005a002a007a0c */ /* 0x000fc60003f06070 */
[----:B------:R-:W-:-:S04]  /*1780*/  IMAD.HI.U32 R5, R5, c[0x0][0x168], RZ ;  /* 0x00005a0005057a27 */ /* 0x000fc800078e00ff */
[----:B0-----:R-:W-:Y:S01]  /*1790*/  IMAD.IADD R40, R33, 0x1, -R36 ;  /* 0x0000000121287824 */ /* 0x001fe200078e0a24 */
[----:B------:R-:W-:Y:S02]  /*17a0*/  IADD3 R41, R45, c[0x0][0x168], -R35 ;  /* 0x00005a002d297a10 */ /* 0x000fe40007ffe823 */
[----:B------:R-:W-:Y:S02]  /*17b0*/  IADD3 R36, -R7, c[0x0][0x168], R6 ;  /* 0x00005a0007247a10 */ /* 0x000fe40007ffe106 */
[----:B------:R-:W-:Y:S01]  /*17c0*/  ISETP.GE.U32.AND P2, PT, R41, c[0x0][0x168], PT ;  /* 0x00005a0029007a0c */ /* 0x000fe20003f46070 */
[----:B------:R-:W-:Y:S02]  /*17d0*/  IMAD.IADD R30, R30, 0x1, R31 ;  /* 0x000000011e1e7824 */ /* 0x000fe400078e021f */
[----:B------:R-:W-:Y:S01]  /*17e0*/  IMAD.WIDE.U32 R36, R36, R11, RZ ;  /* 0x0000000b24247225 */ /* 0x000fe200078e00ff */
[----:B------:R-:W-:Y:S02]  /*17f0*/  SEL R35, RZ, c[0x0][0x168], !P0 ;  /* 0x00005a00ff237a07 */ /* 0x000fe40004000000 */
[----:B------:R-:W-:-:S02]  /*1800*/  SEL R10, RZ, c[0x0][0x168], !P2 ;  /* 0x00005a00ff0a7a07 */ /* 0x000fc40005000000 */
[----:B------:R-:W-:Y:S01]  /*1810*/  IADD3 R31, R23, c[0x0][0x168], -R5 ;  /* 0x00005a00171f7a10 */ /* 0x000fe20007ffe805 */
[----:B------:R-:W-:Y:S01]  /*1820*/  IMAD R5, R36, c[0x0][0x16c], RZ ;  /* 0x00005b0024057a24 */ /* 0x000fe200078e02ff */
[----:B------:R0:W-:Y:S01]  /*1830*/  STS.64 [R28.X8+`((shared_array + 0x400))], R20 ;  /* 0x000000141c007388 */ /* 0x0001e20000008a00 */
[----:B------:R-:W-:Y:S02]  /*1840*/  IMAD.IADD R35, R42, 0x1, -R35 ;  /* 0x000000012a237824 */ /* 0x000fe400078e0a23 */
[----:B------:R-:W-:Y:S01]  /*1850*/  IMAD.IADD R41, R41, 0x1, -R10 ;  /* 0x0000000129297824 */ /* 0x000fe200078e0a0a */
[----:B------:R-:W1:Y:S01]  /*1860*/  LDS.64 R22, [R28.X8+`((shared_array + 0x1400))] ;  /* 0x000000001c167984 */ /* 0x000e620000008a00 */
[----:B------:R-:W-:-:S03]  /*1870*/  ISETP.GE.U32.AND P1, PT, R31, c[0x0][0x168], PT ;  /* 0x00005a001f007a0c */ /* 0x000fc60003f26070 */
[----:B------:R-:W1:Y:S01]  /*1880*/  LDS.64 R10, [R28.X8+`((shared_array + 0x1200))] ;  /* 0x000000001c0a7984 */ /* 0x000e620000008a00 */
[----:B0-----:R-:W-:-:S03]  /*1890*/  IMAD.HI.U32 R21, R5, c[0x0][0x168], RZ ;  /* 0x00005a0005157a27 */ /* 0x001fc600078e00ff */
[----:B------:R0:W-:Y:S01]  /*18a0*/  STS.64 [R28.X8+`((shared_array + 0x600))], R34 ;  /* 0x000000221c007388 */ /* 0x0001e20000008a00 */
[----:B------:R-:W-:Y:S01]  /*18b0*/  ISETP.GE.U32.AND P0, PT, R30, c[0x0][0x168], PT ;  /* 0x00005a001e007a0c */ /* 0x000fe20003f06070 */
[----:B------:R-:W-:Y:S01]  /*18c0*/  IMAD.IADD R7, R6, 0x1, R7 ;  /* 0x0000000106077824 */ /* 0x000fe200078e0207 */
[----:B----4-:R-:W-:Y:S02]  /*18d0*/  IADD3 R33, -R9, c[0x0][0x168], R8 ;  /* 0x00005a0009217a10 */ /* 0x010fe40007ffe108 */
[----:B------:R-:W-:Y:S02]  /*18e0*/  SEL R6, RZ, c[0x0][0x168], !P1 ;  /* 0x00005a00ff067a07 */ /* 0x000fe40004800000 */
[----:B0-----:R-:W-:Y:S01]  /*18f0*/  IADD3 R35, R37, c[0x0][0x168], -R21 ;  /* 0x00005a0025237a10 */ /* 0x001fe20007ffe815 */
[----:B------:R-:W-:Y:S01]  /*1900*/  IMAD.WIDE.U32 R20, R33, R12, RZ ;  /* 0x0000000c21147225 */ /* 0x000fe200078e00ff */
[----:B------:R-:W-:Y:S02]  /*1910*/  SEL R5, RZ, c[0x0][0x168], !P0 ;  /* 0x00005a00ff057a07 */ /* 0x000fe40004000000 */
[----:B------:R-:W-:-:S02]  /*1920*/  ISETP.GE.U32.AND P1, PT, R35, c[0x0][0x168], PT ;  /* 0x00005a0023007a0c */ /* 0x000fc40003f26070 */
[----:B------:R-:W-:Y:S02]  /*1930*/  ISETP.GE.U32.AND P0, PT, R7, c[0x0][0x168], PT ;  /* 0x00005a0007007a0c */ /* 0x000fe40003f06070 */
[----:B------:R-:W-:Y:S02]  /*1940*/  SEL R12, RZ, c[0x0][0x168], !P1 ;  /* 0x00005a00ff0c7a07 */ /* 0x000fe40004800000 */
[----:B------:R-:W-:Y:S01]  /*1950*/  IADD3 R36, -R19, c[0x0][0x168], R18 ;  /* 0x00005a0013247a10 */ /* 0x000fe20007ffe112 */
[----:B------:R-:W-:Y:S02]  /*1960*/  IMAD.IADD R30, R30, 0x1, -R5 ;  /* 0x000000011e1e7824 */ /* 0x000fe400078e0a05 */
[----:B------:R-:W-:Y:S01]  /*1970*/  IMAD.IADD R31, R31, 0x1, -R6 ;  /* 0x000000011f1f7824 */ /* 0x000fe200078e0a06 */
[----:B------:R-:W-:Y:S01]  /*1980*/  SEL R6, RZ, c[0x0][0x168], !P0 ;  /* 0x00005a00ff067a07 */ /* 0x000fe20004000000 */
[----:B------:R-:W-:Y:S02]  /*1990*/  IMAD R5, R20, c[0x0][0x16c], RZ ;  /* 0x00005b0014057a24 */ /* 0x000fe400078e02ff */
[----:B------:R-:W-:-:S02]  /*19a0*/  IMAD.IADD R35, R35, 0x1, -R12 ;  /* 0x0000000123237824 */ /* 0x000fc400078e0a0c */
[----:B------:R-:W-:-:S04]  /*19b0*/  IMAD.WIDE.U32 R12, R36, R13, RZ ;  /* 0x0000000d240c7225 */ /* 0x000fc800078e00ff */
[----:B------:R-:W-:-:S04]  /*19c0*/  IMAD.HI.U32 R20, R5, c[0x0][0x168], RZ ;  /* 0x00005a0005147a27 */ /* 0x000fc800078e00ff */
[----:B------:R-:W-:Y:S02]  /*19d0*/  IMAD.IADD R34, R7, 0x1, -R6 ;  /* 0x0000000107227824 */ /* 0x000fe400078e0a06 */
[----:B------:R-:W-:Y:S01]  /*19e0*/  IMAD.IADD R5, R8, 0x1, R9 ;  /* 0x0000000108057824 */ /* 0x000fe200078e0209 */
[----:B------:R-:W0:Y:S01]  /*19f0*/  LDS.64 R6, [R28.X8+`((shared_array + 0x1600))] ;  /* 0x000000001c067984 */ /* 0x000e220000008a00 */
[----:B------:R-:W-:Y:S01]  /*1a00*/  IMAD R8, R12, c[0x0][0x16c], RZ ;  /* 0x00005b000c087a24 */ /* 0x000fe200078e02ff */
[----:B------:R-:W-:-:S03]  /*1a10*/  IADD3 R20, R21, c[0x0][0x168], -R20 ;  /* 0x00005a0015147a10 */ /* 0x000fc60007ffe814 */
[----:B------:R-:W-:Y:S02]  /*1a20*/  IMAD.HI.U32 R12, R8, c[0x0][0x168], RZ ;  /* 0x00005a00080c7a27 */ /* 0x000fe400078e00ff */
[----:B------:R-:W4:Y:S01]  /*1a30*/  LDS.64 R8, [R28.X8+`((shared_array + 0x1800))] ;  /* 0x000000001c087984 */ /* 0x000f220000008a00 */
[----:B------:R-:W-:Y:S02]  /*1a40*/  ISETP.GE.U32.AND P1, PT, R20, c[0x0][0x168], PT ;  /* 0x00005a0014007a0c */ /* 0x000fe40003f26070 */
[----:B------:R-:W-:Y:S01]  /*1a50*/  IADD3 R37, R13, c[0x0][0x168], -R12 ;  /* 0x00005a000d257a10 */ /* 0x000fe20007ffe80c */
[----:B------:R1:W-:Y:S01]  /*1a60*/  STS.64 [R28.X8+`((shared_array + 0xa00))], R30 ;  /* 0x0000001e1c007388 */ /* 0x0003e20000008a00 */
[----:B------:R-:W-:-:S03]  /*1a70*/  IMAD.IADD R33, R18, 0x1, R19 ;  /* 0x0000000112217824 */ /* 0x000fc600078e0213 */
[----:B------:R-:W0:Y:S01]  /*1a80*/  LDS.64 R12, [R28.X8+`((shared_array + 0x1a00))] ;  /* 0x000000001c0c7984 */ /* 0x000e220000008a00 */
[----:B------:R-:W-:-:S03]  /*1a90*/  ISETP.GE.U32.AND P0, PT, R5, c[0x0][0x168], PT ;  /* 0x00005a0005007a0c */ /* 0x000fc60003f06070 */
[----:B------:R-:W0:Y:S01]  /*1aa0*/  LDS.64 R18, [R28.X8+`((shared_array + 0x1c00))] ;  /* 0x000000001c127984 */ /* 0x000e220000008a00 */
[----:B-1----:R-:W-:-:S03]  /*1ab0*/  SEL R31, RZ, c[0x0][0x168], !P1 ;  /* 0x00005a00ff1f7a07 */ /* 0x002fc60004800000 */
[----:B------:R1:W-:Y:S01]  /*1ac0*/  STS.64 [R28.X8+`((shared_array + 0xc00))], R34 ;  /* 0x000000221c007388 */ /* 0x0003e20000008a00 */
[----:B------:R-:W-:Y:S01]  /*1ad0*/  SEL R30, RZ, c[0x0][0x168], !P0 ;  /* 0x00005a00ff1e7a07 */ /* 0x000fe20004000000 */
[----:B------:R-:W-:Y:S02]  /*1ae0*/  IMAD.IADD R31, R20, 0x1, -R31 ;  /* 0x00000001141f7824 */ /* 0x000fe400078e0a1f */
[----:B------:R-:W4:Y:S01]  /*1af0*/  LDS.64 R20, [R28.X8+`((shared_array + 0x1e00))] ;  /* 0x000000001c147984 */ /* 0x000f220000008a00 */
[----:B------:R-:W-:Y:S02]  /*1b00*/  IADD3 R42, -R23, c[0x0][0x168], R22 ;  /* 0x00005a00172a7a10 */ /* 0x000fe40007ffe116 */
[----:B-1----:R-:W-:Y:S01]  /*1b10*/  IADD3 R35, -R11, c[0x0][0x168], R10 ;  /* 0x00005a000b237a10 */ /* 0x002fe20007ffe10a */
[----:B------:R-:W-:-:S04]  /*1b20*/  IMAD.IADD R30, R5, 0x1, -R30 ;  /* 0x00000001051e7824 */ /* 0x000fc800078e0a1e */
[----:B------:R-:W-:Y:S01]  /*1b30*/  IMAD.WIDE.U32 R34, R35, R14, RZ ;  /* 0x0000000e23227225 */ /* 0x000fe200078e00ff */
[----:B------:R-:W-:-:S03]  /*1b40*/  ISETP.GE.U32.AND P0, PT, R33, c[0x0][0x168], PT ;  /* 0x00005a0021007a0c */ /* 0x000fc60003f06070 */
[----:B------:R-:W-:Y:S02]  /*1b50*/  IMAD R5, R34, c[0x0][0x16c], RZ ;  /* 0x00005b0022057a24 */ /* 0x000fe400078e02ff */
[----:B------:R-:W-:-:S04]  /*1b60*/  IMAD.WIDE.U32 R14, R42, R15, RZ ;  /* 0x0000000f2a0e7225 */ /* 0x000fc800078e00ff */
[----:B------:R-:W-:Y:S01]  /*1b70*/  IMAD.IADD R10, R10, 0x1, R11 ;  /* 0x000000010a0a7824 */ /* 0x000fe200078e020b */
[----:B------:R-:W-:Y:S01]  /*1b80*/  SEL R36, RZ, c[0x0][0x168], !P0 ;  /* 0x00005a00ff247a07 */ /* 0x000fe20004000000 */
[----:B------:R-:W-:-:S03]  /*1b90*/  IMAD.HI.U32 R5, R5, c[0x0][0x168], RZ ;  /* 0x00005a0005057a27 */ /* 0x000fc600078e00ff */
[----:B------:R-:W-:Y:S01]  /*1ba0*/  ISETP.GE.U32.AND P0, PT, R10, c[0x0][0x168], PT ;  /* 0x00005a000a007a0c */ /* 0x000fe20003f06070 */
[----:B------:R-:W-:Y:S02]  /*1bb0*/  IMAD R14, R14, c[0x0][0x16c], RZ ;  /* 0x00005b000e0e7a24 */ /* 0x000fe400078e02ff */
[----:B------:R-:W-:Y:S01]  /*1bc0*/  IMAD.IADD R22, R22, 0x1, R23 ;  /* 0x0000000116167824 */ /* 0x000fe200078e0217 */
[----:B------:R-:W-:Y:S01]  /*1bd0*/  IADD3 R34, R35, c[0x0][0x168], -R5 ;  /* 0x00005a0023227a10 */ /* 0x000fe20007ffe805 */
[----:B------:R-:W-:Y:S01]  /*1be0*/  IMAD.HI.U32 R14, R14, c[0x0][0x168], RZ ;  /* 0x00005a000e0e7a27 */ /* 0x000fe200078e00ff */
[----:B------:R-:W-:Y:S02]  /*1bf0*/  SEL R5, RZ, c[0x0][0x168], !P0 ;  /* 0x00005a00ff057a07 */ /* 0x000fe40004000000 */
[----:B------:R-:W-:Y:S02]  /*1c00*/  ISETP.GE.U32.AND P0, PT, R22, c[0x0][0x168], PT ;  /* 0x00005a0016007a0c */ /* 0x000fe40003f06070 */
[----:B0-----:R-:W-:-:S02]  /*1c10*/  IADD3 R11, -R7, c[0x0][0x168], R6 ;  /* 0x00005a00070b7a10 */ /* 0x001fc40007ffe106 */
[----:B------:R-:W-:Y:S01]  /*1c20*/  IADD3 R23, R15, c[0x0][0x168], -R14 ;  /* 0x00005a000f177a10 */ /* 0x000fe20007ffe80e */
[----:B------:R-:W-:Y:S01]  /*1c30*/  IMAD.IADD R14, R10, 0x1, -R5 ;  /* 0x000000010a0e7824 */ /* 0x000fe200078e0a05 */
[----:B------:R-:W-:Y:S01]  /*1c40*/  SEL R5, RZ, c[0x0][0x168], !P0 ;  /* 0x00005a00ff057a07 */ /* 0x000fe20004000000 */
[----:B------:R-:W-:Y:S01]  /*1c50*/  IMAD.WIDE.U32 R10, R11, R16, RZ ;  /* 0x000000100b0a7225 */ /* 0x000fe200078e00ff */
[----:B----4-:R-:W-:-:S03]  /*1c60*/  IADD3 R55, -R9, c[0x0][0x168], R8 ;  /* 0x00005a0009377a10 */ /* 0x010fc60007ffe108 */
[----:B------:R-:W-:Y:S02]  /*1c70*/  IMAD.IADD R22, R22, 0x1, -R5 ;  /* 0x0000000116167824 */ /* 0x000fe400078e0a05 */
[----:B------:R-:W-:Y:S02]  /*1c80*/  IMAD R5, R10, c[0x0][0x16c], RZ ;  /* 0x00005b000a057a24 */ /* 0x000fe400078e02ff */
[----:B------:R-:W-:Y:S01]  /*1c90*/  IMAD.WIDE.U32 R54, R55, R54, RZ ;  /* 0x0000003637367225 */ /* 0x000fe200078e00ff */
[----:B------:R-:W-:-:S03]  /*1ca0*/  IADD3 R57, -R13, c[0x0][0x168], R12 ;  /* 0x00005a000d397a10 */ /* 0x000fc60007ffe10c */
[----:B------:R-:W-:Y:S01]  /*1cb0*/  IMAD.HI.U32 R5, R5, c[0x0][0x168], RZ ;  /* 0x00005a0005057a27 */ /* 0x000fe200078e00ff */
[----:B------:R-:W-:Y:S02]  /*1cc0*/  ISETP.GE.U32.AND P1, PT, R37, c[0x0][0x168], PT ;  /* 0x00005a0025007a0c */ /* 0x000fe40003f26070 */
[----:B------:R-:W-:Y:S01]  /*1cd0*/  IADD3 R49, -R19, c[0x0][0x168], R18 ;  /* 0x00005a0013317a10 */ /* 0x000fe20007ffe112 */
[----:B------:R-:W-:Y:S01]  /*1ce0*/  IMAD R10, R54, c[0x0][0x16c], RZ ;  /* 0x00005b00360a7a24 */ /* 0x000fe200078e02ff */
[----:B------:R0:W-:Y:S01]  /*1cf0*/  STS.64 [R28.X8+`((shared_array + 0x800))], R40 ;  /* 0x000000281c007388 */ /* 0x0001e20000008a00 */
[----:B------:R-:W-:Y:S01]  /*1d00*/  IMAD.IADD R6, R6, 0x1, R7 ;  /* 0x0000000106067824 */ /* 0x000fe200078e0207 */
[----:B------:R-:W-:Y:S01]  /*1d10*/  IADD3 R7, R11, c[0x0][0x168], -R5 ;  /* 0x00005a000b077a10 */ /* 0x000fe20007ffe805 */
[----:B------:R-:W-:Y:S01]  /*1d20*/  IMAD.WIDE.U32 R56, R57, R56, RZ ;  /* 0x0000003839387225 */ /* 0x000fe200078e00ff */
[----:B------:R-:W-:-:S03]  /*1d30*/  IADD3 R51, -R21, c[0x0][0x168], R20 ;  /* 0x00005a0015337a10 */ /* 0x000fc60007ffe114 */
[----:B------:R-:W-:Y:S01]  /*1d40*/  IMAD.HI.U32 R5, R10, c[0x0][0x168], RZ ;  /* 0x00005a000a057a27 */ /* 0x000fe200078e00ff */
[----:B0-----:R-:W-:-:S03]  /*1d50*/  SEL R40, RZ, c[0x0][0x168], !P1 ;  /* 0x00005a00ff287a07 */ /* 0x001fc60004800000 */
[----:B------:R-:W-:Y:S01]  /*1d60*/  IMAD.WIDE.U32 R48, R49, R48, RZ ;  /* 0x0000003031307225 */ /* 0x000fe200078e00ff */
[----:B------:R-:W-:Y:S02]  /*1d70*/  ISETP.GE.U32.AND P1, PT, R34, c[0x0][0x168], PT ;  /* 0x00005a0022007a0c */ /* 0x000fe40003f26070 */
[----:B------:R-:W-:Y:S01]  /*1d80*/  IADD3 R54, R55, c[0x0][0x168], -R5 ;  /* 0x00005a0037367a10 */ /* 0x000fe20007ffe805 */
[----:B------:R-:W-:Y:S01]  /*1d90*/  IMAD R11, R56, c[0x0][0x16c], RZ ;  /* 0x00005b00380b7a24 */ /* 0x000fe200078e02ff */
[----:B------:R-:W-:Y:S01]  /*1da0*/  SEL R15, RZ, c[0x0][0x168], !P1 ;  /* 0x00005a00ff0f7a07 */ /* 0x000fe20004800000 */
[----:B------:R-:W-:Y:S01]  /*1db0*/  IMAD.WIDE.U32 R50, R51, R50, RZ ;  /* 0x0000003233327225 */ /* 0x000fe200078e00ff */
[----:B------:R-:W-:-:S03]  /*1dc0*/  ISETP.GE.U32.AND P1, PT, R23, c[0x0][0x168], PT ;  /* 0x00005a0017007a0c */ /* 0x000fc60003f26070 */
[----:B------:R-:W-:Y:S01]  /*1dd0*/  IMAD R5, R48, c[0x0][0x16c], RZ ;  /* 0x00005b0030057a24 */ /* 0x000fe200078e02ff */
[----:B------:R0:W-:Y:S01]  /*1de0*/  STS.64 [R28.X8+`((shared_array + 0xe00))], R30 ;  /* 0x0000001e1c007388 */ /* 0x0001e20000008a00 */
[----:B------:R-:W-:Y:S01]  /*1df0*/  IMAD.HI.U32 R11, R11, c[0x0][0x168], RZ ;  /* 0x00005a000b0b7a27 */ /* 0x000fe200078e00ff */
[----:B------:R-:W-:-:S03]  /*1e00*/  ISETP.GE.U32.AND P0, PT, R6, c[0x0][0x168], PT ;  /* 0x00005a0006007a0c */ /* 0x000fc60003f06070 */
[----:B------:R-:W-:Y:S02]  /*1e10*/  IMAD.IADD R9, R8, 0x1, R9 ;  /* 0x0000000108097824 */ /* 0x000fe400078e0209 */
[----:B------:R-:W-:Y:S02]  /*1e20*/  IMAD R8, R50, c[0x0][0x16c], RZ ;  /* 0x00005b0032087a24 */ /* 0x000fe400078e02ff */
[----:B------:R-:W-:Y:S01]  /*1e30*/  IMAD.HI.U32 R5, R5, c[0x0][0x168], RZ ;  /* 0x00005a0005057a27 */ /* 0x000fe200078e00ff */
[----:B0-----:R-:W-:-:S03]  /*1e40*/  SEL R30, RZ, c[0x0][0x168], !P1 ;  /* 0x00005a00ff1e7a07 */ /* 0x001fc60004800000 */
[----:B------:R-:W-:Y:S01]  /*1e50*/  IMAD.IADD R12, R12, 0x1, R13 ;  /* 0x000000010c0c7824 */ /* 0x000fe200078e020d */
[----:B------:R-:W-:Y:S01]  /*1e60*/  ISETP.GE.U32.AND P1, PT, R7, c[0x0][0x168], PT ;  /* 0x00005a0007007a0c */ /* 0x000fe20003f26070 */
[----:B------:R-:W-:Y:S01]  /*1e70*/  IMAD.IADD R18, R18, 0x1, R19 ;  /* 0x0000000112127824 */ /* 0x000fe200078e0213 */
[----:B------:R-:W-:Y:S01]  /*1e80*/  IADD3 R13, R57, c[0x0][0x168], -R11 ;  /* 0x00005a00390d7a10 */ /* 0x000fe20007ffe80b */
[----:B------:R-:W-:Y:S01]  /*1e90*/  IMAD.HI.U32 R11, R8, c[0x0][0x168], RZ ;  /* 0x00005a00080b7a27 */ /* 0x000fe200078e00ff */
[----:B------:R-:W-:Y:S02]  /*1ea0*/  IADD3 R19, R49, c[0x0][0x168], -R5 ;  /* 0x00005a0031137a10 */ /* 0x000fe40007ffe805 */
[----:B------:R-:W-:Y:S02]  /*1eb0*/  SEL R8, RZ, c[0x0][0x168], !P1 ;  /* 0x00005a00ff087a07 */ /* 0x000fe40004800000 */
[----:B------:R-:W-:Y:S02]  /*1ec0*/  SEL R5, RZ, c[0x0][0x168], !P0 ;  /* 0x00005a00ff057a07 */ /* 0x000fe40004000000 */
[----:B------:R-:W-:Y:S01]  /*1ed0*/  ISETP.GE.U32.AND P0, PT, R9, c[0x0][0x168], PT ;  /* 0x00005a0009007a0c */ /* 0x000fe20003f06070 */
[----:B------:R-:W-:Y:S01]  /*1ee0*/  IMAD.IADD R20, R20, 0x1, R21 ;  /* 0x0000000114147824 */ /* 0x000fe200078e0215 */
[----:B------:R-:W-:-:S02]  /*1ef0*/  ISETP.GE.U32.AND P1, PT, R54, c[0x0][0x168], PT ;  /* 0x00005a0036007a0c */ /* 0x000fc40003f26070 */
[----:B------:R-:W-:Y:S02]  /*1f00*/  ISETP.GE.U32.AND P2, PT, R12, c[0x0][0x168], PT ;  /* 0x00005a000c007a0c */ /* 0x000fe40003f46070 */
[----:B------:R-:W-:Y:S01]  /*1f10*/  ISETP.GE.U32.AND P3, PT, R13, c[0x0][0x168], PT ;  /* 0x00005a000d007a0c */ /* 0x000fe20003f66070 */
[----:B------:R-:W-:Y:S01]  /*1f20*/  IMAD.IADD R7, R7, 0x1, -R8 ;  /* 0x0000000107077824 */ /* 0x000fe200078e0a08 */
[----:B------:R-:W-:Y:S01]  /*1f30*/  IADD3 R21, R51, c[0x0][0x168], -R11 ;  /* 0x00005a0033157a10 */ /* 0x000fe20007ffe80b */
[----:B------:R-:W-:Y:S01]  /*1f40*/  IMAD.IADD R6, R6, 0x1, -R5 ;  /* 0x0000000106067824 */ /* 0x000fe200078e0a05 */
[----:B------:R-:W-:Y:S01]  /*1f50*/  SEL R8, RZ, c[0x0][0x168], !P0 ;  /* 0x00005a00ff087a07 */ /* 0x000fe20004000000 */
[----:B------:R-:W-:Y:S01]  /*1f60*/  IMAD.IADD R15, R34, 0x1, -R15 ;  /* 0x00000001220f7824 */ /* 0x000fe200078e0a0f */
[----:B------:R-:W-:Y:S02]  /*1f70*/  SEL R5, RZ, c[0x0][0x168], !P1 ;  /* 0x00005a00ff057a07 */ /* 0x000fe40004800000 */
[----:B------:R-:W-:-:S02]  /*1f80*/  SEL R11, RZ, c[0x0][0x168], !P2 ;  /* 0x00005a00ff0b7a07 */ /* 0x000fc40005000000 */
[----:B------:R-:W-:Y:S02]  /*1f90*/  SEL R10, RZ, c[0x0][0x168], !P3 ;  /* 0x00005a00ff0a7a07 */ /* 0x000fe40005800000 */
[----:B------:R-:W-:Y:S02]  /*1fa0*/  ISETP.GE.U32.AND P0, PT, R18, c[0x0][0x168], PT ;  /* 0x00005a0012007a0c */ /* 0x000fe40003f06070 */
[----:B------:R-:W-:Y:S02]  /*1fb0*/  ISETP.GE.U32.AND P1, PT, R19, c[0x0][0x168], PT ;  /* 0x00005a0013007a0c */ /* 0x000fe40003f26070 */
[----:B------:R-:W-:Y:S02]  /*1fc0*/  ISETP.GE.U32.AND P2, PT, R20, c[0x0][0x168], PT ;  /* 0x00005a0014007a0c */ /* 0x000fe40003f46070 */
[----:B------:R-:W-:Y:S01]  /*1fd0*/  ISETP.GE.U32.AND P3, PT, R21, c[0x0][0x168], PT ;  /* 0x00005a0015007a0c */ /* 0x000fe20003f66070 */
[----:B------:R-:W-:Y:S01]  /*1fe0*/  IMAD.IADD R8, R9, 0x1, -R8 ;  /* 0x0000000109087824 */ /* 0x000fe200078e0a08 */
[----:B------:R0:W-:Y:S01]  /*1ff0*/  STS.64 [R28.X8+`((shared_array + 0x1200))], R14 ;  /* 0x0000000e1c007388 */ /* 0x0001e20000008a00 */
[----:B------:R-:W-:Y:S01]  /*2000*/  IMAD.IADD R9, R54, 0x1, -R5 ;  /* 0x0000000136097824 */ /* 0x000fe200078e0a05 */
[----:B------:R-:W-:Y:S01]  /*2010*/  SEL R5, RZ, c[0x0][0x168], !P0 ;  /* 0x00005a00ff057a07 */ /* 0x000fe20004000000 */
[----:B------:R-:W-:Y:S01]  /*2020*/  IMAD.IADD R12, R12, 0x1, -R11 ;  /* 0x000000010c0c7824 */ /* 0x000fe200078e0a0b */
[----:B------:R-:W-:Y:S01]  /*2030*/  SEL R11, RZ, c[0x0][0x168], !P2 ;  /* 0x00005a00ff0b7a07 */ /* 0x000fe20005000000 */
[----:B------:R-:W-:Y:S01]  /*2040*/  IMAD.IADD R13, R13, 0x1, -R10 ;  /* 0x000000010d0d7824 */ /* 0x000fe200078e0a0a */
[----:B------:R-:W-:Y:S01]  /*2050*/  SEL R10, RZ, c[0x0][0x168], !P1 ;  /* 0x00005a00ff0a7a07 */ /* 0x000fe20004800000 */
[----:B------:R-:W-:Y:S01]  /*2060*/  IMAD.IADD R36, R33, 0x1, -R36 ;  /* 0x0000000121247824 */ /* 0x000fe200078e0a24 */
[----:B0-----:R-:W-:Y:S01]  /*2070*/  SEL R14, RZ, c[0x0][0x168], !P3 ;  /* 0x00005a00ff0e7a07 */ /* 0x001fe20005800000 */
[----:B------:R-:W-:-:S02]  /*2080*/  IMAD.IADD R37, R37, 0x1, -R40 ;  /* 0x0000000125257824 */ /* 0x000fc400078e0a28 */
[----:B------:R-:W-:Y:S02]  /*2090*/  IMAD.IADD R23, R23, 0x1, -R30 ;  /* 0x0000000117177824 */ /* 0x000fe400078e0a1e */
[----:B------:R-:W-:Y:S02]  /*20a0*/  IMAD.IADD R18, R18, 0x1, -R5 ;  /* 0x0000000112127824 */ /* 0x000fe400078e0a05 */
[----:B------:R-:W-:Y:S02]  /*20b0*/  IMAD.IADD R19, R19, 0x1, -R10 ;  /* 0x0000000113137824 */ /* 0x000fe400078e0a0a */
[----:B------:R-:W-:Y:S02]  /*20c0*/  IMAD.IADD R20, R20, 0x1, -R11 ;  /* 0x0000000114147824 */ /* 0x000fe400078e0a0b */
[----:B------:R-:W-:Y:S01]  /*20d0*/  IMAD.IADD R21, R21, 0x1, -R14 ;  /* 0x0000000115157824 */ /* 0x000fe200078e0a0e */
[----:B------:R-:W-:Y:S04]  /*20e0*/  STS.64 [R28.X8+`((shared_array + 0x1000))], R36 ;  /* 0x000000241c007388 */ /* 0x000fe80000008a00 */
[----:B------:R-:W-:Y:S04]  /*20f0*/  STS.64 [R28.X8+`((shared_array + 0x1400))], R22 ;  /* 0x000000161c007388 */ /* 0x000fe80000008a00 */
[----:B------:R-:W-:Y:S04]  /*2100*/  STS.64 [R28.X8+`((shared_array + 0x1600))], R6 ;  /* 0x000000061c007388 */ /* 0x000fe80000008a00 */
[----:B------:R-:W-:Y:S04]  /*2110*/  STS.64 [R28.X8+`((shared_array + 0x1800))], R8 ;  /* 0x000000081c007388 */ /* 0x000fe80000008a00 */
[----:B------:R-:W-:Y:S04]  /*2120*/  STS.64 [R28.X8+`((shared_array + 0x1a00))], R12 ;  /* 0x0000000c1c007388 */ /* 0x000fe80000008a00 */
[----:B------:R-:W-:Y:S04]  /*2130*/  STS.64 [R28.X8+`((shared_array + 0x1c00))], R18 ;  /* 0x000000121c007388 */ /* 0x000fe80000008a00 */
[----:B------:R-:W-:Y:S04]  /*2140*/  STS.64 [R28.X8+`((shared_array + 0x1e00))], R20 ;  /* 0x000000141c007388 */ /* 0x000fe80000008a00 */
[----:B------:R-:W-:Y:S06]  /*2150*/  BAR.SYNC 0x0 ;  /* 0x0000000000007b1d */ /* 0x000fec0000000000 */
[----:B------:R-:W-:Y:S04]  /*2160*/  LDS R14, [R25.X4+`(shared_array)] ;  /* 0x00000000190e7984 */ /* 0x000fe80000004800 */
[----:B------:R-:W0:Y:S01]  /*2170*/  LDS R15, [R25.X4+`((shared_array + 0x8))] ;  /* 0x00000000190f7984 */ /* 0x000e220000004800 */
[----:B------:R-:W-:-:S04]  /*2180*/  IADD3 R5, R24, 0x100, RZ ;  /* 0x0000010018057810 */ /* 0x000fc80007ffe0ff */
[----:B------:R-:W-:-:S04]  /*2190*/  LEA.HI R10, R5, R5, RZ, 0x1 ;  /* 0x00000005050a7211 */ /* 0x000fc800078f08ff */
[----:B------:R-:W-:Y:S02]  /*21a0*/  LEA.HI.SX32 R10, R10, 0x200, 0x1f ;  /* 0x000002000a0a7811 */ /* 0x000fe400078ffaff */
[----:B------:R-:W-:Y:S02]  /*21b0*/  IADD3 R30, R28, 0x40, RZ ;  /* 0x000000401c1e7810 */ /* 0x000fe40007ffe0ff */
[----:B0-----:R-:W-:-:S05]  /*21c0*/  IADD3 R11, -R15, c[0x0][0x168], R14 ;  /* 0x00005a000f0b7a10 */ /* 0x001fca0007ffe10e */
[----:B--2---:R-:W-:-:S04]  /*21d0*/  IMAD.WIDE.U32 R6, R11, R26, RZ ;  /* 0x0000001a0b067225 */ /* 0x004fc800078e00ff */
[----:B------:R-:W-:Y:S02]  /*21e0*/  IMAD R6, R6, c[0x0][0x16c], RZ ;  /* 0x00005b0006067a24 */ /* 0x000fe400078e02ff */
[----:B------:R-:W-:-:S04]  /*21f0*/  IMAD.WIDE R10, R10, R27, c[0x0][0x170] ;  /* 0x00005c000a0a7625 */ /* 0x000fc800078e021b */
[----:B------:R-:W-:Y:S02]  /*2200*/  IMAD.HI.U32 R6, R6, c[0x0][0x168], RZ ;  /* 0x00005a0006067a27 */ /* 0x000fe400078e00ff */
[----:B------:R0:W2:Y:S02]  /*2210*/  LDG.E.CONSTANT R10, [R10.64] ;  /* 0x000000040a0a7981 */ /* 0x0000a4000c1e9900 */
[----:B------:R-:W-:Y:S01]  /*2220*/  IMAD.IADD R14, R14, 0x1, R15 ;  /* 0x000000010e0e7824 */ /* 0x000fe200078e020f */
[----:B------:R-:W-:Y:S02]  /*2230*/  IADD3 R6, R7, c[0x0][0x168], -R6 ;  /* 0x00005a0007067a10 */ /* 0x000fe40007ffe806 */
[----:B------:R-:W-:Y:S02]  /*2240*/  LEA.HI R7, R30, R30, RZ, 0x1 ;  /* 0x0000001e1e077211 */ /* 0x000fe400078f08ff */
[----:B------:R-:W-:Y:S02]  /*2250*/  ISETP.GE.U32.AND P0, PT, R14, c[0x0][0x168], PT ;  /* 0x00005a000e007a0c */ /* 0x000fe40003f06070 */
[----:B------:R-:W-:Y:S01]  /*2260*/  ISETP.GE.U32.AND P1, PT, R6, c[0x0][0x168], PT ;  /* 0x00005a0006007a0c */ /* 0x000fe20003f26070 */
[C---:B------:R-:W-:Y:S01]  /*2270*/  IMAD.SHL.U32 R8, R7.reuse, 0x2, RZ ;  /* 0x0000000207087824 */ /* 0x040fe200078e00ff */
[----:B------:R-:W-:-:S02]  /*2280*/  LOP3.LUT R13, R7, 0x3ffffffe, RZ, 0xc0, !PT ;  /* 0x3ffffffe070d7812 */ /* 0x000fc400078ec0ff */
[----:B------:R-:W-:Y:S02]  /*2290*/  SEL R7, RZ, c[0x0][0x168], !P0 ;  /* 0x00005a00ff077a07 */ /* 0x000fe40004000000 */
[----:B------:R-:W-:Y:S02]  /*22a0*/  SEL R9, RZ, c[0x0][0x168], !P1 ;  /* 0x00005a00ff097a07 */ /* 0x000fe40004800000 */
[----:B------:R-:W-:Y:S01]  /*22b0*/  LOP3.LUT R8, R8, 0x3ffffffc, RZ, 0xc0, !PT ;  /* 0x3ffffffc08087812 */ /* 0x000fe200078ec0ff */
[----:B------:R-:W-:Y:S02]  /*22c0*/  IMAD.IADD R14, R14, 0x1, -R7 ;  /* 0x000000010e0e7824 */ /* 0x000fe400078e0a07 */
[----:B------:R-:W-:Y:S01]  /*22d0*/  IMAD.IADD R16, R6, 0x1, -R9 ;  /* 0x0000000106107824 */ /* 0x000fe200078e0a09 */
[----:B0-----:R-:W-:Y:S02]  /*22e0*/  IADD3 R11, R8, R30, -R13 ;  /* 0x0000001e080b7210 */ /* 0x001fe40007ffe80d */
[----:B------:R-:W-:Y:S04]  /*22f0*/  STS [R25.X4+`(shared_array)], R14 ;  /* 0x0000000e19007388 */ /* 0x000fe80000004800 */
[----:B------:R-:W-:Y:S04]  /*2300*/  STS [R25.X4+`((shared_array + 0x8))], R16 ;  /* 0x0000001019007388 */ /* 0x000fe80000004800 */
[----:B------:R-:W-:Y:S04]  /*2310*/  LDS R7, [R11.X4+`(shared_array)] ;  /* 0x000000000b077984 */ /* 0x000fe80000004800 */
[----:B------:R-:W0:Y:S01]  /*2320*/  LDS R18, [R11.X4+`((shared_array + 0x8))] ;  /* 0x000000000b127984 */ /* 0x000e220000004800 */
[----:B------:R-:W-:-:S04]  /*2330*/  IADD3 R6, R24, 0x140, RZ ;  /* 0x0000014018067810 */ /* 0x000fc80007ffe0ff */
[----:B------:R-:W-:-:S04]  /*2340*/  LEA.HI R9, R6, R6, RZ, 0x1 ;  /* 0x0000000606097211 */ /* 0x000fc800078f08ff */
[----:B------:R-:W-:-:S05]  /*2350*/  LEA.HI.SX32 R12, R9, 0x200, 0x1f ;  /* 0x00000200090c7811 */ /* 0x000fca00078ffaff */
[----:B------:R-:W-:Y:S01]  /*2360*/  IMAD.WIDE R12, R12, R27, c[0x0][0x170] ;  /* 0x00005c000c0c7625 */ /* 0x000fe200078e021b */
[----:B------:R-:W-:-:S05]  /*2370*/  IADD3 R31, R28, 0x80, RZ ;  /* 0x000000801c1f7810 */ /* 0x000fca0007ffe0ff */
[----:B------:R1:W4:Y:S01]  /*2380*/  LDG.E.CONSTANT R12, [R12.64] ;  /* 0x000000040c0c7981 */ /* 0x000322000c1e9900 */
[----:B0-----:R-:W-:-:S05]  /*2390*/  IADD3 R8, -R18, c[0x0][0x168], R7 ;  /* 0x00005a0012087a10 */ /* 0x001fca0007ffe107 */
[----:B---3--:R-:W-:-:S04]  /*23a0*/  IMAD.WIDE.U32 R8, R8, R17, RZ ;  /* 0x0000001108087225 */ /* 0x008fc800078e00ff */
[----:B------:R-:W-:-:S04]  /*23b0*/  IMAD R8, R8, c[0x0][0x16c], RZ ;  /* 0x00005b0008087a24 */ /* 0x000fc800078e02ff */
[----:B------:R-:W-:-:S04]  /*23c0*/  IMAD.HI.U32 R8, R8, c[0x0][0x168], RZ ;  /* 0x00005a0008087a27 */ /* 0x000fc800078e00ff */
[----:B------:R-:W-:Y:S01]  /*23d0*/  IMAD.IADD R7, R7, 0x1, R18 ;  /* 0x0000000107077824 */ /* 0x000fe200078e0212 */
[----:B------:R-:W-:Y:S02]  /*23e0*/  IADD3 R9, R9, c[0x0][0x168], -R8 ;  /* 0x00005a0009097a10 */ /* 0x000fe40007ffe808 */
[----:B------:R-:W-:Y:S02]  /*23f0*/  LEA.HI R8, R31, R31, RZ, 0x1 ;  /* 0x0000001f1f087211 */ /* 0x000fe400078f08ff */
[----:B------:R-:W-:Y:S02]  /*2400*/  ISETP.GE.U32.AND P0, PT, R7, c[0x0][0x168], PT ;  /* 0x00005a0007007a0c */ /* 0x000fe40003f06070 */
[----:B------:R-:W-:Y:S01]  /*2410*/  ISETP.GE.U32.AND P1, PT, R9, c[0x0][0x168], PT ;  /* 0x00005a0009007a0c */ /* 0x000fe20003f26070 */
[C---:B------:R-:W-:Y:S01]  /*2420*/  IMAD.SHL.U32 R15, R8.reuse, 0x2, RZ ;  /* 0x00000002080f7824 */ /* 0x040fe200078e00ff */
[----:B------:R-:W-:Y:S02]  /*2430*/  LOP3.LUT R20, R8, 0x3ffffffe, RZ, 0xc0, !PT ;  /* 0x3ffffffe08147812 */ /* 0x000fe400078ec0ff */
[----:B------:R-:W-:-:S02]  /*2440*/  SEL R8, RZ, c[0x0][0x168], !P0 ;  /* 0x00005a00ff087a07 */ /* 0x000fc40004000000 */
[----:B------:R-:W-:Y:S02]  /*2450*/  SEL R14, RZ, c[0x0][0x168], !P1 ;  /* 0x00005a00ff0e7a07 */ /* 0x000fe40004800000 */
[----:B------:R-:W-:Y:S01]  /*2460*/  LOP3.LUT R15, R15, 0x3ffffffc, RZ, 0xc0, !PT ;  /* 0x3ffffffc0f0f7812 */ /* 0x000fe200078ec0ff */
[----:B------:R-:W-:Y:S02]  /*2470*/  IMAD.IADD R16, R7, 0x1, -R8 ;  /* 0x0000000107107824 */ /* 0x000fe400078e0a08 */
[----:B------:R-:W-:Y:S01]  /*2480*/  IMAD.IADD R18, R9, 0x1, -R14 ;  /* 0x0000000109127824 */ /* 0x000fe200078e0a0e */
[----:B------:R-:W-:Y:S02]  /*2490*/  IADD3 R20, R15, R31, -R20 ;  /* 0x0000001f0f147210 */ /* 0x000fe40007ffe814 */
[----:B------:R-:W-:Y:S04]  /*24a0*/  STS [R11.X4+`(shared_array)], R16 ;  /* 0x000000100b007388 */ /* 0x000fe80000004800 */
[----:B------:R-:W-:Y:S04]  /*24b0*/  STS [R11.X4+`((shared_array + 0x8))], R18 ;  /* 0x000000120b007388 */ /* 0x000fe80000004800 */
[----:B-1----:R-:W-:Y:S04]  /*24c0*/  LDS R13, [R20.X4+`(shared_array)] ;  /* 0x00000000140d7984 */ /* 0x002fe80000004800 */
[----:B------:R-:W0:Y:S01]  /*24d0*/  LDS R22, [R20.X4+`((shared_array + 0x8))] ;  /* 0x0000000014167984 */ /* 0x000e220000004800 */
[----:B------:R-:W-:-:S04]  /*24e0*/  IADD3 R7, R24, 0x180, RZ ;  /* 0x0000018018077810 */ /* 0x000fc80007ffe0ff */
[----:B------:R-:W-:-:S04]  /*24f0*/  LEA.HI R9, R7, R7, RZ, 0x1 ;  /* 0x0000000707097211 */ /* 0x000fc800078f08ff */
[----:B------:R-:W-:-:S05]  /*2500*/  LEA.HI.SX32 R14, R9, 0x200, 0x1f ;  /* 0x00000200090e7811 */ /* 0x000fca00078ffaff */
[----:B------:R-:W-:-:S06]  /*2510*/  IMAD.WIDE R14, R14, R27, c[0x0][0x170] ;  /* 0x00005c000e0e7625 */ /* 0x000fcc00078e021b */
[----:B------:R1:W3:Y:S01]  /*2520*/  LDG.E.CONSTANT R14, [R14.64] ;  /* 0x000000040e0e7981 */ /* 0x0002e2000c1e9900 */
[----:B0-----:R-:W-:-:S05]  /*2530*/  IADD3 R8, -R22, c[0x0][0x168], R13 ;  /* 0x00005a0016087a10 */ /* 0x001fca0007ffe10d */
[----:B------:R-:W-:-:S04]  /*2540*/  IMAD.WIDE.U32 R8, R8, R29, RZ ;  /* 0x0000001d08087225 */ /* 0x000fc800078e00ff */
[----:B------:R-:W-:Y:S01]  /*2550*/  IMAD R8, R8, c[0x0][0x16c], RZ ;  /* 0x00005b0008087a24 */ /* 0x000fe200078e02ff */
[----:B------:R-:W-:-:S03]  /*2560*/  IADD3 R29, R28, 0xc0, RZ ;  /* 0x000000c01c1d7810 */ /* 0x000fc60007ffe0ff */
        /* <DEDUP_REMOVED lines=13> */
[----:B-1----:R-:W-:Y:S02]  /*2640*/  IADD3 R15, R11, R29, -R18 ;  /* 0x0000001d0b0f7210 */ /* 0x002fe40007ffe812 */
[----:B------:R-:W-:Y:S04]  /*2650*/  STS [R20.X4+`(shared_array)], R13 ;  /* 0x0000000d14007388 */ /* 0x000fe80000004800 */
[----:B------:R0:W-:Y:S04]  /*2660*/  STS [R20.X4+`((shared_array + 0x8))], R9 ;  /* 0x0000000914007388 */ /* 0x0001e80000004800 */
[----:B------:R-:W-:Y:S04]  /*2670*/  LDS R11, [R15.X4+`(shared_array)] ;  /* 0x000000000f0b7984 */ /* 0x000fe80000004800 */
[----:B------:R-:W1:Y:S01]  /*2680*/  LDS R18, [R15.X4+`((shared_array + 0x8))] ;  /* 0x000000000f127984 */ /* 0x000e620000004800 */
[----:B------:R-:W-:-:S04]  /*2690*/  IADD3 R8, R24, 0x1c0, RZ ;  /* 0x000001c018087810 */ /* 0x000fc80007ffe0ff */
[----:B------:R-:W-:-:S04]  /*26a0*/  LEA.HI R16, R8, R8, RZ, 0x1 ;  /* 0x0000000808107211 */ /* 0x000fc800078f08ff */
[----:B------:R-:W-:-:S05]  /*26b0*/  LEA.HI.SX32 R16, R16, 0x200, 0x1f ;  /* 0x0000020010107811 */ /* 0x000fca00078ffaff */
[----:B------:R-:W-:Y:S01]  /*26c0*/  IMAD.WIDE R16, R16, R27, c[0x0][0x170] ;  /* 0x00005c0010107625 */ /* 0x000fe200078e021b */
[----:B------:R-:W-:-:S05]  /*26d0*/  IADD3 R34, R28, 0x100, RZ ;  /* 0x000001001c227810 */ /* 0x000fca0007ffe0ff */
[----:B------:R1:W3:Y:S01]  /*26e0*/  LDG.E.CONSTANT R16, [R16.64] ;  /* 0x0000000410107981 */ /* 0x0002e2000c1e9900 */
[----:B0-----:R-:W-:Y:S02]  /*26f0*/  LEA.HI R9, R34, R34, RZ, 0x1 ;  /* 0x0000002222097211 */ /* 0x001fe400078f08ff */
[----:B-1----:R-:W-:-:S05]  /*2700*/  IADD3 R33, -R18, c[0x0][0x168], R11 ;  /* 0x00005a0012217a10 */ /* 0x002fca0007ffe10b */
[----:B------:R-:W-:-:S04]  /*2710*/  IMAD.WIDE.U32 R32, R33, R32, RZ ;  /* 0x0000002021207225 */ /* 0x000fc800078e00ff */
[----:B------:R-:W-:-:S04]  /*2720*/  IMAD R19, R32, c[0x0][0x16c], RZ ;  /* 0x00005b0020137a24 */ /* 0x000fc800078e02ff */
[----:B------:R-:W-:-:S04]  /*2730*/  IMAD.HI.U32 R19, R19, c[0x0][0x168], RZ ;  /* 0x00005a0013137a27 */ /* 0x000fc800078e00ff */
[----:B------:R-:W-:Y:S01]  /*2740*/  IMAD.IADD R11, R11, 0x1, R18 ;  /* 0x000000010b0b7824 */ /* 0x000fe200078e0212 */
[----:B------:R-:W-:Y:S01]  /*2750*/  IADD3 R19, R33, c[0x0][0x168], -R19 ;  /* 0x00005a0021137a10 */ /* 0x000fe20007ffe813 */
[----:B------:R-:W-:-:S03]  /*2760*/  IMAD.SHL.U32 R13, R9, 0x2, RZ ;  /* 0x00000002090d7824 */ /* 0x000fc600078e00ff */
[----:B------:R-:W-:Y:S02]  /*2770*/  ISETP.GE.U32.AND P0, PT, R11, c[0x0][0x168], PT ;  /* 0x00005a000b007a0c */ /* 0x000fe40003f06070 */
[----:B------:R-:W-:Y:S02]  /*2780*/  ISETP.GE.U32.AND P1, PT, R19, c[0x0][0x168], PT ;  /* 0x00005a0013007a0c */ /* 0x000fe40003f26070 */
[----:B------:R-:W-:Y:S02]  /*2790*/  SEL R18, RZ, c[0x0][0x168], !P0 ;  /* 0x00005a00ff127a07 */ /* 0x000fe40004000000 */
[----:B------:R-:W-:Y:S02]  /*27a0*/  SEL R22, RZ, c[0x0][0x168], !P1 ;  /* 0x00005a00ff167a07 */ /* 0x000fe40004800000 */
[----:B------:R-:W-:Y:S02]  /*27b0*/  LOP3.LUT R9, R9, 0x3ffffffe, RZ, 0xc0, !PT ;  /* 0x3ffffffe09097812 */ /* 0x000fe400078ec0ff */
[----:B------:R-:W-:Y:S01]  /*27c0*/  LOP3.LUT R13, R13, 0x3ffffffc, RZ, 0xc0, !PT ;  /* 0x3ffffffc0d0d7812 */ /* 0x000fe200078ec0ff */
[----:B------:R-:W-:-:S02]  /*27d0*/  IMAD.IADD R20, R11, 0x1, -R18 ;  /* 0x000000010b147824 */ /* 0x000fc400078e0a12 */
[----:B------:R-:W-:Y:S01]  /*27e0*/  IMAD.IADD R22, R19, 0x1, -R22 ;  /* 0x0000000113167824 */ /* 0x000fe200078e0a16 */
[----:B------:R-:W-:Y:S02]  /*27f0*/  IADD3 R21, R13, R34, -R9 ;  /* 0x000000220d157210 */ /* 0x000fe40007ffe809 */
[----:B------:R-:W-:Y:S04]  /*2800*/  STS [R15.X4+`(shared_array)], R20 ;  /* 0x000000140f007388 */ /* 0x000fe80000004800 */
[----:B------:R-:W-:Y:S04]  /*2810*/  STS [R15.X4+`((shared_array + 0x8))], R22 ;  /* 0x000000160f007388 */ /* 0x000fe80000004800 */
[----:B------:R-:W-:Y:S04]  /*2820*/  LDS R13, [R21.X4+`(shared_array)] ;  /* 0x00000000150d7984 */ /* 0x000fe80000004800 */
[----:B------:R-:W0:Y:S01]  /*2830*/  LDS R26, [R21.X4+`((shared_array + 0x8))] ;  /* 0x00000000151a7984 */ /* 0x000e220000004800 */
[----:B------:R-:W-:-:S04]  /*2840*/  IADD3 R9, R24, 0x200, RZ ;  /* 0x0000020018097810 */ /* 0x000fc80007ffe0ff */
[----:B------:R-:W-:-:S04]  /*2850*/  LEA.HI R17, R9, R9, RZ, 0x1 ;  /* 0x0000000909117211 */ /* 0x000fc800078f08ff */
[----:B------:R-:W-:-:S05]  /*2860*/  LEA.HI.SX32 R18, R17, 0x200, 0x1f ;  /* 0x0000020011127811 */ /* 0x000fca00078ffaff */
[----:B------:R-:W-:-:S05]  /*2870*/  IMAD.WIDE R18, R18, R27, c[0x0][0x170] ;  /* 0x00005c0012127625 */ /* 0x000fca00078e021b */
[----:B------:R1:W3:Y:S01]  /*2880*/  LDG.E.CONSTANT R17, [R18.64] ;  /* 0x0000000412117981 */ /* 0x0002e2000c1e9900 */
[----:B0-----:R-:W-:-:S05]  /*2890*/  IADD3 R11, -R26, c[0x0][0x168], R13 ;  /* 0x00005a001a0b7a10 */ /* 0x001fca0007ffe10d */
[----:B--2---:R-:W-:-:S04]  /*28a0*/  IMAD.WIDE.U32 R10, R11, R10, RZ ;  /* 0x0000000a0b0a7225 */ /* 0x004fc800078e00ff */
[----:B------:R-:W-:-:S04]  /*28b0*/  IMAD R10, R10, c[0x0][0x16c], RZ ;  /* 0x00005b000a0a7a24 */ /* 0x000fc800078e02ff */
[----:B------:R-:W-:Y:S01]  /*28c0*/  IMAD.HI.U32 R15, R10, c[0x0][0x168], RZ ;  /* 0x00005a000a0f7a27 */ /* 0x000fe200078e00ff */
[----:B------:R-:W-:-:S03]  /*28d0*/  IADD3 R10, R28, 0x140, RZ ;  /* 0x000001401c0a7810 */ /* 0x000fc60007ffe0ff */
[----:B------:R-:W-:Y:S01]  /*28e0*/  IMAD.IADD R13, R13, 0x1, R26 ;  /* 0x000000010d0d7824 */ /* 0x000fe200078e021a */
[----:B------:R-:W-:Y:S02]  /*28f0*/  IADD3 R15, R11, c[0x0][0x168], -R15 ;  /* 0x00005a000b0f7a10 */ /* 0x000fe40007ffe80f */
[----:B------:R-:W-:Y:S02]  /*2900*/  LEA.HI R11, R10, R10, RZ, 0x1 ;  /* 0x0000000a0a0b7211 */ /* 0x000fe400078f08ff */
[----:B------:R-:W-:Y:S02]  /*2910*/  ISETP.GE.U32.AND P0, PT, R13, c[0x0][0x168], PT ;  /* 0x00005a000d007a0c */ /* 0x000fe40003f06070 */
[----:B------:R-:W-:Y:S01]  /*2920*/  ISETP.GE.U32.AND P1, PT, R15, c[0x0][0x168], PT ;  /* 0x00005a000f007a0c */ /* 0x000fe20003f26070 */
[----:B------:R-:W-:Y:S01]  /*2930*/  IMAD.SHL.U32 R22, R11, 0x2, RZ ;  /* 0x000000020b167824 */ /* 0x000fe200078e00ff */
[----:B------:R-:W-:Y:S02]  /*2940*/  SEL R20, RZ, c[0x0][0x168], !P0 ;  /* 0x00005a00ff147a07 */ /* 0x000fe40004000000 */
[----:B-1----:R-:W-:-:S02]  /*2950*/  SEL R18, RZ, c[0x0][0x168], !P1 ;  /* 0x00005a00ff127a07 */ /* 0x002fc40004800000 */
[----:B------:R-:W-:Y:S02]  /*2960*/  LOP3.LUT R11, R11, 0x3ffffffe, RZ, 0xc0, !PT ;  /* 0x3ffffffe0b0b7812 */ /* 0x000fe400078ec0ff */
[----:B------:R-:W-:Y:S01]  /*2970*/  LOP3.LUT R19, R22, 0x3ffffffc, RZ, 0xc0, !PT ;  /* 0x3ffffffc16137812 */ /* 0x000fe200078ec0ff */
[----:B------:R-:W-:Y:S02]  /*2980*/  IMAD.IADD R20, R13, 0x1, -R20 ;  /* 0x000000010d147824 */ /* 0x000fe400078e0a14 */
        /* <DEDUP_REMOVED lines=9> */
[----:B------:R-:W-:-:S06]  /*2a20*/  IMAD.WIDE R18, R18, R27, c[0x0][0x170] ;  /* 0x00005c0012127625 */ /* 0x000fcc00078e021b */
[----:B------:R1:W2:Y:S01]  /*2a30*/  LDG.E.CONSTANT R19, [R18.64] ;  /* 0x0000000412137981 */ /* 0x0002a2000c1e9900 */
[----:B0-----:R-:W-:-:S05]  /*2a40*/  IADD3 R13, -R26, c[0x0][0x168], R15 ;  /* 0x00005a001a0d7a10 */ /* 0x001fca0007ffe10f */
[----:B----4-:R-:W-:-:S04]  /*2a50*/  IMAD.WIDE.U32 R12, R13, R12, RZ ;  /* 0x0000000c0d0c7225 */ /* 0x010fc800078e00ff */
        /* <DEDUP_REMOVED lines=10> */
[----:B------:R-:W-:-:S02]  /*2b00*/  SEL R22, RZ, c[0x0][0x168], !P1 ;  /* 0x00005a00ff167a07 */ /* 0x000fc40004800000 */
[----:B------:R-:W-:Y:S02]  /*2b10*/  LOP3.LUT R13, R13, 0x3ffffffe, RZ, 0xc0, !PT ;  /* 0x3ffffffe0d0d7812 */ /* 0x000fe400078ec0ff */
[----:B------:R-:W-:Y:S01]  /*2b20*/  LOP3.LUT R25, R25, 0x3ffffffc, RZ, 0xc0, !PT ;  /* 0x3ffffffc19197812 */ /* 0x000fe200078ec0ff */
[----:B-1----:R-:W-:Y:S02]  /*2b30*/  IMAD.IADD R18, R15, 0x1, -R20 ;  /* 0x000000010f127824 */ /* 0x002fe400078e0a14 */
        /* <DEDUP_REMOVED lines=10> */
[----:B------:R1:W4:Y:S01]  /*2be0*/  LDG.E.CONSTANT R21, [R20.64] ;  /* 0x0000000414157981 */ /* 0x000322000c1e9900 */
[----:B0-----:R-:W-:-:S05]  /*2bf0*/  IADD3 R15, -R33, c[0x0][0x168], R26 ;  /* 0x00005a00210f7a10 */ /* 0x001fca0007ffe11a */
[----:B---3--:R-:W-:-:S04]  /*2c00*/  IMAD.WIDE.U32 R14, R15, R14, RZ ;  /* 0x0000000e0f0e7225 */ /* 0x008fc800078e00ff */
        /* <DEDUP_REMOVED lines=38> */
[----:B-1----:R-:W-:Y:S02]  /*2e70*/  SEL R22, RZ, c[0x0][0x168], !P1 ;  /* 0x00005a00ff167a07 */ /* 0x002fe40004800000 */
        /* <DEDUP_REMOVED lines=58> */
[----:B------:R0:W-:Y:S04]  /*3220*/  STS [R40.X4+`(shared_array)], R35 ;  /* 0x0000002328007388 */ /* 0x0001e80000004800 */
[----:B------:R-:W-:Y:S04]  /*3230*/  STS [R40.X4+`((shared_array + 0x8))], R41 ;  /* 0x0000002928007388 */ /* 0x000fe80000004800 */
[----:B------:R-:W-:Y:S04]  /*3240*/  LDS R22, [R42.X4+`(shared_array)] ;  /* 0x000000002a167984 */ /* 0x000fe80000004800 */
[----:B------:R-:W1:Y:S01]  /*3250*/  LDS R43, [R42.X4+`((shared_array + 0x8))] ;  /* 0x000000002a2b7984 */ /* 0x000e620000004800 */
[----:B------:R-:W-:-:S04]  /*3260*/  IADD3 R20, R24, 0x380, RZ ;  /* 0x0000038018147810 */ /* 0x000fc80007ffe0ff */
[----:B------:R-:W-:-:S04]  /*3270*/  LEA.HI R33, R20, R20, RZ, 0x1 ;  /* 0x0000001414217211 */ /* 0x000fc800078f08ff */
[----:B------:R-:W-:-:S05]  /*3280*/  LEA.HI.SX32 R36, R33, 0x200, 0x1f ;  /* 0x0000020021247811 */ /* 0x000fca00078ffaff */
[----:B------:R-:W-:-:S05]  /*3290*/  IMAD.WIDE R36, R36, R27, c[0x0][0x170] ;  /* 0x00005c0024247625 */ /* 0x000fca00078e021b */
[----:B0-----:R0:W2:Y:S01]  /*32a0*/  LDG.E.CONSTANT R35, [R36.64] ;  /* 0x0000000424237981 */ /* 0x0010a2000c1e9900 */
[----:B-1----:R-:W-:-:S05]  /*32b0*/  IADD3 R32, -R43, c[0x0][0x168], R22 ;  /* 0x00005a002b207a10 */ /* 0x002fca0007ffe116 */
        /* <DEDUP_REMOVED lines=12> */
[----:B0-----:R-:W-:Y:S02]  /*3380*/  SEL R37, RZ, c[0x0][0x168], !P1 ;  /* 0x00005a00ff257a07 */ /* 0x001fe40004800000 */
        /* <DEDUP_REMOVED lines=35> */
[----:B------:R-:W-:-:S04]  /*35c0*/  SHF.R.S32.HI R33, RZ, 0x1f, R24 ;  /* 0x0000001fff217819 */ /* 0x000fc80000011418 */
[----:B------:R-:W-:Y:S02]  /*35d0*/  LEA.HI R33, R33, R24, RZ, 0x2 ;  /* 0x0000001821217211 */ /* 0x000fe400078f10ff */
[----:B0-----:R-:W-:-:S05]  /*35e0*/  IADD3 R32, -R44, c[0x0][0x168], R43 ;  /* 0x00005a002c207a10 */ /* 0x001fca0007ffe12b */
[----:B------:R-:W-:Y:S01]  /*35f0*/  IMAD.WIDE.U32 R24, R32, R25, RZ ;  /* 0x0000001920187225 */ /* 0x000fe200078e00ff */
[----:B------:R-:W-:-:S03]  /*3600*/  LEA.HI.SX32 R32, R33, 0x100, 0x1e ;  /* 0x0000010021207811 */ /* 0x000fc600078ff2ff */
[----:B------:R-:W-:Y:S02]  /*3610*/  IMAD R24, R24, c[0x0][0x16c], RZ ;  /* 0x00005b0018187a24 */ /* 0x000fe400078e02ff */
[----:B------:R-:W-:-:S04]  /*3620*/  IMAD.WIDE R32, R32, R27, c[0x0][0x170] ;  /* 0x00005c0020207625 */ /* 0x000fc800078e021b */
[----:B------:R-:W-:Y:S01]  /*3630*/  IMAD.HI.U32 R45, R24, c[0x0][0x168], RZ ;  /* 0x00005a00182d7a27 */ /* 0x000fe200078e00ff */
[----:B------:R-:W-:Y:S01]  /*3640*/  IADD3 R24, R28, 0x340, RZ ;  /* 0x000003401c187810 */ /* 0x000fe20007ffe0ff */
[----:B------:R0:W3:Y:S02]  /*3650*/  LDG.E.CONSTANT R37, [R32.64] ;  /* 0x0000000420257981 */ /* 0x0000e4000c1e9900 */
[----:B------:R-:W-:Y:S01]  /*3660*/  IMAD.IADD R43, R43, 0x1, R44 ;  /* 0x000000012b2b7824 */ /* 0x000fe200078e022c */
[----:B------:R-:W-:Y:S02]  /*3670*/  IADD3 R45, R25, c[0x0][0x168], -R45 ;  /* 0x00005a00192d7a10 */ /* 0x000fe40007ffe82d */
[----:B------:R-:W-:Y:S02]  /*3680*/  LEA.HI R25, R24, R24, RZ, 0x1 ;  /* 0x0000001818197211 */ /* 0x000fe400078f08ff */
[----:B------:R-:W-:Y:S02]  /*3690*/  ISETP.GE.U32.AND P0, PT, R43, c[0x0][0x168], PT ;  /* 0x00005a002b007a0c */ /* 0x000fe40003f06070 */
[----:B------:R-:W-:Y:S01]  /*36a0*/  ISETP.GE.U32.AND P1, PT, R45, c[0x0][0x168], PT ;  /* 0x00005a002d007a0c */ /* 0x000fe20003f26070 */
[----:B------:R-:W-:Y:S01]  /*36b0*/  IMAD.SHL.U32 R41, R25, 0x2, RZ ;  /* 0x0000000219297824 */ /* 0x000fe200078e00ff */
[----:B------:R-:W-:-:S02]  /*36c0*/  SEL R40, RZ, c[0x0][0x168], !P0 ;  /* 0x00005a00ff287a07 */ /* 0x000fc40004000000 */
[----:B------:R-:W-:Y:S02]  /*36d0*/  SEL R44, RZ, c[0x0][0x168], !P1 ;  /* 0x00005a00ff2c7a07 */ /* 0x000fe40004800000 */
[----:B------:R-:W-:Y:S02]  /*36e0*/  LOP3.LUT R25, R25, 0x3ffffffe, RZ, 0xc0, !PT ;  /* 0x3ffffffe19197812 */ /* 0x000fe400078ec0ff */
[----:B------:R-:W-:Y:S01]  /*36f0*/  LOP3.LUT R41, R41, 0x3ffffffc, RZ, 0xc0, !PT ;  /* 0x3ffffffc29297812 */ /* 0x000fe200078ec0ff */
[----:B------:R-:W-:Y:S02]  /*3700*/  IMAD.IADD R43, R43, 0x1, -R40 ;  /* 0x000000012b2b7824 */ /* 0x000fe400078e0a28 */
[----:B------:R-:W-:Y:S01]  /*3710*/  IMAD.IADD R45, R45, 0x1, -R44 ;  /* 0x000000012d2d7824 */ /* 0x000fe200078e0a2c */
[----:B------:R-:W-:Y:S02]  /*3720*/  IADD3 R44, R41, R24, -R25 ;  /* 0x00000018292c7210 */ /* 0x000fe40007ffe819 */
[----:B------:R-:W-:Y:S04]  /*3730*/  STS [R42.X4+`(shared_array)], R43 ;  /* 0x0000002b2a007388 */ /* 0x000fe80000004800 */
[----:B------:R1:W-:Y:S04]  /*3740*/  STS [R42.X4+`((shared_array + 0x8))], R45 ;  /* 0x0000002d2a007388 */ /* 0x0003e80000004800 */
[----:B------:R-:W-:Y:S04]  /*3750*/  LDS R46, [R44.X4+`(shared_array)] ;  /* 0x000000002c2e7984 */ /* 0x000fe80000004800 */
[----:B------:R-:W0:Y:S01]  /*3760*/  LDS R47, [R44.X4+`((shared_array + 0x8))] ;  /* 0x000000002c2f7984 */ /* 0x000e220000004800 */
[----:B------:R-:W-:-:S04]  /*3770*/  SHF.R.S32.HI R25, RZ, 0x1f, R2 ;  /* 0x0000001fff197819 */ /* 0x000fc80000011402 */
[----:B------:R-:W-:-:S04]  /*3780*/  LEA.HI R25, R25, R2, RZ, 0x2 ;  /* 0x0000000219197211 */ /* 0x000fc800078f10ff */
[----:B------:R-:W-:-:S05]  /*3790*/  LEA.HI.SX32 R40, R25, 0x100, 0x1e ;  /* 0x0000010019287811 */ /* 0x000fca00078ff2ff */
[----:B------:R-:W-:-:S05]  /*37a0*/  IMAD.WIDE R40, R40, R27, c[0x0][0x170] ;  /* 0x00005c0028287625 */ /* 0x000fca00078e021b */
[----:B-1----:R1:W3:Y:S01]  /*37b0*/  LDG.E.CONSTANT R42, [R40.64] ;  /* 0x00000004282a7981 */ /* 0x0022e2000c1e9900 */
        /* <DEDUP_REMOVED lines=22> */
[----:B------:R-:W-:-:S04]  /*3920*/  SHF.R.S32.HI R26, RZ, 0x1f, R3 ;  /* 0x0000001fff1a7819 */ /* 0x000fc80000011403 */
[----:B------:R-:W-:-:S04]  /*3930*/  LEA.HI R26, R26, R3, RZ, 0x2 ;  /* 0x000000031a1a7211 */ /* 0x000fc800078f10ff */
[----:B-1----:R-:W-:-:S05]  /*3940*/  LEA.HI.SX32 R40, R26, 0x100, 0x1e ;  /* 0x000001001a287811 */ /* 0x002fca00078ff2ff */
[----:B------:R-:W-:Y:S01]  /*3950*/  IMAD.WIDE R40, R40, R27, c[0x0][0x170] ;  /* 0x00005c0028287625 */ /* 0x000fe200078e021b */
[----:B0-----:R-:W-:-:S05]  /*3960*/  IADD3 R32, -R49, c[0x0][0x168], R46 ;  /* 0x00005a0031207a10 */ /* 0x001fca0007ffe12e */
[----:B--2---:R-:W-:Y:S02]  /*3970*/  IMAD.WIDE.U32 R32, R32, R35, RZ ;  /* 0x0000002320207225 */ /* 0x004fe400078e00ff */
[----:B------:R0:W2:Y:S02]  /*3980*/  LDG.E.CONSTANT R35, [R40.64] ;  /* 0x0000000428237981 */ /* 0x0000a4000c1e9900 */
        /* <DEDUP_REMOVED lines=17> */
[----:B------:R1:W-:Y:S04]  /*3aa0*/  STS [R47.X4+`((shared_array + 0x8))], R44 ;  /* 0x0000002c2f007388 */ /* 0x0003e80000004800 */
[----:B------:R-:W-:Y:S04]  /*3ab0*/  LDS R43, [R45.X4+`(shared_array)] ;  /* 0x000000002d2b7984 */ /* 0x000fe80000004800 */
[----:B------:R-:W4:Y:S01]  /*3ac0*/  LDS R48, [R45.X4+`((shared_array + 0x8))] ;  /* 0x000000002d307984 */ /* 0x000f220000004800 */
[----:B0-----:R-:W-:-:S04]  /*3ad0*/  SHF.R.S32.HI R41, RZ, 0x1f, R4 ;  /* 0x0000001fff297819 */ /* 0x001fc80000011404 */
[----:B------:R-:W-:-:S04]  /*3ae0*/  LEA.HI R41, R41, R4, RZ, 0x2 ;  /* 0x0000000429297211 */ /* 0x000fc800078f10ff */
[----:B------:R-:W-:-:S05]  /*3af0*/  LEA.HI.SX32 R40, R41, 0x100, 0x1e ;  /* 0x0000010029287811 */ /* 0x000fca00078ff2ff */
[----:B------:R-:W-:Y:S01]  /*3b00*/  IMAD.WIDE R40, R40, R27, c[0x0][0x170] ;  /* 0x00005c0028287625 */ /* 0x000fe200078e021b */
[----:B-1----:R-:W-:-:S05]  /*3b10*/  SHF.R.S32.HI R47, RZ, 0x1f, R28 ;  /* 0x0000001fff2f7819 */ /* 0x002fca000001141c */
[----:B------:R0:W2:Y:S01]  /*3b20*/  LDG.E.CONSTANT R40, [R40.64] ;  /* 0x0000000428287981 */ /* 0x0000a2000c1e9900 */
[----:B------:R-:W-:Y:S02]  /*3b30*/  LEA.HI R47, R47, R28, RZ, 0x2 ;  /* 0x0000001c2f2f7211 */ /* 0x000fe400078f10ff */
[----:B----4-:R-:W-:-:S05]  /*3b40*/  IADD3 R33, -R48, c[0x0][0x168], R43 ;  /* 0x00005a0030217a10 */ /* 0x010fca0007ffe12b */
[----:B------:R-:W-:-:S04]  /*3b50*/  IMAD.WIDE.U32 R32, R33, R36, RZ ;  /* 0x0000002421207225 */ /* 0x000fc800078e00ff */
[----:B------:R-:W-:Y:S02]  /*3b60*/  IMAD R32, R32, c[0x0][0x16c], RZ ;  /* 0x00005b0020207a24 */ /* 0x000fe400078e02ff */
[----:B------:R-:W-:Y:S02]  /*3b70*/  IMAD.IADD R43, R43, 0x1, R48 ;  /* 0x000000012b2b7824 */ /* 0x000fe400078e0230 */
[----:B------:R-:W-:-:S03]  /*3b80*/  IMAD.HI.U32 R32, R32, c[0x0][0x168], RZ ;  /* 0x00005a0020207a27 */ /* 0x000fc600078e00ff */
[----:B------:R-:W-:Y:S02]  /*3b90*/  ISETP.GE.U32.AND P0, PT, R43, c[0x0][0x168], PT ;  /* 0x00005a002b007a0c */ /* 0x000fe40003f06070 */
[----:B------:R-:W-:Y:S01]  /*3ba0*/  IADD3 R33, R33, c[0x0][0x168], -R32 ;  /* 0x00005a0021217a10 */ /* 0x000fe20007ffe820 */
[----:B------:R-:W-:Y:S01]  /*3bb0*/  IMAD.SHL.U32 R46, R47, 0x2, RZ ;  /* 0x000000022f2e7824 */ /* 0x000fe200078e00ff */
[----:B------:R-:W-:Y:S02]  /*3bc0*/  SEL R32, RZ, c[0x0][0x168], !P0 ;  /* 0x00005a00ff207a07 */ /* 0x000fe40004000000 */
[----:B------:R-:W-:-:S04]  /*3bd0*/  ISETP.GE.U32.AND P1, PT, R33, c[0x0][0x168], PT ;  /* 0x00005a0021007a0c */ /* 0x000fc80003f26070 */
[----:B------:R-:W-:Y:S01]  /*3be0*/  SEL R36, RZ, c[0x0][0x168], !P1 ;  /* 0x00005a00ff247a07 */ /* 0x000fe20004800000 */
[----:B------:R-:W-:Y:S01]  /*3bf0*/  IMAD.IADD R44, R43, 0x1, -R32 ;  /* 0x000000012b2c7824 */ /* 0x000fe200078e0a20 */
[----:B------:R-:W-:Y:S02]  /*3c00*/  LOP3.LUT R47, R47, 0x3ffffffc, RZ, 0xc0, !PT ;  /* 0x3ffffffc2f2f7812 */ /* 0x000fe400078ec0ff */
[----:B------:R-:W-:Y:S01]  /*3c10*/  LOP3.LUT R32, R46, 0x3ffffff8, RZ, 0xc0, !PT ;  /* 0x3ffffff82e207812 */ /* 0x000fe200078ec0ff */
[----:B------:R-:W-:-:S03]  /*3c20*/  IMAD.IADD R46, R33, 0x1, -R36 ;  /* 0x00000001212e7824 */ /* 0x000fc600078e0a24 */
[----:B------:R-:W-:Y:S01]  /*3c30*/  IADD3 R47, R32, R28, -R47 ;  /* 0x0000001c202f7210 */ /* 0x000fe20007ffe82f */
[----:B------:R-:W-:Y:S04]  /*3c40*/  STS [R45.X4+`(shared_array)], R44 ;  /* 0x0000002c2d007388 */ /* 0x000fe80000004800 */
[----:B------:R-:W-:Y:S04]  /*3c50*/  STS [R45.X4+`((shared_array + 0x8))], R46 ;  /* 0x0000002e2d007388 */ /* 0x000fe80000004800 */
[----:B------:R-:W-:Y:S06]  /*3c60*/  BAR.SYNC 0x0 ;  /* 0x0000000000007b1d */ /* 0x000fec0000000000 */
[----:B------:R-:W-:Y:S04]  /*3c70*/  LDS R28, [R47.X4+`(shared_array)] ;  /* 0x000000002f1c7984 */ /* 0x000fe80000004800 */
[----:B0-----:R-:W0:Y:S01]  /*3c80*/  LDS R41, [R47.X4+`((shared_array + 0x10))] ;  /* 0x000000002f297984 */ /* 0x001e220000004800 */
[----:B------:R-:W-:-:S04]  /*3c90*/  SHF.R.S32.HI R32, RZ, 0x1f, R5 ;  /* 0x0000001fff207819 */ /* 0x000fc80000011405 */
[----:B------:R-:W-:-:S04]  /*3ca0*/  LEA.HI R33, R32, R5, RZ, 0x2 ;  /* 0x0000000520217211 */ /* 0x000fc800078f10ff */
[----:B------:R-:W-:Y:S02]  /*3cb0*/  LEA.HI.SX32 R36, R33, 0x100, 0x1e ;  /* 0x0000010021247811 */ /* 0x000fe400078ff2ff */
[----:B------:R-:W-:-:S04]  /*3cc0*/  SHF.R.S32.HI R43, RZ, 0x1f, R30 ;  /* 0x0000001fff2b7819 */ /* 0x000fc8000001141e */
[----:B------:R-:W-:Y:S02]  /*3cd0*/  LEA.HI R43, R43, R30, RZ, 0x2 ;  /* 0x0000001e2b2b7211 */ /* 0x000fe400078f10ff */
[----:B0-----:R-:W-:-:S05]  /*3ce0*/  IADD3 R32, -R41, c[0x0][0x168], R28 ;  /* 0x00005a0029207a10 */ /* 0x001fca0007ffe11c */
[----:B---3--:R-:W-:-:S04]  /*3cf0*/  IMAD.WIDE.U32 R32, R32, R37, RZ ;  /* 0x0000002520207225 */ /* 0x008fc800078e00ff */
[----:B------:R-:W-:-:S04]  /*3d00*/  IMAD.WIDE R36, R36, R27, c[0x0][0x170] ;  /* 0x00005c0024247625 */ /* 0x000fc800078e021b */
[----:B------:R-:W-:Y:S02]  /*3d10*/  IMAD R27, R32, c[0x0][0x16c], RZ ;  /* 0x00005b00201b7a24 */ /* 0x000fe400078e02ff */
[----:B------:R0:W3:Y:S02]  /*3d20*/  LDG.E.CONSTANT R36, [R36.64] ;  /* 0x0000000424247981 */ /* 0x0000e4000c1e9900 */
        /* <DEDUP_REMOVED lines=14> */
[----:B------:R1:W-:Y:S04]  /*3e10*/  STS [R47.X4+`((shared_array + 0x10))], R44 ;  /* 0x0000002c2f007388 */ /* 0x0003e80000004800 */
[----:B------:R-:W-:Y:S04]  /*3e20*/  LDS R30, [R41.X4+`(shared_array)] ;  /* 0x00000000291e7984 */ /* 0x000fe80000004800 */
[----:B------:R-:W4:Y:S01]  /*3e30*/  LDS R45, [R41.X4+`((shared_array + 0x10))] ;  /* 0x00000000292d7984 */ /* 0x000f220000004800 */
[----:B------:R-:W-:-:S04]  /*3e40*/  SHF.R.S32.HI R27, RZ, 0x1f, R6 ;  /* 0x0000001fff1b7819 */ /* 0x000fc80000011406 */
[----:B------:R-:W-:Y:S01]  /*3e50*/  LEA.HI R32, R27, R6, RZ, 0x2 ;  /* 0x000000061b207211 */ /* 0x000fe200078f10ff */
[----:B------:R-:W-:-:S03]  /*3e60*/  IMAD.MOV.U32 R27, RZ, RZ, 0x4 ;  /* 0x00000004ff1b7424 */ /* 0x000fc600078e00ff */
[----:B------:R-:W-:Y:S01]  /*3e70*/  LEA.HI.SX32 R32, R32, 0x100, 0x1e ;  /* 0x0000010020207811 */ /* 0x000fe200078ff2ff */
[----:B------:R-:W-:-:S04]  /*3e80*/  ULDC.64 UR4, c[0x0][0x118] ;  /* 0x0000460000047ab9 */ /* 0x000fc80000000a00 */
[----:B------:R-:W-:Y:S01]  /*3e90*/  IMAD.WIDE R32, R32, R27, c[0x0][0x170] ;  /* 0x00005c0020207625 */ /* 0x000fe200078e021b */
[----:B-1----:R-:W-:-:S04]  /*3ea0*/  SHF.R.S32.HI R44, RZ, 0x1f, R31 ;  /* 0x0000001fff2c7819 */ /* 0x002fc8000001141f */
[----:B0-----:R0:W3:Y:S01]  /*3eb0*/  LDG.E.CONSTANT R37, [R32.64] ;  /* 0x0000000420257981 */ /* 0x0010e2000c1e9900 */
[----:B------:R-:W-:Y:S02]  /*3ec0*/  LEA.HI R44, R44, R31, RZ, 0x2 ;  /* 0x0000001f2c2c7211 */ /* 0x000fe400078f10ff */
[----:B----4-:R-:W-:-:S05]  /*3ed0*/  IADD3 R43, -R45, c[0x0][0x168], R30 ;  /* 0x00005a002d2b7a10 */ /* 0x010fca0007ffe11e */
        /* <DEDUP_REMOVED lines=9> */
[----:B0-----:R-:W-:Y:S02]  /*3f70*/  SEL R33, RZ, c[0x0][0x168], !P1 ;  /* 0x00005a00ff217a07 */ /* 0x001fe40004800000 */
[----:B------:R-:W-:Y:S02]  /*3f80*/  LOP3.LUT R46, R44, 0x3ffffffc, RZ, 0xc0, !PT ;  /* 0x3ffffffc2c2e7812 */ /* 0x000fe400078ec0ff */
[----:B------:R-:W-:Y:S01]  /*3f90*/  LOP3.LUT R32, R42, 0x3ffffff8, RZ, 0xc0, !PT ;  /* 0x3ffffff82a207812 */ /* 0x000fe200078ec0ff */
[----:B------:R-:W-:-:S02]  /*3fa0*/  IMAD.IADD R42, R30, 0x1, -R43 ;  /* 0x000000011e2a7824 */ /* 0x000fc400078e0a2b */
[----:B------:R-:W-:Y:S01]  /*3fb0*/  IMAD.IADD R44, R28, 0x1, -R33 ;  /* 0x000000011c2c7824 */ /* 0x000fe200078e0a21 */
[----:B------:R-:W-:Y:S02]  /*3fc0*/  IADD3 R46, R32, R31, -R46 ;  /* 0x0000001f202e7210 */ /* 0x000fe40007ffe82e */
[----:B------:R0:W-:Y:S04]  /*3fd0*/  STS [R41.X4+`(shared_array)], R42 ;  /* 0x0000002a29007388 */ /* 0x0001e80000004800 */
[----:B------:R-:W-:Y:S04]  /*3fe0*/  STS [R41.X4+`((shared_array + 0x10))], R44 ;  /* 0x0000002c29007388 */ /* 0x000fe80000004800 */
[----:B------:R-:W-:Y:S04]  /*3ff0*/  LDS R43, [R46.X4+`(shared_array)] ;  /* 0x000000002e2b7984 */ /* 0x000fe80000004800 */
[----:B------:R-:W1:Y:S01]  /*4000*/  LDS R48, [R46.X4+`((shared_array + 0x10))] ;  /* 0x000000002e307984 */ /* 0x000e620000004800 */
[----:B------:R-:W-:-:S04]  /*4010*/  SHF.R.S32.HI R28, RZ, 0x1f, R7 ;  /* 0x0000001fff1c7819 */ /* 0x000fc80000011407 */
[----:B------:R-:W-:-:S04]  /*4020*/  LEA.HI R31, R28, R7, RZ, 0x2 ;  /* 0x000000071c1f7211 */ /* 0x000fc800078f10ff */
[----:B------:R-:W-:-:S05]  /*4030*/  LEA.HI.SX32 R32, R31, 0x100, 0x1e ;  /* 0x000001001f207811 */ /* 0x000fca00078ff2ff */
[----:B------:R-:W-:Y:S01]  /*4040*/  IMAD.WIDE R32, R32, R27, c[0x0][0x170] ;  /* 0x00005c0020207625 */ /* 0x000fe200078e021b */
[----:B0-----:R-:W-:-:S05]  /*4050*/  SHF.R.S32.HI R42, RZ, 0x1f, R29 ;  /* 0x0000001fff2a7819 */ /* 0x001fca000001141d */
[----:B------:R0:W4:Y:S01]  /*4060*/  LDG.E.CONSTANT R33, [R32.64] ;  /* 0x0000000420217981 */ /* 0x000122000c1e9900 */
[----:B------:R-:W-:Y:S02]  /*4070*/  LEA.HI R42, R42, R29, RZ, 0x2 ;  /* 0x0000001d2a2a7211 */ /* 0x000fe400078f10ff */
[----:B-1----:R-:W-:-:S05]  /*4080*/  IADD3 R30, -R48, c[0x0][0x168], R43 ;  /* 0x00005a00301e7a10 */ /* 0x002fca0007ffe12b */
[----:B--2---:R-:W-:-:S04]  /*4090*/  IMAD.WIDE.U32 R30, R30, R35, RZ ;  /* 0x000000231e1e7225 */ /* 0x004fc800078e00ff */
        /* <DEDUP_REMOVED lines=22> */
[----:B0-----:R-:W-:-:S04]  /*4200*/  SHF.R.S32.HI R43, RZ, 0x1f, R34 ;  /* 0x0000001fff2b7819 */ /* 0x001fc80000011422 */
[----:B------:R-:W-:Y:S02]  /*4210*/  LEA.HI R43, R43, R34, RZ, 0x2 ;  /* 0x000000222b2b7211 */ /* 0x000fe400078f10ff */
[----:B-1----:R-:W-:-:S05]  /*4220*/  IADD3 R41, -R45, c[0x0][0x168], R42 ;  /* 0x00005a002d297a10 */ /* 0x002fca0007ffe12a */
[----:B------:R-:W-:-:S04]  /*4230*/  IMAD.WIDE.U32 R40, R41, R40, RZ ;  /* 0x0000002829287225 */ /* 0x000fc800078e00ff */
[----:B------:R-:W-:Y:S02]  /*4240*/  IMAD R44, R40, c[0x0][0x16c], RZ ;  /* 0x00005b00282c7a24 */ /* 0x000fe400078e02ff */
[----:B------:R0:W2:Y:S02]  /*4250*/  LDG.E.CONSTANT R40, [R30.64] ;  /* 0x000000041e287981 */ /* 0x0000a4000c1e9900 */
        /* <DEDUP_REMOVED lines=22> */
[----:B------:R0:W2:Y:S01]  /*43c0*/  LDG.E.CONSTANT R44, [R42.64] ;  /* 0x000000042a2c7981 */ /* 0x0000a2000c1e9900 */
[----:B------:R-:W-:Y:S02]  /*43d0*/  LEA.HI R31, R31, R10, RZ, 0x2 ;  /* 0x0000000a1f1f7211 */ /* 0x000fe400078f10ff */
[----:B-1----:R-:W-:-:S05]  /*43e0*/  IADD3 R35, -R47, c[0x0][0x168], R46 ;  /* 0x00005a002f237a10 */ /* 0x002fca0007ffe12e */
[----:B---3--:R-:W-:-:S04]  /*43f0*/  IMAD.WIDE.U32 R34, R35, R36, RZ ;  /* 0x0000002423227225 */ /* 0x008fc800078e00ff */
[----:B------:R-:W-:-:S04]  /*4400*/  IMAD R34, R34, c[0x0][0x16c], RZ ;  /* 0x00005b0022227a24 */ /* 0x000fc800078e02ff */
[----:B------:R-:W-:-:S04]  /*4410*/  IMAD.HI.U32 R34, R34, c[0x0][0x168], RZ ;  /* 0x00005a0022227a27 */ /* 0x000fc800078e00ff */
[----:B------:R-:W-:Y:S01]  /*4420*/  IMAD.IADD R46, R46, 0x1, R47 ;  /* 0x000000012e2e7824 */ /* 0x000fe200078e022f */
[----:B------:R-:W-:Y:S01]  /*4430*/  IADD3 R34, R35, c[0x0][0x168], -R34 ;  /* 0x00005a0023227a10 */ /* 0x000fe20007ffe822 */
[----:B------:R-:W-:-:S03]  /*4440*/  IMAD.SHL.U32 R32, R31, 0x2, RZ ;  /* 0x000000021f207824 */ /* 0x000fc600078e00ff */
[----:B------:R-:W-:Y:S02]  /*4450*/  ISETP.GE.U32.AND P0, PT, R46, c[0x0][0x168], PT ;  /* 0x00005a002e007a0c */ /* 0x000fe40003f06070 */
[----:B------:R-:W-:Y:S02]  /*4460*/  ISETP.GE.U32.AND P1, PT, R34, c[0x0][0x168], PT ;  /* 0x00005a0022007a0c */ /* 0x000fe40003f26070 */
[----:B------:R-:W-:Y:S02]  /*4470*/  LOP3.LUT R41, R31, 0x3ffffffc, RZ, 0xc0, !PT ;  /* 0x3ffffffc1f297812 */ /* 0x000fe400078ec0ff */
[----:B------:R-:W-:Y:S02]  /*4480*/  SEL R31, RZ, c[0x0][0x168], !P0 ;  /* 0x00005a00ff1f7a07 */ /* 0x000fe40004000000 */
[----:B------:R-:W-:Y:S02]  /*4490*/  SEL R35, RZ, c[0x0][0x168], !P1 ;  /* 0x00005a00ff237a07 */ /* 0x000fe40004800000 */
[----:B------:R-:W-:Y:S01]  /*44a0*/  LOP3.LUT R32, R32, 0x3ffffff8, RZ, 0xc0, !PT ;  /* 0x3ffffff820207812 */ /* 0x000fe200078ec0ff */
[----:B------:R-:W-:-:S02]  /*44b0*/  IMAD.IADD R46, R46, 0x1, -R31 ;  /* 0x000000012e2e7824 */ /* 0x000fc400078e0a1f */
[----:B0-----:R-:W-:Y:S01]  /*44c0*/  IMAD.IADD R42, R34, 0x1, -R35 ;  /* 0x00000001222a7824 */ /* 0x001fe200078e0a23 */
[----:B------:R-:W-:Y:S02]  /*44d0*/  IADD3 R41, R32, R10, -R41 ;  /* 0x0000000a20297210 */ /* 0x000fe40007ffe829 */
[----:B------:R-:W-:Y:S04]  /*44e0*/  STS [R45.X4+`(shared_array)], R46 ;  /* 0x0000002e2d007388 */ /* 0x000fe80000004800 */
[----:B------:R-:W-:Y:S04]  /*44f0*/  STS [R45.X4+`((shared_array + 0x10))], R42 ;  /* 0x0000002a2d007388 */ /* 0x000fe80000004800 */
[----:B------:R-:W-:Y:S04]  /*4500*/  LDS R31, [R41.X4+`(shared_array)] ;  /* 0x00000000291f7984 */ /* 0x000fe80000004800 */
[----:B------:R-:W0:Y:S01]  /*4510*/  LDS R48, [R41.X4+`((shared_array + 0x10))] ;  /* 0x0000000029307984 */ /* 0x000e220000004800 */
[----:B------:R-:W-:-:S04]  /*4520*/  SHF.R.S32.HI R32, RZ, 0x1f, R11 ;  /* 0x0000001fff207819 */ /* 0x000fc8000001140b */
[----:B------:R-:W-:-:S04]  /*4530*/  LEA.HI R35, R32, R11, RZ, 0x2 ;  /* 0x0000000b20237211 */ /* 0x000fc800078f10ff */
[----:B------:R-:W-:Y:S02]  /*4540*/  LEA.HI.SX32 R36, R35, 0x100, 0x1e ;  /* 0x0000010023247811 */ /* 0x000fe400078ff2ff */
[----:B------:R-:W-:-:S04]  /*4550*/  SHF.R.S32.HI R43, RZ, 0x1f, R12 ;  /* 0x0000001fff2b7819 */ /* 0x000fc8000001140c */
[----:B------:R-:W-:Y:S02]  /*4560*/  LEA.HI R43, R43, R12, RZ, 0x2 ;  /* 0x0000000c2b2b7211 */ /* 0x000fe400078f10ff */
[----:B0-----:R-:W-:-:S05]  /*4570*/  IADD3 R34, -R48, c[0x0][0x168], R31 ;  /* 0x00005a0030227a10 */ /* 0x001fca0007ffe11f */
[----:B------:R-:W-:-:S04]  /*4580*/  IMAD.WIDE.U32 R34, R34, R37, RZ ;  /* 0x0000002522227225 */ /* 0x000fc800078e00ff */
[----:B------:R-:W-:Y:S02]  /*4590*/  IMAD R34, R34, c[0x0][0x16c], RZ ;  /* 0x00005b0022227a24 */ /* 0x000fe400078e02ff */
[----:B------:R-:W-:-:S04]  /*45a0*/  IMAD.WIDE R36, R36, R27, c[0x0][0x170] ;  /* 0x00005c0024247625 */ /* 0x000fc800078e021b */
[----:B------:R-:W-:Y:S01]  /*45b0*/  IMAD.HI.U32 R34, R34, c[0x0][0x168], RZ ;  /* 0x00005a0022227a27 */ /* 0x000fe200078e00ff */
[----:B------:R0:W3:Y:S03]  /*45c0*/  LDG.E.CONSTANT R46, [R36.64] ;  /* 0x00000004242e7981 */ /* 0x0000e6000c1e9900 */
        /* <DEDUP_REMOVED lines=19> */
[----:B------:R-:W-:-:S05]  /*4700*/  IMAD.WIDE R42, R42, R27, c[0x0][0x170] ;  /* 0x00005c002a2a7625 */ /* 0x000fca00078e021b */
[----:B0-----:R0:W3:Y:S01]  /*4710*/  LDG.E.CONSTANT R48, [R42.64] ;  /* 0x000000042a307981 */ /* 0x0010e2000c1e9900 */
[----:B-1----:R-:W-:-:S05]  /*4720*/  IADD3 R36, -R52, c[0x0][0x168], R45 ;  /* 0x00005a0034247a10 */ /* 0x002fca0007ffe12d */
[----:B----4-:R-:W-:-:S04]  /*4730*/  IMAD.WIDE.U32 R36, R36, R33, RZ ;  /* 0x0000002124247225 */ /* 0x010fc800078e00ff */
[----:B------:R-:W-:-:S04]  /*4740*/  IMAD R31, R36, c[0x0][0x16c], RZ ;  /* 0x00005b00241f7a24 */ /* 0x000fc800078e02ff */
[----:B------:R-:W-:Y:S01]  /*4750*/  IMAD.HI.U32 R33, R31, c[0x0][0x168], RZ ;  /* 0x00005a001f217a27 */ /* 0x000fe200078e00ff */
[----:B------:R-:W-:-:S03]  /*4760*/  SHF.R.S32.HI R31, RZ, 0x1f, R14 ;  /* 0x0000001fff1f7819 */ /* 0x000fc6000001140e */
        /* <DEDUP_REMOVED lines=13> */
[----:B------:R0:W-:Y:S04]  /*4840*/  STS [R35.X4+`(shared_array)], R50 ;  /* 0x0000003223007388 */ /* 0x0001e80000004800 */
[----:B------:R-:W-:Y:S04]  /*4850*/  STS [R35.X4+`((shared_array + 0x10))], R52 ;  /* 0x0000003423007388 */ /* 0x000fe80000004800 */
[----:B------:R-:W-:Y:S04]  /*4860*/  LDS R37, [R45.X4+`(shared_array)] ;  /* 0x000000002d257984 */ /* 0x000fe80000004800 */
[----:B------:R-:W1:Y:S04]  /*4870*/  LDS R54, [R45.X4+`((shared_array + 0x10))] ;  /* 0x000000002d367984 */ /* 0x000e680000004800 */
[----:B------:R-:W4:Y:S01]  /*4880*/  S2R R33, SR_TID.X ;  /* 0x0000000000217919 */ /* 0x000f220000002100 */
[----:B------:R-:W-:-:S04]  /*4890*/  SHF.R.S32.HI R36, RZ, 0x1f, R15 ;  /* 0x0000001fff247819 */ /* 0x000fc8000001140f */
[----:B------:R-:W-:-:S04]  /*48a0*/  LEA.HI R42, R36, R15, RZ, 0x2 ;  /* 0x0000000f242a7211 */ /* 0x000fc800078f10ff */
[----:B------:R-:W-:-:S05]  /*48b0*/  LEA.HI.SX32 R42, R42, 0x100, 0x1e ;  /* 0x000001002a2a7811 */ /* 0x000fca00078ff2ff */
[----:B------:R-:W-:-:S05]  /*48c0*/  IMAD.WIDE R42, R42, R27, c[0x0][0x170] ;  /* 0x00005c002a2a7625 */ /* 0x000fca00078e021b */
[----:B0-----:R0:W3:Y:S01]  /*48d0*/  LDG.E.CONSTANT R50, [R42.64] ;  /* 0x000000042a327981 */ /* 0x0010e2000c1e9900 */
[----:B----4-:R-:W-:Y:S02]  /*48e0*/  IADD3 R70, R33, 0x200, RZ ;  /* 0x0000020021467810 */ /* 0x010fe40007ffe0ff */
[----:B-1----:R-:W-:-:S05]  /*48f0*/  IADD3 R41, -R54, c[0x0][0x168], R37 ;  /* 0x00005a0036297a10 */ /* 0x002fca0007ffe125 */
[----:B--2---:R-:W-:-:S04]  /*4900*/  IMAD.WIDE.U32 R40, R41, R40, RZ ;  /* 0x0000002829287225 */ /* 0x004fc800078e00ff */
[----:B------:R-:W-:Y:S01]  /*4910*/  IMAD R40, R40, c[0x0][0x16c], RZ ;  /* 0x00005b0028287a24 */ /* 0x000fe200078e02ff */
[----:B------:R-:W-:-:S03]  /*4920*/  SHF.R.S32.HI R35, RZ, 0x1f, R70 ;  /* 0x0000001fff237819 */ /* 0x000fc60000011446 */
        /* <DEDUP_REMOVED lines=20> */
[----:B------:R-:W-:-:S05]  /*4a70*/  LEA.HI.SX32 R42, R40, 0x100, 0x1e ;  /* 0x00000100282a7811 */ /* 0x000fca00078ff2ff */
[----:B------:R-:W-:-:S05]  /*4a80*/  IMAD.WIDE R42, R42, R27, c[0x0][0x170] ;  /* 0x00005c002a2a7625 */ /* 0x000fca00078e021b */
[----:B------:R1:W2:Y:S01]  /*4a90*/  LDG.E.CONSTANT R53, [R42.64] ;  /* 0x000000042a357981 */ /* 0x0002a2000c1e9900 */
[----:B0-----:R-:W-:-:S05]  /*4aa0*/  IADD3 R41, -R56, c[0x0][0x168], R49 ;  /* 0x00005a0038297a10 */ /* 0x001fca0007ffe131 */
[----:B------:R-:W-:-:S04]  /*4ab0*/  IMAD.WIDE.U32 R40, R41, R44, RZ ;  /* 0x0000002c29287225 */ /* 0x000fc800078e00ff */
        /* <DEDUP_REMOVED lines=24> */
[----:B------:R1:W4:Y:S01]  /*4c40*/  LDG.E.CONSTANT R54, [R42.64] ;  /* 0x000000042a367981 */ /* 0x000322000c1e9900 */
[----:B0-----:R-:W-:-:S05]  /*4c50*/  IADD3 R41, -R58, c[0x0][0x168], R51 ;  /* 0x00005a003a297a10 */ /* 0x001fca0007ffe133 */
[----:B---3--:R-:W-:-:S04]  /*4c60*/  IMAD.WIDE.U32 R40, R41, R46, RZ ;  /* 0x0000002e29287225 */ /* 0x008fc800078e00ff */
        /* <DEDUP_REMOVED lines=24> */
[----:B------:R1:W3:Y:S01]  /*4df0*/  LDG.E.CONSTANT R57, [R42.64] ;  /* 0x000000042a397981 */ /* 0x0002e2000c1e9900 */
        /* <DEDUP_REMOVED lines=48> */
[----:B------:R-:W0:Y:S04]  /*5100*/  LDS R62, [R56.X4+`((shared_array + 0x10))] ;  /* 0x00000000383e7984 */ /* 0x000e280000004800 */
[----:B------:R-:W1:Y:S02]  /*5110*/  S2R R42, SR_TID.Z ;  /* 0x00000000002a7919 */ /* 0x000e640000002300 */
[----:B-1----:R-:W-:-:S05]  /*5120*/  IMAD R51, R42, 0x400, R33 ;  /* 0x000004002a337824 */ /* 0x002fca00078e0221 */
[----:B------:R-:W-:-:S04]  /*5130*/  SHF.R.S32.HI R52, RZ, 0x1f, R51 ;  /* 0x0000001fff347819 */ /* 0x000fc80000011433 */
[----:B------:R-:W-:Y:S02]  /*5140*/  LEA.HI R41, R52, R51, RZ, 0x3 ;  /* 0x0000003334297211 */ /* 0x000fe400078f18ff */
[----:B0-----:R-:W-:Y:S02]  /*5150*/  IADD3 R42, -R62, c[0x0][0x168], R59 ;  /* 0x00005a003e2a7a10 */ /* 0x001fe40007ffe13b */
[----:B------:R-:W-:-:S03]  /*5160*/  LEA.HI.SX32 R64, R41, 0x80, 0x1d ;  /* 0x0000008029407811 */ /* 0x000fc600078feaff */
[----:B--2---:R-:W-:-:S04]  /*5170*/  IMAD.WIDE.U32 R42, R42, R53, RZ ;  /* 0x000000352a2a7225 */ /* 0x004fc800078e00ff */
[----:B------:R-:W-:Y:S02]  /*5180*/  IMAD R42, R42, c[0x0][0x16c], RZ ;  /* 0x00005b002a2a7a24 */ /* 0x000fe400078e02ff */
[----:B------:R-:W-:Y:S01]  /*5190*/  IMAD.WIDE R40, R64, R27, c[0x0][0x170] ;  /* 0x00005c0040287625 */ /* 0x000fe200078e021b */
[----:B------:R-:W-:-:S03]  /*51a0*/  SHF.R.S32.HI R53, RZ, 0x1f, R24 ;  /* 0x0000001fff357819 */ /* 0x000fc60000011418 */
[----:B------:R-:W-:Y:S01]  /*51b0*/  IMAD.HI.U32 R42, R42, c[0x0][0x168], RZ ;  /* 0x00005a002a2a7a27 */ /* 0x000fe200078e00ff */
[----:B------:R0:W2:Y:S03]  /*51c0*/  LDG.E.CONSTANT R60, [R40.64] ;  /* 0x00000004283c7981 */ /* 0x0000a6000c1e9900 */
        /* <DEDUP_REMOVED lines=10> */
[----:B0-----:R-:W-:Y:S02]  /*5270*/  IMAD.IADD R41, R59, 0x1, -R42 ;  /* 0x000000013b297824 */ /* 0x001fe400078e0a2a */
[----:B------:R-:W-:Y:S01]  /*5280*/  IMAD.IADD R61, R43, 0x1, -R62 ;  /* 0x000000012b3d7824 */ /* 0x000fe200078e0a3e */
[----:B------:R-:W-:Y:S02]  /*5290*/  IADD3 R59, R63, R24, -R55 ;  /* 0x000000183f3b7210 */ /* 0x000fe40007ffe837 */
[----:B------:R-:W-:Y:S04]  /*52a0*/  STS [R56.X4+`(shared_array)], R41 ;  /* 0x0000002938007388 */ /* 0x000fe80000004800 */
[----:B------:R-:W-:Y:S04]  /*52b0*/  STS [R56.X4+`((shared_array + 0x10))], R61 ;  /* 0x0000003d38007388 */ /* 0x000fe80000004800 */
[----:B------:R-:W-:Y:S04]  /*52c0*/  LDS R62, [R59.X4+`(shared_array)] ;  /* 0x000000003b3e7984 */ /* 0x000fe80000004800 */
[----:B------:R-:W0:Y:S01]  /*52d0*/  LDS R63, [R59.X4+`((shared_array + 0x10))] ;  /* 0x000000003b3f7984 */ /* 0x000e220000004800 */
[----:B------:R-:W-:-:S02]  /*52e0*/  SHF.R.S32.HI R55, RZ, 0x1f, R2 ;  /* 0x0000001fff377819 */ /* 0x000fc40000011402 */
[----:B0-----:R-:W-:-:S05]  /*52f0*/  IADD3 R43, -R63, c[0x0][0x168], R62 ;  /* 0x00005a003f2b7a10 */ /* 0x001fca0007ffe13e */
[----:B----4-:R-:W-:Y:S01]  /*5300*/  IMAD.WIDE.U32 R42, R43, R54, RZ ;  /* 0x000000362b2a7225 */ /* 0x010fe200078e00ff */
[----:B------:R-:W-:-:S03]  /*5310*/  LEA.HI R54, R55, R2, RZ, 0x3 ;  /* 0x0000000237367211 */ /* 0x000fc600078f18ff */
[----:B------:R-:W-:Y:S01]  /*5320*/  IMAD R40, R42, c[0x0][0x16c], RZ ;  /* 0x00005b002a287a24 */ /* 0x000fe200078e02ff */
[----:B------:R-:W-:-:S03]  /*5330*/  LEA.HI.SX32 R64, R54, 0x80, 0x1d ;  /* 0x0000008036407811 */ /* 0x000fc600078feaff */
[----:B------:R-:W-:Y:S01]  /*5340*/  IMAD.HI.U32 R42, R40, c[0x0][0x168], RZ ;  /* 0x00005a00282a7a27 */ /* 0x000fe200078e00ff */
[----:B------:R-:W-:-:S03]  /*5350*/  SHF.R.S32.HI R54, RZ, 0x1f, R25 ;  /* 0x0000001fff367819 */ /* 0x000fc60000011419 */
[----:B------:R-:W-:Y:S01]  /*5360*/  IMAD.WIDE R40, R64, R27, c[0x0][0x170] ;  /* 0x00005c0040287625 */ /* 0x000fe200078e021b */
[----:B------:R-:W-:Y:S02]  /*5370*/  IADD3 R42, R43, c[0x0][0x168], -R42 ;  /* 0x00005a002b2a7a10 */ /* 0x000fe40007ffe82a */
[----:B------:R-:W-:Y:S01]  /*5380*/  LEA.HI R43, R54, R25, RZ, 0x2 ;  /* 0x00000019362b7211 */ /* 0x000fe200078f10ff */
[----:B------:R-:W-:Y:S01]  /*5390*/  IMAD.IADD R62, R62, 0x1, R63 ;  /* 0x000000013e3e7824 */ /* 0x000fe200078e023f */
[----:B------:R-:W-:Y:S01]  /*53a0*/  ISETP.GE.U32.AND P1, PT, R42, c[0x0][0x168], PT ;  /* 0x00005a002a007a0c */ /* 0x000fe20003f26070 */
[----:B------:R0:W4:Y:S02]  /*53b0*/  LDG.E.CONSTANT R63, [R40.64] ;  /* 0x00000004283f7981 */ /* 0x000124000c1e9900 */
[C---:B------:R-:W-:Y:S01]  /*53c0*/  IMAD.SHL.U32 R64, R43.reuse, 0x2, RZ ;  /* 0x000000022b407824 */ /* 0x040fe200078e00ff */
[----:B------:R-:W-:Y:S02]  /*53d0*/  ISETP.GE.U32.AND P0, PT, R62, c[0x0][0x168], PT ;  /* 0x00005a003e007a0c */ /* 0x000fe40003f06070 */
[----:B------:R-:W-:-:S02]  /*53e0*/  LOP3.LUT R56, R43, 0x3ffffffc, RZ, 0xc0, !PT ;  /* 0x3ffffffc2b387812 */ /* 0x000fc400078ec0ff */
[----:B------:R-:W-:Y:S02]  /*53f0*/  SEL R43, RZ, c[0x0][0x168], !P0 ;  /* 0x00005a00ff2b7a07 */ /* 0x000fe40004000000 */
[----:B------:R-:W-:Y:S02]  /*5400*/  SEL R61, RZ, c[0x0][0x168], !P1 ;  /* 0x00005a00ff3d7a07 */ /* 0x000fe40004800000 */
[----:B------:R-:W-:Y:S01]  /*5410*/  LOP3.LUT R65, R64, 0x3ffffff8, RZ, 0xc0, !PT ;  /* 0x3ffffff840417812 */ /* 0x000fe200078ec0ff */
[----:B------:R-:W-:Y:S02]  /*5420*/  IMAD.IADD R62, R62, 0x1, -R43 ;  /* 0x000000013e3e7824 */ /* 0x000fe400078e0a2b */
[----:B------:R-:W-:Y:S01]  /*5430*/  IMAD.IADD R64, R42, 0x1, -R61 ;  /* 0x000000012a407824 */ /* 0x000fe200078e0a3d */
[----:B------:R-:W-:Y:S02]  /*5440*/  IADD3 R61, R65, R25, -R56 ;  /* 0x00000019413d7210 */ /* 0x000fe40007ffe838 */
[----:B------:R-:W-:Y:S04]  /*5450*/  STS [R59.X4+`(shared_array)], R62 ;  /* 0x0000003e3b007388 */ /* 0x000fe80000004800 */
[----:B------:R-:W-:Y:S04]  /*5460*/  STS [R59.X4+`((shared_array + 0x10))], R64 ;  /* 0x000000403b007388 */ /* 0x000fe80000004800 */
[----:B------:R-:W-:Y:S04]  /*5470*/  LDS R65, [R61.X4+`(shared_array)] ;  /* 0x000000003d417984 */ /* 0x000fe80000004800 */
[----:B------:R-:W1:Y:S01]  /*5480*/  LDS R66, [R61.X4+`((shared_array + 0x10))] ;  /* 0x000000003d427984 */ /* 0x000e620000004800 */
[----:B------:R-:W-:-:S04]  /*5490*/  SHF.R.S32.HI R56, RZ, 0x1f, R3 ;  /* 0x0000001fff387819 */ /* 0x000fc80000011403 */
[----:B0-----:R-:W-:-:S04]  /*54a0*/  LEA.HI R41, R56, R3, RZ, 0x3 ;  /* 0x0000000338297211 */ /* 0x001fc800078f18ff */
[----:B------:R-:W-:Y:S02]  /*54b0*/  LEA.HI.SX32 R68, R41, 0x80, 0x1d ;  /* 0x0000008029447811 */ /* 0x000fe400078feaff */
[----:B-1----:R-:W-:-:S05]  /*54c0*/  IADD3 R42, -R66, c[0x0][0x168], R65 ;  /* 0x00005a00422a7a10 */ /* 0x002fca0007ffe141 */
[----:B---3--:R-:W-:-:S04]  /*54d0*/  IMAD.WIDE.U32 R42, R42, R57, RZ ;  /* 0x000000392a2a7225 */ /* 0x008fc800078e00ff */
[----:B------:R-:W-:Y:S01]  /*54e0*/  IMAD R40, R42, c[0x0][0x16c], RZ ;  /* 0x00005b002a287a24 */ /* 0x000fe200078e02ff */
[----:B------:R-:W-:-:S03]  /*54f0*/  SHF.R.S32.HI R57, RZ, 0x1f, R26 ;  /* 0x0000001fff397819 */ /* 0x000fc6000001141a */
[----:B------:R-:W-:-:S04]  /*5500*/  IMAD.HI.U32 R42, R40, c[0x0][0x168], RZ ;  /* 0x00005a00282a7a27 */ /* 0x000fc800078e00ff */
[----:B------:R-:W-:Y:S01]  /*5510*/  IMAD.IADD R66, R65, 0x1, R66 ;  /* 0x0000000141427824 */ /* 0x000fe200078e0242 */
[----:B------:R-:W-:Y:S02]  /*5520*/  IADD3 R42, R43, c[0x0][0x168], -R42 ;  /* 0x00005a002b2a7a10 */ /* 0x000fe40007ffe82a */
[----:B------:R-:W-:Y:S01]  /*5530*/  LEA.HI R43, R57, R26, RZ, 0x2 ;  /* 0x0000001a392b7211 */ /* 0x000fe200078f10ff */
[----:B------:R-:W-:Y:S01]  /*5540*/  IMAD.WIDE R40, R68, R27, c[0x0][0x170] ;  /* 0x00005c0044287625 */ /* 0x000fe200078e021b */
[----:B------:R-:W-:Y:S02]  /*5550*/  ISETP.GE.U32.AND P0, PT, R66, c[0x0][0x168], PT ;  /* 0x00005a0042007a0c */ /* 0x000fe40003f06070 */
[----:B------:R-:W-:Y:S01]  /*5560*/  ISETP.GE.U32.AND P1, PT, R42, c[0x0][0x168], PT ;  /* 0x00005a002a007a0c */ /* 0x000fe20003f26070 */
[C---:B------:R-:W-:Y:S01]  /*5570*/  IMAD.SHL.U32 R62, R43.reuse, 0x2, RZ ;  /* 0x000000022b3e7824 */ /* 0x040fe200078e00ff */
[----:B------:R-:W-:Y:S01]  /*5580*/  LOP3.LUT R67, R43, 0x3ffffffc, RZ, 0xc0, !PT ;  /* 0x3ffffffc2b437812 */ /* 0x000fe200078ec0ff */
[----:B------:R0:W3:Y:S01]  /*5590*/  LDG.E.CONSTANT R65, [R40.64] ;  /* 0x0000000428417981 */ /* 0x0000e2000c1e9900 */
        /* <DEDUP_REMOVED lines=12> */
[----:B------:R-:W-:-:S04]  /*5660*/  IMAD.WIDE.U32 R40, R41, R58, RZ ;  /* 0x0000003a29287225 */ /* 0x000fc800078e00ff */
[----:B------:R-:W-:Y:S01]  /*5670*/  IMAD R40, R40, c[0x0][0x16c], RZ ;  /* 0x00005b0028287a24 */ /* 0x000fe200078e02ff */
[----:B------:R-:W-:-:S03]  /*5680*/  SHF.R.S32.HI R58, RZ, 0x1f, R33 ;  /* 0x0000001fff3a7819 */ /* 0x000fc60000011421 */
[----:B------:R-:W-:Y:S01]  /*5690*/  IMAD.HI.U32 R40, R40, c[0x0][0x168], RZ ;  /* 0x00005a0028287a27 */ /* 0x000fe200078e00ff */
[----:B------:R-:W-:-:S03]  /*56a0*/  LEA.HI R67, R58, R33, RZ, 0x3 ;  /* 0x000000213a437211 */ /* 0x000fc600078f18ff */
[----:B------:R-:W-:Y:S01]  /*56b0*/  IMAD.IADD R64, R43, 0x1, R64 ;  /* 0x000000012b407824 */ /* 0x000fe200078e0240 */
[----:B------:R-:W-:Y:S02]  /*56c0*/  IADD3 R40, R41, c[0x0][0x168], -R40 ;  /* 0x00005a0029287a10 */ /* 0x000fe40007ffe828 */
[----:B------:R-:W-:Y:S01]  /*56d0*/  LEA.HI R41, R59, R4, RZ, 0x3 ;  /* 0x000000043b297211 */ /* 0x000fe200078f18ff */
[----:B------:R-:W-:Y:S01]  /*56e0*/  IMAD.SHL.U32 R42, R67, 0x2, RZ ;  /* 0x00000002432a7824 */ /* 0x000fe200078e00ff */
[----:B------:R-:W-:Y:S02]  /*56f0*/  ISETP.GE.U32.AND P0, PT, R64, c[0x0][0x168], PT ;  /* 0x00005a0040007a0c */ /* 0x000fe40003f06070 */
[----:B------:R-:W-:Y:S02]  /*5700*/  ISETP.GE.U32.AND P1, PT, R40, c[0x0][0x168], PT ;  /* 0x00005a0028007a0c */ /* 0x000fe40003f26070 */
[----:B------:R-:W-:Y:S02]  /*5710*/  LEA.HI.SX32 R72, R41, 0x80, 0x1d ;  /* 0x0000008029487811 */ /* 0x000fe400078feaff */
[----:B------:R-:W-:-:S02]  /*5720*/  LOP3.LUT R66, R67, 0x3ffffff8, RZ, 0xc0, !PT ;  /* 0x3ffffff843427812 */ /* 0x000fc400078ec0ff */
[----:B------:R-:W-:Y:S02]  /*5730*/  SEL R41, RZ, c[0x0][0x168], !P0 ;  /* 0x00005a00ff297a07 */ /* 0x000fe40004000000 */
[----:B------:R-:W-:Y:S02]  /*5740*/  SEL R67, RZ, c[0x0][0x168], !P1 ;  /* 0x00005a00ff437a07 */ /* 0x000fe40004800000 */
[----:B------:R-:W-:Y:S01]  /*5750*/  LOP3.LUT R68, R42, 0x3ffffff0, RZ, 0xc0, !PT ;  /* 0x3ffffff02a447812 */ /* 0x000fe200078ec0ff */
[----:B------:R-:W-:-:S04]  /*5760*/  IMAD.WIDE R42, R72, R27, c[0x0][0x170] ;  /* 0x00005c00482a7625 */ /* 0x000fc800078e021b */
[----:B------:R-:W-:Y:S02]  /*5770*/  IMAD.IADD R61, R64, 0x1, -R41 ;  /* 0x00000001403d7824 */ /* 0x000fe400078e0a29 */
[----:B------:R-:W-:Y:S01]  /*5780*/  IMAD.IADD R69, R40, 0x1, -R67 ;  /* 0x0000000128457824 */ /* 0x000fe200078e0a43 */
[----:B------:R-:W-:Y:S01]  /*5790*/  IADD3 R66, R68, R33, -R66 ;  /* 0x0000002144427210 */ /* 0x000fe20007ffe842 */
[----:B------:R0:W3:Y:S04]  /*57a0*/  LDG.E.CONSTANT R67, [R42.64] ;  /* 0x000000042a437981 */ /* 0x0000e8000c1e9900 */
[----:B------:R-:W-:Y:S04]  /*57b0*/  STS [R62.X4+`(shared_array)], R61 ;  /* 0x0000003d3e007388 */ /* 0x000fe80000004800 */
[----:B------:R-:W-:Y:S04]  /*57c0*/  STS [R62.X4+`((shared_array + 0x10))], R69 ;  /* 0x000000453e007388 */ /* 0x000fe80000004800 */
[----:B------:R-:W-:Y:S06]  /*57d0*/  BAR.SYNC 0x0 ;  /* 0x0000000000007b1d */ /* 0x000fec0000000000 */
[----:B------:R-:W-:Y:S04]  /*57e0*/  LDS R64, [R66.X4+`(shared_array)] ;  /* 0x0000000042407984 */ /* 0x000fe80000004800 */
[----:B------:R-:W1:Y:S01]  /*57f0*/  LDS R71, [R66.X4+`((shared_array + 0x20))] ;  /* 0x0000000042477984 */ /* 0x000e620000004800 */
[----:B------:R-:W-:-:S04]  /*5800*/  SHF.R.S32.HI R62, RZ, 0x1f, R5 ;  /* 0x0000001fff3e7819 */ /* 0x000fc80000011405 */
[----:B0-----:R-:W-:Y:S02]  /*5810*/  LEA.HI R43, R62, R5, RZ, 0x3 ;  /* 0x000000053e2b7211 */ /* 0x001fe400078f18ff */
[----:B-1----:R-:W-:-:S05]  /*5820*/  IADD3 R41, -R71, c[0x0][0x168], R64 ;  /* 0x00005a0047297a10 */ /* 0x002fca0007ffe140 */
[----:B--2---:R-:W-:-:S04]  /*5830*/  IMAD.WIDE.U32 R40, R41, R60, RZ ;  /* 0x0000003c29287225 */ /* 0x004fc800078e00ff */
[----:B------:R-:W-:Y:S02]  /*5840*/  IMAD R40, R40, c[0x0][0x16c], RZ ;  /* 0x00005b0028287a24 */ /* 0x000fe400078e02ff */
[----:B------:R-:W-:Y:S01]  /*5850*/  IMAD.IADD R64, R64, 0x1, R71 ;  /* 0x0000000140407824 */ /* 0x000fe200078e0247 */
[----:B------:R-:W-:Y:S01]  /*5860*/  IADD3 R60, R33, 0x40, RZ ;  /* 0x00000040213c7810 */ /* 0x000fe20007ffe0ff */
[----:B------:R-:W-:-:S03]  /*5870*/  IMAD.HI.U32 R40, R40, c[0x0][0x168], RZ ;  /* 0x00005a0028287a27 */ /* 0x000fc600078e00ff */
[----:B------:R-:W-:Y:S02]  /*5880*/  ISETP.GE.U32.AND P0, PT, R64, c[0x0][0x168], PT ;  /* 0x00005a0040007a0c */ /* 0x000fe40003f06070 */
[----:B------:R-:W-:Y:S02]  /*5890*/  IADD3 R40, R41, c[0x0][0x168], -R40 ;  /* 0x00005a0029287a10 */ /* 0x000fe40007ffe828 */
[----:B------:R-:W-:Y:S02]  /*58a0*/  SHF.R.S32.HI R61, RZ, 0x1f, R60 ;  /* 0x0000001fff3d7819 */ /* 0x000fe4000001143c */
[----:B------:R-:W-:Y:S02]  /*58b0*/  SEL R41, RZ, c[0x0][0x168], !P0 ;  /* 0x00005a00ff297a07 */ /* 0x000fe40004000000 */
[----:B------:R-:W-:Y:S02]  /*58c0*/  ISETP.GE.U32.AND P0, PT, R40, c[0x0][0x168], PT ;  /* 0x00005a0028007a0c */ /* 0x000fe40003f06070 */
[----:B------:R-:W-:Y:S01]  /*58d0*/  LEA.HI R42, R61, R60, RZ, 0x3 ;  /* 0x0000003c3d2a7211 */ /* 0x000fe200078f18ff */
[----:B------:R-:W-:Y:S01]  /*58e0*/  IMAD.IADD R69, R64, 0x1, -R41 ;  /* 0x0000000140457824 */ /* 0x000fe200078e0a29 */
[----:B------:R-:W-:-:S02]  /*58f0*/  SEL R41, RZ, c[0x0][0x168], !P0 ;  /* 0x00005a00ff297a07 */ /* 0x000fc40004000000 */
[----:B------:R-:W-:Y:S01]  /*5900*/  LEA.HI.SX32 R64, R43, 0x80, 0x1d ;  /* 0x000000802b407811 */ /* 0x000fe200078feaff */
[----:B------:R-:W-:Y:S02]  /*5910*/  IMAD.SHL.U32 R43, R42, 0x2, RZ ;  /* 0x000000022a2b7824 */ /* 0x000fe400078e00ff */
[----:B------:R-:W-:Y:S01]  /*5920*/  IMAD.IADD R71, R40, 0x1, -R41 ;  /* 0x0000000128477824 */ /* 0x000fe200078e0a29 */
[----:B------:R-:W-:Y:S02]  /*5930*/  LOP3.LUT R41, R42, 0x3ffffff8, RZ, 0xc0, !PT ;  /* 0x3ffffff82a297812 */ /* 0x000fe400078ec0ff */
[----:B------:R-:W-:Y:S01]  /*5940*/  LOP3.LUT R68, R43, 0x3ffffff0, RZ, 0xc0, !PT ;  /* 0x3ffffff02b447812 */ /* 0x000fe200078ec0ff */
[----:B------:R-:W-:-:S03]  /*5950*/  IMAD.WIDE R42, R64, R27, c[0x0][0x170] ;  /* 0x00005c00402a7625 */ /* 0x000fc600078e021b */
[----:B------:R-:W-:-:S03]  /*5960*/  IADD3 R68, R68, R60, -R41 ;  /* 0x0000003c44447210 */ /* 0x000fc60007ffe829 */
[----:B------:R0:W2:Y:S04]  /*5970*/  LDG.E.CONSTANT R42, [R42.64] ;  /* 0x000000042a2a7981 */ /* 0x0000a8000c1e9900 */
[----:B------:R-:W-:Y:S04]  /*5980*/  STS [R66.X4+`(shared_array)], R69 ;  /* 0x0000004542007388 */ /* 0x000fe80000004800 */
[----:B------:R-:W-:Y:S04]  /*5990*/  STS [R66.X4+`((shared_array + 0x20))], R71 ;  /* 0x0000004742007388 */ /* 0x000fe80000004800 */
[----:B------:R-:W-:Y:S04]  /*59a0*/  LDS R64, [R68.X4+`(shared_array)] ;  /* 0x0000000044407984 */ /* 0x000fe80000004800 */
[----:B------:R-:W1:Y:S02]  /*59b0*/  LDS R73, [R68.X4+`((shared_array + 0x20))] ;  /* 0x0000000044497984 */ /* 0x000e640000004800 */
[----:B-1----:R-:W-:-:S05]  /*59c0*/  IADD3 R40, -R73, c[0x0][0x168], R64 ;  /* 0x00005a0049287a10 */ /* 0x002fca0007ffe140 */
[----:B----4-:R-:W-:Y:S01]  /*59d0*/  IMAD.WIDE.U32 R40, R40, R63, RZ ;  /* 0x0000003f28287225 */ /* 0x010fe200078e00ff */
[----:B------:R-:W-:-:S03]  /*59e0*/  IADD3 R63, R33, 0x80, RZ ;  /* 0x00000080213f7810 */ /* 0x000fc60007ffe0ff */
[----:B------:R-:W-:Y:S02]  /*59f0*/  IMAD R40, R40, c[0x0][0x16c], RZ ;  /* 0x00005b0028287a24 */ /* 0x000fe400078e02ff */
[----:B------:R-:W-:Y:S02]  /*5a00*/  IMAD.IADD R73, R64, 0x1, R73 ;  /* 0x0000000140497824 */ /* 0x000fe400078e0249 */
[----:B------:R-:W-:Y:S01]  /*5a10*/  IMAD.HI.U32 R40, R40, c[0x0][0x168], RZ ;  /* 0x00005a0028287a27 */ /* 0x000fe200078e00ff */
[----:B------:R-:W-:Y:S02]  /*5a20*/  SHF.R.S32.HI R64, RZ, 0x1f, R63 ;  /* 0x0000001fff407819 */ /* 0x000fe4000001143f */
[----:B------:R-:W-:Y:S02]  /*5a30*/  ISETP.GE.U32.AND P0, PT, R73, c[0x0][0x168], PT ;  /* 0x00005a0049007a0c */ /* 0x000fe40003f06070 */
[----:B------:R-:W-:Y:S02]  /*5a40*/  IADD3 R41, R41, c[0x0][0x168], -R40 ;  /* 0x00005a0029297a10 */ /* 0x000fe40007ffe828 */
[----:B------:R-:W-:-:S02]  /*5a50*/  SEL R40, RZ, c[0x0][0x168], !P0 ;  /* 0x00005a00ff287a07 */ /* 0x000fc40004000000 */
[----:B0-----:R-:W-:-:S03]  /*5a60*/  LEA.HI R43, R64, R63, RZ, 0x3 ;  /* 0x0000003f402b7211 */ /* 0x001fc600078f18ff */
[----:B------:R-:W-:Y:S02]  /*5a70*/  IMAD.IADD R73, R73, 0x1, -R40 ;  /* 0x0000000149497824 */ /* 0x000fe400078e0a28 */
[----:B------:R-:W-:Y:S01]  /*5a80*/  IMAD.SHL.U32 R40, R43, 0x2, RZ ;  /* 0x000000022b287824 */ /* 0x000fe200078e00ff */
[----:B------:R-:W-:Y:S02]  /*5a90*/  ISETP.GE.U32.AND P0, PT, R41, c[0x0][0x168], PT ;  /* 0x00005a0029007a0c */ /* 0x000fe40003f06070 */
[----:B------:R-:W-:Y:S02]  /*5aa0*/  LOP3.LUT R66, R43, 0x3ffffff8, RZ, 0xc0, !PT ;  /* 0x3ffffff82b427812 */ /* 0x000fe400078ec0ff */
[----:B------:R-:W-:Y:S02]  /*5ab0*/  LOP3.LUT R43, R40, 0x3ffffff0, RZ, 0xc0, !PT ;  /* 0x3ffffff0282b7812 */ /* 0x000fe400078ec0ff */
[----:B------:R-:W-:Y:S02]  /*5ac0*/  SEL R40, RZ, c[0x0][0x168], !P0 ;  /* 0x00005a00ff287a07 */ /* 0x000fe40004000000 */
[----:B------:R-:W-:-:S03]  /*5ad0*/  IADD3 R43, R43, R63, -R66 ;  /* 0x0000003f2b2b7210 */ /* 0x000fc60007ffe842 */
[----:B------:R-:W-:Y:S01]  /*5ae0*/  IMAD.IADD R69, R41, 0x1, -R40 ;  /* 0x0000000129457824 */ /* 0x000fe200078e0a28 */
[----:B------:R-:W-:Y:S04]  /*5af0*/  STS [R68.X4+`(shared_array)], R73 ;  /* 0x0000004944007388 */ /* 0x000fe80000004800 */
[----:B------:R-:W-:Y:S04]  /*5b00*/  STS [R68.X4+`((shared_array + 0x20))], R69 ;  /* 0x0000004544007388 */ /* 0x000fe80000004800 */
[----:B------:R-:W-:Y:S04]  /*5b10*/  LDS R66, [R43.X4+`(shared_array)] ;  /* 0x000000002b427984 */ /* 0x000fe80000004800 */
[----:B------:R-:W0:Y:S02]  /*5b20*/  LDS R71, [R43.X4+`((shared_array + 0x20))] ;  /* 0x000000002b477984 */ /* 0x000e240000004800 */
[----:B0-----:R-:W-:-:S05]  /*5b30*/  IADD3 R40, -R71, c[0x0][0x168], R66 ;  /* 0x00005a0047287a10 */ /* 0x001fca0007ffe142 */
[----:B---3--:R-:W-:-:S04]  /*5b40*/  IMAD.WIDE.U32 R40, R40, R65, RZ ;  /* 0x0000004128287225 */ /* 0x008fc800078e00ff */
[----:B------:R-:W-:Y:S02]  /*5b50*/  IMAD R40, R40, c[0x0][0x16c], RZ ;  /* 0x00005b0028287a24 */ /* 0x000fe400078e02ff */
[----:B------:R-:W-:Y:S02]  /*5b60*/  IMAD.IADD R71, R66, 0x1, R71 ;  /* 0x0000000142477824 */ /* 0x000fe400078e0247 */
[----:B------:R-:W-:Y:S01]  /*5b70*/  IMAD.HI.U32 R40, R40, c[0x0][0x168], RZ ;  /* 0x00005a0028287a27 */ /* 0x000fe200078e00ff */
[----:B------:R-:W-:Y:S02]  /*5b80*/  IADD3 R65, R33, 0xc0, RZ ;  /* 0x000000c021417810 */ /* 0x000fe40007ffe0ff */
[----:B------:R-:W-:Y:S02]  /*5b90*/  ISETP.GE.U32.AND P0, PT, R71, c[0x0][0x168], PT ;  /* 0x00005a0047007a0c */ /* 0x000fe40003f06070 */
[----:B------:R-:W-:Y:S02]  /*5ba0*/  IADD3 R41, R41, c[0x0][0x168], -R40 ;  /* 0x00005a0029297a10 */ /* 0x000fe40007ffe828 */
[----:B------:R-:W-:-:S02]  /*5bb0*/  SEL R40, RZ, c[0x0][0x168], !P0 ;  /* 0x00005a00ff287a07 */ /* 0x000fc40004000000 */
[----:B------:R-:W-:-:S03]  /*5bc0*/  SHF.R.S32.HI R66, RZ, 0x1f, R65 ;  /* 0x0000001fff427819 */ /* 0x000fc60000011441 */
[----:B------:R-:W-:Y:S01]  /*5bd0*/  IMAD.IADD R68, R71, 0x1, -R40 ;  /* 0x0000000147447824 */ /* 0x000fe200078e0a28 */
[----:B------:R-:W-:Y:S02]  /*5be0*/  LEA.HI R40, R66, R65, RZ, 0x3 ;  /* 0x0000004142287211 */ /* 0x000fe400078f18ff */
[----:B------:R-:W-:-:S03]  /*5bf0*/  ISETP.GE.U32.AND P0, PT, R41, c[0x0][0x168], PT ;  /* 0x00005a0029007a0c */ /* 0x000fc60003f06070 */
[C---:B------:R-:W-:Y:S01]  /*5c00*/  IMAD.SHL.U32 R69, R40.reuse, 0x2, RZ ;  /* 0x0000000228457824 */ /* 0x040fe200078e00ff */
[----:B------:R-:W-:Y:S02]  /*5c10*/  LOP3.LUT R74, R40, 0x3ffffff8, RZ, 0xc0, !PT ;  /* 0x3ffffff8284a7812 */ /* 0x000fe400078ec0ff */
[----:B------:R-:W-:Y:S02]  /*5c20*/  SEL R40, RZ, c[0x0][0x168], !P0 ;  /* 0x00005a00ff287a07 */ /* 0x000fe40004000000 */
[----:B------:R-:W-:-:S03]  /*5c30*/  LOP3.LUT R69, R69, 0x3ffffff0, RZ, 0xc0, !PT ;  /* 0x3ffffff045457812 */ /* 0x000fc600078ec0ff */
[----:B------:R-:W-:Y:S01]  /*5c40*/  IMAD.IADD R72, R41, 0x1, -R40 ;  /* 0x0000000129487824 */ /* 0x000fe200078e0a28 */
[----:B------:R-:W-:Y:S01]  /*5c50*/  IADD3 R69, R69, R65, -R74 ;  /* 0x0000004145457210 */ /* 0x000fe20007ffe84a */
[----:B------:R-:W-:Y:S04]  /*5c60*/  STS [R43.X4+`(shared_array)], R68 ;  /* 0x000000442b007388 */ /* 0x000fe80000004800 */
[----:B------:R-:W-:Y:S04]  /*5c70*/  STS [R43.X4+`((shared_array + 0x20))], R72 ;  /* 0x000000482b007388 */ /* 0x000fe80000004800 */
[----:B------:R-:W-:Y:S04]  /*5c80*/  LDS R71, [R69.X4+`(shared_array)] ;  /* 0x0000000045477984 */ /* 0x000fe80000004800 */
[----:B------:R-:W0:Y:S02]  /*5c90*/  LDS R74, [R69.X4+`((shared_array + 0x20))] ;  /* 0x00000000454a7984 */ /* 0x000e240000004800 */
[----:B0-----:R-:W-:-:S05]  /*5ca0*/  IADD3 R40, -R74, c[0x0][0x168], R71 ;  /* 0x00005a004a287a10 */ /* 0x001fca0007ffe147 */
[----:B------:R-:W-:-:S04]  /*5cb0*/  IMAD.WIDE.U32 R40, R40, R67, RZ ;  /* 0x0000004328287225 */ /* 0x000fc800078e00ff */
        /* <DEDUP_REMOVED lines=20> */
[----:B------:R-:W0:Y:S01]  /*5e00*/  LDS R71, [R74.X4+`((shared_array + 0x20))] ;  /* 0x000000004a477984 */ /* 0x000e220000004800 */
[----:B------:R-:W-:-:S02]  /*5e10*/  SHF.R.S32.HI R73, RZ, 0x1f, R6 ;  /* 0x0000001fff497819 */ /* 0x000fc40000011406 */
[----:B0-----:R-:W-:-:S05]  /*5e20*/  IADD3 R41, -R71, c[0x0][0x168], R43 ;  /* 0x00005a0047297a10 */ /* 0x001fca0007ffe12b */
[----:B--2---:R-:W-:-:S04]  /*5e30*/  IMAD.WIDE.U32 R40, R41, R42, RZ ;  /* 0x0000002a29287225 */ /* 0x004fc800078e00ff */
[----:B------:R-:W-:Y:S02]  /*5e40*/  IMAD R40, R40, c[0x0][0x16c], RZ ;  /* 0x00005b0028287a24 */ /* 0x000fe400078e02ff */
[----:B------:R-:W-:Y:S02]  /*5e50*/  IMAD.IADD R43, R43, 0x1, R71 ;  /* 0x000000012b2b7824 */ /* 0x000fe400078e0247 */
[----:B------:R-:W-:Y:S01]  /*5e60*/  IMAD.HI.U32 R40, R40, c[0x0][0x168], RZ ;  /* 0x00005a0028287a27 */ /* 0x000fe200078e00ff */
[----:B------:R-:W-:-:S04]  /*5e70*/  SHF.R.S32.HI R71, RZ, 0x1f, R10 ;  /* 0x0000001fff477819 */ /* 0x000fc8000001140a */
[----:B------:R-:W-:Y:S02]  /*5e80*/  IADD3 R40, R41, c[0x0][0x168], -R40 ;  /* 0x00005a0029287a10 */ /* 0x000fe40007ffe828 */
[----:B------:R-:W-:-:S05]  /*5e90*/  LEA.HI R41, R71, R10, RZ, 0x3 ;  /* 0x0000000a47297211 */ /* 0x000fca00078f18ff */
[C---:B------:R-:W-:Y:S01]  /*5ea0*/  IMAD.SHL.U32 R42, R41.reuse, 0x2, RZ ;  /* 0x00000002292a7824 */ /* 0x040fe200078e00ff */
[----:B------:R-:W-:Y:S02]  /*5eb0*/  LOP3.LUT R41, R41, 0x3ffffff8, RZ, 0xc0, !PT ;  /* 0x3ffffff829297812 */ /* 0x000fe400078ec0ff */
[----:B------:R-:W-:Y:S02]  /*5ec0*/  ISETP.GE.U32.AND P0, PT, R43, c[0x0][0x168], PT ;  /* 0x00005a002b007a0c */ /* 0x000fe40003f06070 */
[----:B------:R-:W-:-:S04]  /*5ed0*/  LOP3.LUT R42, R42, 0x3ffffff0, RZ, 0xc0, !PT ;  /* 0x3ffffff02a2a7812 */ /* 0x000fc800078ec0ff */
[----:B------:R-:W-:Y:S02]  /*5ee0*/  IADD3 R72, R42, R10, -R41 ;  /* 0x0000000a2a487210 */ /* 0x000fe40007ffe829 */
[----:B------:R-:W-:Y:S02]  /*5ef0*/  SEL R42, RZ, c[0x0][0x168], !P0 ;  /* 0x00005a00ff2a7a07 */ /* 0x000fe40004000000 */
[----:B------:R-:W-:Y:S02]  /*5f00*/  LEA.HI R41, R73, R6, RZ, 0x3 ;  /* 0x0000000649297211 */ /* 0x000fe400078f18ff */
[----:B------:R-:W-:Y:S01]  /*5f10*/  ISETP.GE.U32.AND P0, PT, R40, c[0x0][0x168], PT ;  /* 0x00005a0028007a0c */ /* 0x000fe20003f06070 */
[----:B------:R-:W-:Y:S01]  /*5f20*/  IMAD.IADD R69, R43, 0x1, -R42 ;  /* 0x000000012b457824 */ /* 0x000fe200078e0a2a */
[----:B------:R-:W-:Y:S02]  /*5f30*/  LEA.HI.SX32 R42, R41, 0x80, 0x1d ;  /* 0x00000080292a7811 */ /* 0x000fe400078feaff */
[----:B------:R-:W-:-:S03]  /*5f40*/  SEL R41, RZ, c[0x0][0x168], !P0 ;  /* 0x00005a00ff297a07 */ /* 0x000fc60004000000 */
[----:B------:R-:W-:-:S04]  /*5f50*/  IMAD.WIDE R42, R42, R27, c[0x0][0x170] ;  /* 0x00005c002a2a7625 */ /* 0x000fc800078e021b */
[----:B------:R-:W-:Y:S02]  /*5f60*/  IMAD.IADD R75, R40, 0x1, -R41 ;  /* 0x00000001284b7824 */ /* 0x000fe400078e0a29 */
[----:B------:R-:W2:Y:S04]  /*5f70*/  LDG.E.CONSTANT R40, [R42.64] ;  /* 0x000000042a287981 */ /* 0x000ea8000c1e9900 */
[----:B------:R0:W-:Y:S04]  /*5f80*/  STS [R74.X4+`(shared_array)], R69 ;  /* 0x000000454a007388 */ /* 0x0001e80000004800 */
[----:B------:R-:W-:Y:S04]  /*5f90*/  STS [R74.X4+`((shared_array + 0x20))], R75 ;  /* 0x0000004b4a007388 */ /* 0x000fe80000004800 */
[----:B------:R-:W-:Y:S04]  /*5fa0*/  LDS R76, [R72.X4+`(shared_array)] ;  /* 0x00000000484c7984 */ /* 0x000fe80000004800 */
[----:B------:R-:W1:Y:S01]  /*5fb0*/  LDS R77, [R72.X4+`((shared_array + 0x20))] ;  /* 0x00000000484d7984 */ /* 0x000e620000004800 */
[----:B0-----:R-:W-:-:S02]  /*5fc0*/  SHF.R.S32.HI R69, RZ, 0x1f, R12 ;  /* 0x0000001fff457819 */ /* 0x001fc4000001140c */
[----:B-1----:R-:W-:Y:S01]  /*5fd0*/  IADD3 R41, -R77, c[0x0][0x168], R76 ;  /* 0x00005a004d297a10 */ /* 0x002fe20007ffe14c */
[----:B------:R-:W-:-:S05]  /*5fe0*/  IMAD.IADD R76, R76, 0x1, R77 ;  /* 0x000000014c4c7824 */ /* 0x000fca00078e024d */
[----:B------:R-:W-:Y:S01]  /*5ff0*/  ISETP.GE.U32.AND P0, PT, R76, c[0x0][0x168], PT ;  /* 0x00005a004c007a0c */ /* 0x000fe20003f06070 */
[----:B--2---:R-:W-:-:S04]  /*6000*/  IMAD.WIDE.U32 R40, R41, R40, RZ ;  /* 0x0000002829287225 */ /* 0x004fc800078e00ff */
[----:B------:R-:W-:-:S04]  /*6010*/  IMAD R40, R40, c[0x0][0x16c], RZ ;  /* 0x00005b0028287a24 */ /* 0x000fc800078e02ff */
[----:B------:R-:W-:-:S05]  /*6020*/  IMAD.HI.U32 R40, R40, c[0x0][0x168], RZ ;  /* 0x00005a0028287a27 */ /* 0x000fca00078e00ff */
[----:B------:R-:W-:-:S04]  /*6030*/  IADD3 R40, R41, c[0x0][0x168], -R40 ;  /* 0x00005a0029287a10 */ /* 0x000fc80007ffe828 */
[----:B------:R-:W-:-:S04]  /*6040*/  ISETP.GE.U32.AND P1, PT, R40, c[0x0][0x168], PT ;  /* 0x00005a0028007a0c */ /* 0x000fc80003f26070 */
[----:B------:R-:W-:-:S05]  /*6050*/  SEL R43, RZ, c[0x0][0x168], !P1 ;  /* 0x00005a00ff2b7a07 */ /* 0x000fca0004800000 */
[----:B------:R-:W-:Y:S01]  /*6060*/  IMAD.IADD R77, R40, 0x1, -R43 ;  /* 0x00000001284d7824 */ /* 0x000fe200078e0a2b */
[----:B------:R-:W-:Y:S02]  /*6070*/  LEA.HI R40, R69, R12, RZ, 0x3 ;  /* 0x0000000c45287211 */ /* 0x000fe400078f18ff */
[----:B------:R-:W-:-:S03]  /*6080*/  SEL R41, RZ, c[0x0][0x168], !P0 ;  /* 0x00005a00ff297a07 */ /* 0x000fc60004000000 */
[C---:B------:R-:W-:Y:S01]  /*6090*/  IMAD.SHL.U32 R42, R40.reuse, 0x2, RZ ;  /* 0x00000002282a7824 */ /* 0x040fe200078e00ff */
[----:B------:R-:W-:Y:S01]  /*60a0*/  LOP3.LUT R43, R40, 0x3ffffff8, RZ, 0xc0, !PT ;  /* 0x3ffffff8282b7812 */ /* 0x000fe200078ec0ff */
[----:B------:R-:W-:-:S03]  /*60b0*/  IMAD.IADD R41, R76, 0x1, -R41 ;  /* 0x000000014c297824 */ /* 0x000fc600078e0a29 */
[----:B------:R-:W-:-:S04]  /*60c0*/  LOP3.LUT R42, R42, 0x3ffffff0, RZ, 0xc0, !PT ;  /* 0x3ffffff02a2a7812 */ /* 0x000fc800078ec0ff */
[----:B------:R-:W-:Y:S01]  /*60d0*/  IADD3 R74, R42, R12, -R43 ;  /* 0x0000000c2a4a7210 */ /* 0x000fe20007ffe82b */
[----:B------:R-:W-:Y:S04]  /*60e0*/  STS [R72.X4+`(shared_array)], R41 ;  /* 0x0000002948007388 */ /* 0x000fe80000004800 */
[----:B------:R-:W-:Y:S04]  /*60f0*/  STS [R72.X4+`((shared_array + 0x20))], R77 ;  /* 0x0000004d48007388 */ /* 0x000fe80000004800 */
[----:B------:R-:W-:Y:S04]  /*6100*/  LDS R40, [R74.X4+`(shared_array)] ;  /* 0x000000004a287984 */ /* 0x000fe80000004800 */
[----:B------:R-:W0:Y:S01]  /*6110*/  LDS R43, [R74.X4+`((shared_array + 0x20))] ;  /* 0x000000004a2b7984 */ /* 0x000e220000004800 */
[----:B------:R-:W-:-:S04]  /*6120*/  LEA.HI R42, R28, R7, RZ, 0x3 ;  /* 0x000000071c2a7211 */ /* 0x000fc800078f18ff */
[----:B------:R-:W-:Y:S01]  /*6130*/  LEA.HI.SX32 R42, R42, 0x80, 0x1d ;  /* 0x000000802a2a7811 */ /* 0x000fe200078feaff */
[----:B0-----:R-:W-:Y:S01]  /*6140*/  IMAD.IADD R75, R40, 0x1, R43 ;  /* 0x00000001284b7824 */ /* 0x001fe200078e022b */
[----:B------:R-:W-:-:S03]  /*6150*/  IADD3 R40, -R43, c[0x0][0x168], R40 ;  /* 0x00005a002b287a10 */ /* 0x000fc60007ffe128 */
[----:B------:R-:W-:-:S05]  /*6160*/  IMAD.WIDE R42, R42, R27, c[0x0][0x170] ;  /* 0x00005c002a2a7625 */ /* 0x000fca00078e021b */
[----:B------:R0:W2:Y:S01]  /*6170*/  LDG.E.CONSTANT R41, [R42.64] ;  /* 0x000000042a297981 */ /* 0x0000a2000c1e9900 */
[----:B------:R-:W-:-:S04]  /*6180*/  ISETP.GE.U32.AND P0, PT, R75, c[0x0][0x168], PT ;  /* 0x00005a004b007a0c */ /* 0x000fc80003f06070 */
[----:B------:R-:W-:-:S05]  /*6190*/  SEL R76, RZ, c[0x0][0x168], !P0 ;  /* 0x00005a00ff4c7a07 */ /* 0x000fca0004000000 */
[----:B------:R-:W-:-:S05]  /*61a0*/  IMAD.IADD R75, R75, 0x1, -R76 ;  /* 0x000000014b4b7824 */ /* 0x000fca00078e0a4c */
[----:B------:R-:W-:Y:S01]  /*61b0*/  STS [R74.X4+`(shared_array)], R75 ;  /* 0x0000004b4a007388 */ /* 0x000fe20000004800 */
[----:B0-----:R-:W-:-:S04]  /*61c0*/  LEA.HI R42, R29, R8, RZ, 0x3 ;  /* 0x000000081d2a7211 */ /* 0x001fc800078f18ff */
[----:B------:R-:W-:Y:S01]  /*61d0*/  LEA.HI.SX32 R42, R42, 0x80, 0x1d ;  /* 0x000000802a2a7811 */ /* 0x000fe200078feaff */
[----:B--2---:R-:W-:-:S04]  /*61e0*/  IMAD.WIDE.U32 R40, R40, R41, RZ ;  /* 0x0000002928287225 */ /* 0x004fc800078e00ff */
[----:B------:R-:W-:-:S04]  /*61f0*/  IMAD R40, R40, c[0x0][0x16c], RZ ;  /* 0x00005b0028287a24 */ /* 0x000fc800078e02ff */
[----:B------:R-:W-:-:S05]  /*6200*/  IMAD.HI.U32 R40, R40, c[0x0][0x168], RZ ;  /* 0x00005a0028287a27 */ /* 0x000fca00078e00ff */
[----:B------:R-:W-:-:S04]  /*6210*/  IADD3 R40, R41, c[0x0][0x168], -R40 ;  /* 0x00005a0029287a10 */ /* 0x000fc80007ffe828 */
[----:B------:R-:W-:-:S04]  /*6220*/  ISETP.GE.U32.AND P0, PT, R40, c[0x0][0x168], PT ;  /* 0x00005a0028007a0c */ /* 0x000fc80003f06070 */
[----:B------:R-:W-:-:S05]  /*6230*/  SEL R41, RZ, c[0x0][0x168], !P0 ;  /* 0x00005a00ff297a07 */ /* 0x000fca0004000000 */
[----:B------:R-:W-:Y:S01]  /*6240*/  IMAD.IADD R41, R40, 0x1, -R41 ;  /* 0x0000000128297824 */ /* 0x000fe200078e0a29 */
[----:B------:R-:W-:-:S05]  /*6250*/  LEA.HI R40, R31, R14, RZ, 0x3 ;  /* 0x0000000e1f287211 */ /* 0x000fca00078f18ff */
[C---:B------:R-:W-:Y:S01]  /*6260*/  IMAD.SHL.U32 R72, R40.reuse, 0x2, RZ ;  /* 0x0000000228487824 */ /* 0x040fe200078e00ff */
[----:B------:R-:W-:-:S04]  /*6270*/  LOP3.LUT R77, R40, 0x3ffffff8, RZ, 0xc0, !PT ;  /* 0x3ffffff8284d7812 */ /* 0x000fc800078ec0ff */
[----:B------:R-:W-:-:S04]  /*6280*/  LOP3.LUT R72, R72, 0x3ffffff0, RZ, 0xc0, !PT ;  /* 0x3ffffff048487812 */ /* 0x000fc800078ec0ff */
[----:B------:R-:W-:Y:S01]  /*6290*/  IADD3 R72, R72, R14, -R77 ;  /* 0x0000000e48487210 */ /* 0x000fe20007ffe84d */
[----:B------:R-:W-:Y:S04]  /*62a0*/  STS [R74.X4+`((shared_array + 0x20))], R41 ;  /* 0x000000294a007388 */ /* 0x000fe80000004800 */
[----:B------:R-:W-:Y:S04]  /*62b0*/  LDS R40, [R72.X4+`(shared_array)] ;  /* 0x0000000048287984 */ /* 0x000fe80000004800 */
[----:B------:R-:W0:Y:S02]  /*62c0*/  LDS R43, [R72.X4+`((shared_array + 0x20))] ;  /* 0x00000000482b7984 */ /* 0x000e240000004800 */
[----:B0-----:R-:W-:Y:S01]  /*62d0*/  IMAD.IADD R77, R40, 0x1, R43 ;  /* 0x00000001284d7824 */ /* 0x001fe200078e022b */
[----:B------:R-:W-:Y:S01]  /*62e0*/  IADD3 R40, -R43, c[0x0][0x168], R40 ;  /* 0x00005a002b287a10 */ /* 0x000fe20007ffe128 */
        /* <DEDUP_REMOVED lines=201> */
[----:B------:R-:W2:Y:S01]  /*6f80*/  LDG.E.CONSTANT R41, [R42.64] ;  /* 0x000000042a297981 */ /* 0x000ea2000c1e9900 */
[----:B------:R-:W-:-:S04]  /*6f90*/  ISETP.GE.U32.AND P0, PT, R77, c[0x0][0x168], PT ;  /* 0x00005a004d007a0c */ /* 0x000fc80003f06070 */
[----:B------:R-:W-:-:S05]  /*6fa0*/  SEL R76, RZ, c[0x0][0x168], !P0 ;  /* 0x00005a00ff4c7a07 */ /* 0x000fca0004000000 */
[----:B------:R-:W-:-:S05]  /*6fb0*/  IMAD.IADD R77, R77, 0x1, -R76 ;  /* 0x000000014d4d7824 */ /* 0x000fca00078e0a4c */
[----:B------:R-:W-:Y:S01]  /*6fc0*/  STS [R72.X4+`(shared_array)], R77 ;  /* 0x0000004d48007388 */ /* 0x000fe20000004800 */
        /* <DEDUP_REMOVED lines=10> */
[----:B------:R-:W-:Y:S01]  /*7070*/  LOP3.LUT R42, R42, 0x3fffffe0, RZ, 0xc0, !PT ;  /* 0x3fffffe02a2a7812 */ /* 0x000fe200078ec0ff */
[----:B------:R-:W-:Y:S03]  /*7080*/  STS [R72.X4+`((shared_array + 0x20))], R41 ;  /* 0x0000002948007388 */ /* 0x000fe60000004800 */
[----:B------:R-:W-:Y:S01]  /*7090*/  IADD3 R74, R42, R33, -R74 ;  /* 0x000000212a4a7210 */ /* 0x000fe20007ffe84a */
[----:B------:R-:W-:Y:S06]  /*70a0*/  BAR.SYNC 0x0 ;  /* 0x0000000000007b1d */ /* 0x000fec0000000000 */
        /* <DEDUP_REMOVED lines=2060> */
[----:B------:R-:W-:-:S04]  /*f170*/  IADD3 R40, -R43, c[0x0][0x168], R40 ;  /* 0x00005a002b287a10 */ /* 0x000fc80007ffe128 */
[----:B------:R-:W-:-:S04]  /*f180*/  ISETP.GE.U32.AND P0, PT, R76, c[0x0][0x168], PT ;  /* 0x00005a004c007a0c */ /* 0x000fc80003f06070 */
[----:B------:R-:W-:-:S05]  /*f190*/  SEL R43, RZ, c[0x0][0x168], !P0 ;  /* 0x00005a00ff2b7a07 */ /* 0x000fca0004000000 */
[----:B------:R-:W-:Y:S02]  /*f1a0*/  IMAD.IADD R76, R76, 0x1, -R43 ;  /* 0x000000014c4c7824 */ /* 0x000fe400078e0a2b */
[----:B------:R-:W-:-:S05]  /*f1b0*/  IMAD.WIDE R42, R42, R27, c[0x0][0x170] ;  /* 0x00005c002a2a7625 */ /* 0x000fca00078e021b */
[----:B------:R-:W2:Y:S04]  /*f1c0*/  LDG.E.CONSTANT R41, [R42.64] ;  /* 0x000000042a297981 */ /* 0x000ea8000c1e9900 */
        /* <DEDUP_REMOVED lines=15> */
[----:B------:R-:W0:Y:S01]  /*f2c0*/  LDS R41, [R75.X4+`((shared_array + 0x800))] ;  /* 0x000000004b297984 */ /* 0x000e220000004800 */
[----:B------:R-:W-:-:S04]  /*f2d0*/  LEA.HI R40, R59, R4, RZ, 0x9 ;  /* 0x000000043b287211 */ /* 0x000fc800078f48ff */
[----:B------:R-:W-:Y:S01]  /*f2e0*/  LEA.HI.SX32 R40, R40, 0x2, 0x17 ;  /* 0x0000000228287811 */ /* 0x000fe200078fbaff */
[----:B0-----:R-:W-:Y:S01]  /*f2f0*/  IMAD.IADD R43, R42, 0x1, R41 ;  /* 0x000000012a2b7824 */ /* 0x001fe200078e0229 */
[----:B------:R-:W-:-:S03]  /*f300*/  IADD3 R42, -R41, c[0x0][0x168], R42 ;  /* 0x00005a00292a7a10 */ /* 0x000fc60007ffe12a */
[----:B------:R-:W-:-:S06]  /*f310*/  IMAD.WIDE R40, R40, R27, c[0x0][0x170] ;  /* 0x00005c0028287625 */ /* 0x000fcc00078e021b */
        /* <DEDUP_REMOVED lines=27> */
[----:B------:R-:W-:-:S06]  /*f4d0*/  IMAD.WIDE R40, R40, R27, c[0x0][0x170] ;  /* 0x00005c0028287625 */ /* 0x000fcc00078e021b */
[----:B------:R-:W2:Y:S01]  /*f4e0*/  LDG.E.CONSTANT R41, [R40.64] ;  /* 0x0000000428297981 */ /* 0x000ea2000c1e9900 */
[----:B------:R-:W-:-:S03]  /*f4f0*/  LEA.HI R73, R73, R6, RZ, 0x9 ;  /* 0x0000000649497211 */ /* 0x000fc600078f48ff */
[----:B------:R-:W-:Y:S01]  /*f500*/  STS [R72.X4+`(shared_array)], R77 ;  /* 0x0000004d48007388 */ /* 0x000fe20000004800 */
[----:B--2---:R-:W-:-:S04]  /*f510*/  IMAD.WIDE.U32 R42, R42, R41, RZ ;  /* 0x000000292a2a7225 */ /* 0x004fc800078e00ff */
[----:B------:R-:W-:-:S04]  /*f520*/  IMAD R42, R42, c[0x0][0x16c], RZ ;  /* 0x00005b002a2a7a24 */ /* 0x000fc800078e02ff */
[----:B------:R-:W-:-:S05]  /*f530*/  IMAD.HI.U32 R42, R42, c[0x0][0x168], RZ ;  /* 0x00005a002a2a7a27 */ /* 0x000fca00078e00ff */
[----:B------:R-:W-:Y:S02]  /*f540*/  IADD3 R74, R43, c[0x0][0x168], -R42 ;  /* 0x00005a002b4a7a10 */ /* 0x000fe40007ffe82a */
[----:B------:R-:W-:-:S05]  /*f550*/  LEA.HI.SX32 R42, R73, 0x2, 0x17 ;  /* 0x00000002492a7811 */ /* 0x000fca00078fbaff */
[----:B------:R-:W-:-:S06]  /*f560*/  IMAD.WIDE R42, R42, R27, c[0x0][0x170] ;  /* 0x00005c002a2a7625 */ /* 0x000fcc00078e021b */
[----:B------:R-:W2:Y:S01]  /*f570*/  LDG.E.CONSTANT R42, [R42.64] ;  /* 0x000000042a2a7981 */ /* 0x000ea2000c1e9900 */
[----:B------:R-:W-:Y:S02]  /*f580*/  LEA.HI R73, R71, R10, RZ, 0x9 ;  /* 0x0000000a47497211 */ /* 0x000fe400078f48ff */
[----:B------:R-:W-:-:S03]  /*f590*/  ISETP.GE.U32.AND P0, PT, R74, c[0x0][0x168], PT ;  /* 0x00005a004a007a0c */ /* 0x000fc60003f06070 */
[C---:B------:R-:W-:Y:S01]  /*f5a0*/  IMAD.SHL.U32 R40, R73.reuse, 0x2, RZ ;  /* 0x0000000249287824 */ /* 0x040fe200078e00ff */
[----:B------:R-:W-:Y:S02]  /*f5b0*/  SEL R41, RZ, c[0x0][0x168], !P0 ;  /* 0x00005a00ff297a07 */ /* 0x000fe40004000000 */
[----:B------:R-:W-:Y:S02]  /*f5c0*/  LOP3.LUT R73, R73, 0x3ffffe00, RZ, 0xc0, !PT ;  /* 0x3ffffe0049497812 */ /* 0x000fe400078ec0ff */
[----:B------:R-:W-:Y:S01]  /*f5d0*/  LOP3.LUT R40, R40, 0x3ffffc00, RZ, 0xc0, !PT ;  /* 0x3ffffc0028287812 */ /* 0x000fe200078ec0ff */
[----:B------:R-:W-:-:S03]  /*f5e0*/  IMAD.IADD R71, R74, 0x1, -R41 ;  /* 0x000000014a477824 */ /* 0x000fc600078e0a29 */
[----:B------:R-:W-:Y:S02]  /*f5f0*/  IADD3 R73, R40, R10, -R73 ;  /* 0x0000000a28497210 */ /* 0x000fe40007ffe849 */
[----:B------:R-:W-:Y:S04]  /*f600*/  STS [R72.X4+`((shared_array + 0x800))], R71 ;  /* 0x0000004748007388 */ /* 0x000fe80000004800 */
[----:B------:R-:W-:Y:S04]  /*f610*/  LDS R74, [R73.X4+`(shared_array)] ;  /* 0x00000000494a7984 */ /* 0x000fe80000004800 */
[----:B------:R-:W0:Y:S02]  /*f620*/  LDS R75, [R73.X4+`((shared_array + 0x800))] ;  /* 0x00000000494b7984 */ /* 0x000e240000004800 */
[----:B0-----:R-:W-:-:S05]  /*f630*/  IADD3 R41, -R75, c[0x0][0x168], R74 ;  /* 0x00005a004b297a10 */ /* 0x001fca0007ffe14a */
[----:B--2---:R-:W-:-:S04]  /*f640*/  IMAD.WIDE.U32 R40, R41, R42, RZ ;  /* 0x0000002a29287225 */ /* 0x004fc800078e00ff */
[----:B------:R-:W-:-:S04]  /*f650*/  IMAD R40, R40, c[0x0][0x16c], RZ ;  /* 0x00005b0028287a24 */ /* 0x000fc800078e02ff */
[----:B------:R-:W-:-:S05]  /*f660*/  IMAD.HI.U32 R40, R40, c[0x0][0x168], RZ ;  /* 0x00005a0028287a27 */ /* 0x000fca00078e00ff */
[----:B------:R-:W-:Y:S02]  /*f670*/  IADD3 R76, R41, c[0x0][0x168], -R40 ;  /* 0x00005a00294c7a10 */ /* 0x000fe40007ffe828 */
[----:B------:R-:W-:-:S04]  /*f680*/  LEA.HI R40, R28, R7, RZ, 0x9 ;  /* 0x000000071c287211 */ /* 0x000fc800078f48ff */
[----:B------:R-:W-:-:S05]  /*f690*/  LEA.HI.SX32 R40, R40, 0x2, 0x17 ;  /* 0x0000000228287811 */ /* 0x000fca00078fbaff */
[----:B------:R-:W-:-:S06]  /*f6a0*/  IMAD.WIDE R42, R40, R27, c[0x0][0x170] ;  /* 0x00005c00282a7625 */ /* 0x000fcc00078e021b */
[----:B------:R0:W2:Y:S01]  /*f6b0*/  LDG.E.CONSTANT R43, [R42.64] ;  /* 0x000000042a2b7981 */ /* 0x0000a2000c1e9900 */
[----:B------:R-:W-:-:S05]  /*f6c0*/  IMAD.IADD R72, R74, 0x1, R75 ;  /* 0x000000014a487824 */ /* 0x000fca00078e024b */
[----:B------:R-:W-:Y:S02]  /*f6d0*/  ISETP.GE.U32.AND P0, PT, R72, c[0x0][0x168], PT ;  /* 0x00005a0048007a0c */ /* 0x000fe40003f06070 */
[----:B------:R-:W-:Y:S02]  /*f6e0*/  LEA.HI R74, R69, R12, RZ, 0x9 ;  /* 0x0000000c454a7211 */ /* 0x000fe400078f48ff */
[----:B------:R-:W-:Y:S02]  /*f6f0*/  SEL R75, RZ, c[0x0][0x168], !P0 ;  /* 0x00005a00ff4b7a07 */ /* 0x000fe40004000000 */
[----:B------:R-:W-:Y:S02]  /*f700*/  ISETP.GE.U32.AND P0, PT, R76, c[0x0][0x168], PT ;  /* 0x00005a004c007a0c */ /* 0x000fe40003f06070 */
[----:B------:R-:W-:Y:S01]  /*f710*/  LEA.HI R40, R29, R8, RZ, 0x9 ;  /* 0x000000081d287211 */ /* 0x000fe200078f48ff */
[----:B0-----:R-:W-:Y:S01]  /*f720*/  IMAD.SHL.U32 R42, R74, 0x2, RZ ;  /* 0x000000024a2a7824 */ /* 0x001fe200078e00ff */
[----:B------:R-:W-:-:S02]  /*f730*/  SEL R69, RZ, c[0x0][0x168], !P0 ;  /* 0x00005a00ff457a07 */ /* 0x000fc40004000000 */
[----:B------:R-:W-:Y:S02]  /*f740*/  LEA.HI.SX32 R40, R40, 0x2, 0x17 ;  /* 0x0000000228287811 */ /* 0x000fe400078fbaff */
[----:B------:R-:W-:Y:S01]  /*f750*/  LOP3.LUT R42, R42, 0x3ffffc00, RZ, 0xc0, !PT ;  /* 0x3ffffc002a2a7812 */ /* 0x000fe200078ec0ff */
[----:B------:R-:W-:Y:S01]  /*f760*/  IMAD.IADD R76, R76, 0x1, -R69 ;  /* 0x000000014c4c7824 */ /* 0x000fe200078e0a45 */
[----:B------:R-:W-:Y:S01]  /*f770*/  LOP3.LUT R69, R74, 0x3ffffe00, RZ, 0xc0, !PT ;  /* 0x3ffffe004a457812 */ /* 0x000fe200078ec0ff */
[----:B------:R-:W-:-:S03]  /*f780*/  IMAD.WIDE R40, R40, R27, c[0x0][0x170] ;  /* 0x00005c0028287625 */ /* 0x000fc600078e021b */
[----:B------:R-:W-:Y:S01]  /*f790*/  IADD3 R42, R42, R12, -R69 ;  /* 0x0000000c2a2a7210 */ /* 0x000fe20007ffe845 */
[----:B------:R-:W-:Y:S01]  /*f7a0*/  IMAD.IADD R72, R72, 0x1, -R75 ;  /* 0x0000000148487824 */ /* 0x000fe200078e0a4b */
[----:B------:R0:W3:Y:S04]  /*f7b0*/  LDG.E.CONSTANT R71, [R40.64] ;  /* 0x0000000428477981 */ /* 0x0000e8000c1e9900 */
[----:B------:R-:W-:Y:S04]  /*f7c0*/  STS [R73.X4+`(shared_array)], R72 ;  /* 0x0000004849007388 */ /* 0x000fe80000004800 */
[----:B------:R-:W-:Y:S04]  /*f7d0*/  STS [R73.X4+`((shared_array + 0x800))], R76 ;  /* 0x0000004c49007388 */ /* 0x000fe80000004800 */
[----:B------:R-:W-:Y:S04]  /*f7e0*/  LDS R69, [R42.X4+`(shared_array)] ;  /* 0x000000002a457984 */ /* 0x000fe80000004800 */
[----:B------:R-:W0:Y:S02]  /*f7f0*/  LDS R74, [R42.X4+`((shared_array + 0x800))] ;  /* 0x000000002a4a7984 */ /* 0x000e240000004800 */
[----:B0-----:R-:W-:Y:S01]  /*f800*/  IADD3 R40, -R74, c[0x0][0x168], R69 ;  /* 0x00005a004a287a10 */ /* 0x001fe20007ffe145 */
[----:B------:R-:W-:-:S05]  /*f810*/  IMAD.IADD R74, R69, 0x1, R74 ;  /* 0x00000001454a7824 */ /* 0x000fca00078e024a */
[----:B------:R-:W-:-:S04]  /*f820*/  ISETP.GE.U32.AND P0, PT, R74, c[0x0][0x168], PT ;  /* 0x00005a004a007a0c */ /* 0x000fc80003f06070 */
[----:B------:R-:W-:-:S05]  /*f830*/  SEL R73, RZ, c[0x0][0x168], !P0 ;  /* 0x00005a00ff497a07 */ /* 0x000fca0004000000 */
[----:B------:R-:W-:Y:S02]  /*f840*/  IMAD.IADD R75, R74, 0x1, -R73 ;  /* 0x000000014a4b7824 */ /* 0x000fe400078e0a49 */
[----:B--2---:R-:W-:-:S04]  /*f850*/  IMAD.WIDE.U32 R40, R40, R43, RZ ;  /* 0x0000002b28287225 */ /* 0x004fc800078e00ff */
[----:B------:R-:W-:-:S04]  /*f860*/  IMAD R40, R40, c[0x0][0x16c], RZ ;  /* 0x00005b0028287a24 */ /* 0x000fc800078e02ff */
[----:B------:R-:W-:-:S05]  /*f870*/  IMAD.HI.U32 R40, R40, c[0x0][0x168], RZ ;  /* 0x00005a0028287a27 */ /* 0x000fca00078e00ff */
[----:B------:R-:W-:Y:S02]  /*f880*/  IADD3 R43, R41, c[0x0][0x168], -R40 ;  /* 0x00005a00292b7a10 */ /* 0x000fe40007ffe828 */
[----:B------:R-:W-:-:S04]  /*f890*/  LEA.HI R40, R30, R9, RZ, 0x9 ;  /* 0x000000091e287211 */ /* 0x000fc800078f48ff */
[----:B------:R-:W-:-:S05]  /*f8a0*/  LEA.HI.SX32 R40, R40, 0x2, 0x17 ;  /* 0x0000000228287811 */ /* 0x000fca00078fbaff */
[----:B------:R-:W-:-:S05]  /*f8b0*/  IMAD.WIDE R40, R40, R27, c[0x0][0x170] ;  /* 0x00005c0028287625 */ /* 0x000fca00078e021b */
[----:B------:R0:W2:Y:S01]  /*f8c0*/  LDG.E.CONSTANT R69, [R40.64] ;  /* 0x0000000428457981 */ /* 0x0000a2000c1e9900 */
        /* <DEDUP_REMOVED lines=8> */
[----:B------:R-:W-:Y:S04]  /*f950*/  STS [R42.X4+`(shared_array)], R75 ;  /* 0x0000004b2a007388 */ /* 0x000fe80000004800 */
[----:B------:R-:W-:Y:S04]  /*f960*/  STS [R42.X4+`((shared_array + 0x800))], R43 ;  /* 0x0000002b2a007388 */ /* 0x000fe80000004800 */
[----:B------:R-:W-:Y:S04]  /*f970*/  LDS R73, [R72.X4+`(shared_array)] ;  /* 0x0000000048497984 */ /* 0x000fe80000004800 */
[----:B------:R-:W1:Y:S01]  /*f980*/  LDS R74, [R72.X4+`((shared_array + 0x800))] ;  /* 0x00000000484a7984 */ /* 0x000e620000004800 */
[----:B0-----:R-:W-:-:S05]  /*f990*/  LEA.HI R40, R35, R70, RZ, 0x9 ;  /* 0x0000004623287211 */ /* 0x001fca00078f48ff */
[C---:B------:R-:W-:Y:S01]  /*f9a0*/  IMAD.SHL.U32 R76, R40.reuse, 0x2, RZ ;  /* 0x00000002284c7824 */ /* 0x040fe200078e00ff */
[----:B------:R-:W-:-:S04]  /*f9b0*/  LOP3.LUT R41, R40, 0x3ffffe00, RZ, 0xc0, !PT ;  /* 0x3ffffe0028297812 */ /* 0x000fc800078ec0ff */
[----:B------:R-:W-:-:S04]  /*f9c0*/  LOP3.LUT R76, R76, 0x3ffffc00, RZ, 0xc0, !PT ;  /* 0x3ffffc004c4c7812 */ /* 0x000fc800078ec0ff */
[----:B------:R-:W-:Y:S02]  /*f9d0*/  IADD3 R70, R76, R70, -R41 ;  /* 0x000000464c467210 */ /* 0x000fe40007ffe829 */
[----:B-1----:R-:W-:-:S05]  /*f9e0*/  IADD3 R40, -R74, c[0x0][0x168], R73 ;  /* 0x00005a004a287a10 */ /* 0x002fca0007ffe149 */
[----:B---3--:R-:W-:-:S04]  /*f9f0*/  IMAD.WIDE.U32 R40, R40, R71, RZ ;  /* 0x0000004728287225 */ /* 0x008fc800078e00ff */
[----:B------:R-:W-:-:S04]  /*fa00*/  IMAD R40, R40, c[0x0][0x16c], RZ ;  /* 0x00005b0028287a24 */ /* 0x000fc800078e02ff */
[----:B------:R-:W-:-:S04]  /*fa10*/  IMAD.HI.U32 R40, R40, c[0x0][0x168], RZ ;  /* 0x00005a0028287a27 */ /* 0x000fc800078e00ff */
[----:B------:R-:W-:Y:S01]  /*fa20*/  IMAD.IADD R73, R73, 0x1, R74 ;  /* 0x0000000149497824 */ /* 0x000fe200078e024a */
[----:B------:R-:W-:-:S04]  /*fa30*/  IADD3 R76, R41, c[0x0][0x168], -R40 ;  /* 0x00005a00294c7a10 */ /* 0x000fc80007ffe828 */
[----:B------:R-:W-:Y:S02]  /*fa40*/  ISETP.GE.U32.AND P0, PT, R73, c[0x0][0x168], PT ;  /* 0x00005a0049007a0c */ /* 0x000fe40003f06070 */
[----:B------:R-:W-:Y:S02]  /*fa50*/  ISETP.GE.U32.AND P1, PT, R76, c[0x0][0x168], PT ;  /* 0x00005a004c007a0c */ /* 0x000fe40003f26070 */
[----:B------:R-:W-:Y:S02]  /*fa60*/  SEL R74, RZ, c[0x0][0x168], !P0 ;  /* 0x00005a00ff4a7a07 */ /* 0x000fe40004000000 */
[----:B------:R-:W-:-:S03]  /*fa70*/  SEL R77, RZ, c[0x0][0x168], !P1 ;  /* 0x00005a00ff4d7a07 */ /* 0x000fc60004800000 */
[----:B------:R-:W-:Y:S02]  /*fa80*/  IMAD.IADD R73, R73, 0x1, -R74 ;  /* 0x0000000149497824 */ /* 0x000fe400078e0a4a */
[----:B------:R-:W-:-:S03]  /*fa90*/  IMAD.IADD R76, R76, 0x1, -R77 ;  /* 0x000000014c4c7824 */ /* 0x000fc600078e0a4d */
[----:B------:R-:W-:Y:S04]  /*faa0*/  STS [R72.X4+`(shared_array)], R73 ;  /* 0x0000004948007388 */ /* 0x000fe80000004800 */
[----:B------:R-:W-:Y:S04]  /*fab0*/  STS [R72.X4+`((shared_array + 0x800))], R76 ;  /* 0x0000004c48007388 */ /* 0x000fe80000004800 */
[----:B------:R-:W-:Y:S04]  /*fac0*/  LDS R77, [R70.X4+`(shared_array)] ;  /* 0x00000000464d7984 */ /* 0x000fe80000004800 */
[----:B------:R-:W0:Y:S01]  /*fad0*/  LDS R74, [R70.X4+`((shared_array + 0x800))] ;  /* 0x00000000464a7984 */ /* 0x000e220000004800 */
[----:B------:R-:W-:-:S04]  /*fae0*/  LEA.HI R40, R32, R11, RZ, 0x9 ;  /* 0x0000000b20287211 */ /* 0x000fc800078f48ff */
[----:B------:R-:W-:-:S05]  /*faf0*/  LEA.HI.SX32 R40, R40, 0x2, 0x17 ;  /* 0x0000000228287811 */ /* 0x000fca00078fbaff */
[----:B------:R-:W-:Y:S01]  /*fb00*/  IMAD.WIDE R42, R40, R27, c[0x0][0x170] ;  /* 0x00005c00282a7625 */ /* 0x000fe200078e021b */
[----:B------:R-:W-:-:S04]  /*fb10*/  LEA.HI R40, R34, R13, RZ, 0x9 ;  /* 0x0000000d22287211 */ /* 0x000fc800078f48ff */
[----:B------:R0:W5:Y:S01]  /*fb20*/  LDG.E.CONSTANT R71, [R42.64] ;  /* 0x000000042a477981 */ /* 0x000162000c1e9900 */
[----:B------:R-:W-:-:S05]  /*fb30*/  LEA.HI.SX32 R40, R40, 0x2, 0x17 ;  /* 0x0000000228287811 */ /* 0x000fca00078fbaff */
[----:B------:R-:W-:-:S05]  /*fb40*/  IMAD.WIDE R40, R40, R27, c[0x0][0x170] ;  /* 0x00005c0028287625 */ /* 0x000fca00078e021b */
[----:B------:R1:W5:Y:S01]  /*fb50*/  LDG.E.CONSTANT R75, [R40.64] ;  /* 0x00000004284b7981 */ /* 0x000362000c1e9900 */
[----:B0-----:R-:W-:Y:S02]  /*fb60*/  IADD3 R42, -R74, c[0x0][0x168], R77 ;  /* 0x00005a004a2a7a10 */ /* 0x001fe40007ffe14d */
[----:B-1----:R-:W-:-:S04]  /*fb70*/  LEA.HI R40, R36, R15, RZ, 0x9 ;  /* 0x0000000f24287211 */ /* 0x002fc800078f48ff */
[----:B------:R-:W-:-:S05]  /*fb80*/  LEA.HI.SX32 R40, R40, 0x2, 0x17 ;  /* 0x0000000228287811 */ /* 0x000fca00078fbaff */
[----:B------:R-:W-:-:S04]  /*fb90*/  IMAD.WIDE R40, R40, R27, c[0x0][0x170] ;  /* 0x00005c0028287625 */ /* 0x000fc800078e021b */
[----:B------:R-:W-:Y:S01]  /*fba0*/  IMAD.IADD R74, R77, 0x1, R74 ;  /* 0x000000014d4a7824 */ /* 0x000fe200078e024a */
[----:B------:R0:W5:Y:S04]  /*fbb0*/  LDG.E.CONSTANT R73, [R40.64] ;  /* 0x0000000428497981 */ /* 0x000168000c1e9900 */
[----:B------:R-:W-:Y:S02]  /*fbc0*/  ISETP.GE.U32.AND P0, PT, R74, c[0x0][0x168], PT ;  /* 0x00005a004a007a0c */ /* 0x000fe40003f06070 */
[----:B0-----:R-:W-:-:S04]  /*fbd0*/  LEA.HI R40, R44, R17, RZ, 0x9 ;  /* 0x000000112c287211 */ /* 0x001fc800078f48ff */
[----:B------:R-:W-:Y:S01]  /*fbe0*/  LOP3.LUT R72, R40, 0x3ffffe00, RZ, 0xc0, !PT ;  /* 0x3ffffe0028487812 */ /* 0x000fe200078ec0ff */
[----:B--2---:R-:W-:-:S04]  /*fbf0*/  IMAD.WIDE.U32 R42, R42, R69, RZ ;  /* 0x000000452a2a7225 */ /* 0x004fc800078e00ff */
[----:B------:R-:W-:-:S04]  /*fc00*/  IMAD R42, R42, c[0x0][0x16c], RZ ;  /* 0x00005b002a2a7a24 */ /* 0x000fc800078e02ff */
[----:B------:R-:W-:-:S05]  /*fc10*/  IMAD.HI.U32 R42, R42, c[0x0][0x168], RZ ;  /* 0x00005a002a2a7a27 */ /* 0x000fca00078e00ff */
[----:B------:R-:W-:-:S04]  /*fc20*/  IADD3 R42, R43, c[0x0][0x168], -R42 ;  /* 0x00005a002b2a7a10 */ /* 0x000fc80007ffe82a */
[----:B------:R-:W-:-:S04]  /*fc30*/  ISETP.GE.U32.AND P1, PT, R42, c[0x0][0x168], PT ;  /* 0x00005a002a007a0c */ /* 0x000fc80003f26070 */
[----:B------:R-:W-:-:S05]  /*fc40*/  SEL R41, RZ, c[0x0][0x168], !P1 ;  /* 0x00005a00ff297a07 */ /* 0x000fca0004800000 */
[----:B------:R-:W-:Y:S02]  /*fc50*/  IMAD.IADD R69, R42, 0x1, -R41 ;  /* 0x000000012a457824 */ /* 0x000fe400078e0a29 */
[----:B------:R-:W-:Y:S01]  /*fc60*/  IMAD.SHL.U32 R41, R40, 0x2, RZ ;  /* 0x0000000228297824 */ /* 0x000fe200078e00ff */
[----:B------:R-:W-:-:S04]  /*fc70*/  SEL R43, RZ, c[0x0][0x168], !P0 ;  /* 0x00005a00ff2b7a07 */ /* 0x000fc80004000000 */
[----:B------:R-:W-:Y:S01]  /*fc80*/  LOP3.LUT R41, R41, 0x3ffffc00, RZ, 0xc0, !PT ;  /* 0x3ffffc0029297812 */ /* 0x000fe200078ec0ff */
[----:B------:R-:W-:-:S03]  /*fc90*/  IMAD.IADD R43, R74, 0x1, -R43 ;  /* 0x000000014a2b7824 */ /* 0x000fc600078e0a2b */
[----:B------:R-:W-:Y:S01]  /*fca0*/  IADD3 R72, R41, R17, -R72 ;  /* 0x0000001129487210 */ /* 0x000fe20007ffe848 */
[----:B------:R0:W-:Y:S04]  /*fcb0*/  STS [R70.X4+`((shared_array + 0x800))], R69 ;  /* 0x0000004546007388 */ /* 0x0001e80000004800 */
[----:B------:R0:W-:Y:S04]  /*fcc0*/  STS [R70.X4+`(shared_array)], R43 ;  /* 0x0000002b46007388 */ /* 0x0001e80000004800 */
[----:B------:R0:W1:Y:S04]  /*fcd0*/  LDS R74, [R72.X4+`(shared_array)] ;  /* 0x00000000484a7984 */ /* 0x0000680000004800 */
[----:B------:R0:W2:Y:S01]  /*fce0*/  LDS R77, [R72.X4+`((shared_array + 0x800))] ;  /* 0x00000000484d7984 */ /* 0x0000a20000004800 */
[----:B------:R-:W-:-:S04]  /*fcf0*/  LEA.HI R40, R37, R16, RZ, 0x9 ;  /* 0x0000001025287211 */ /* 0x000fc800078f48ff */
[----:B------:R-:W-:-:S05]  /*fd00*/  LEA.HI.SX32 R40, R40, 0x2, 0x17 ;  /* 0x0000000228287811 */ /* 0x000fca00078fbaff */
[----:B------:R-:W-:-:S05]  /*fd10*/  IMAD.WIDE R40, R40, R27, c[0x0][0x170] ;  /* 0x00005c0028287625 */ /* 0x000fca00078e021b */
[----:B0-----:R0:W3:Y:S01]  /*fd20*/  LDG.E.CONSTANT R69, [R40.64] ;  /* 0x0000000428457981 */ /* 0x0010e2000c1e9900 */
[----:B-12---:R-:W-:Y:S01]  /*fd30*/  IADD3 R42, -R77, c[0x0][0x168], R74 ;  /* 0x00005a004d2a7a10 */ /* 0x006fe20007ffe14a */
[----:B------:R-:W-:-:S04]  /*fd40*/  IMAD.IADD R74, R74, 0x1, R77 ;  /* 0x000000014a4a7824 */ /* 0x000fc800078e024d */
[----:B-----5:R-:W-:Y:S01]  /*fd50*/  IMAD.WIDE.U32 R42, R42, R71, RZ ;  /* 0x000000472a2a7225 */ /* 0x020fe200078e00ff */
[----:B------:R-:W-:-:S03]  /*fd60*/  ISETP.GE.U32.AND P0, PT, R74, c[0x0][0x168], PT ;  /* 0x00005a004a007a0c */ /* 0x000fc60003f06070 */
[----:B------:R-:W-:Y:S01]  /*fd70*/  IMAD R42, R42, c[0x0][0x16c], RZ ;  /* 0x00005b002a2a7a24 */ /* 0x000fe200078e02ff */
[----:B0-----:R-:W-:-:S03]  /*fd80*/  LEA.HI R40, R46, R19, RZ, 0x9 ;  /* 0x000000132e287211 */ /* 0x001fc600078f48ff */
[----:B------:R-:W-:-:S05]  /*fd90*/  IMAD.HI.U32 R42, R42, c[0x0][0x168], RZ ;  /* 0x00005a002a2a7a27 */ /* 0x000fca00078e00ff */
[----:B------:R-:W-:Y:S02]  /*fda0*/  IADD3 R42, R43, c[0x0][0x168], -R42 ;  /* 0x00005a002b2a7a10 */ /* 0x000fe40007ffe82a */
[----:B------:R-:W-:Y:S02]  /*fdb0*/  SEL R43, RZ, c[0x0][0x168], !P0 ;  /* 0x00005a00ff2b7a07 */ /* 0x000fe40004000000 */
[----:B------:R-:W-:-:S03]  /*fdc0*/  ISETP.GE.U32.AND P1, PT, R42, c[0x0][0x168], PT ;  /* 0x00005a002a007a0c */ /* 0x000fc60003f26070 */
[----:B------:R-:W-:Y:S01]  /*fdd0*/  IMAD.IADD R43, R74, 0x1, -R43 ;  /* 0x000000014a2b7824 */ /* 0x000fe200078e0a2b */
[----:B------:R-:W-:-:S04]  /*fde0*/  SEL R41, RZ, c[0x0][0x168], !P1 ;  /* 0x00005a00ff297a07 */ /* 0x000fc80004800000 */
[----:B------:R-:W-:Y:S01]  /*fdf0*/  STS [R72.X4+`(shared_array)], R43 ;  /* 0x0000002b48007388 */ /* 0x000fe20000004800 */
[----:B------:R-:W-:Y:S01]  /*fe00*/  IMAD.IADD R71, R42, 0x1, -R41 ;  /* 0x000000012a477824 */ /* 0x000fe200078e0a29 */
[C---:B------:R-:W-:Y:S01]  /*fe10*/  LOP3.LUT R42, R40.reuse, 0x3ffffe00, RZ, 0xc0, !PT ;  /* 0x3ffffe00282a7812 */ /* 0x040fe200078ec0ff */
[----:B------:R-:W-:-:S03]  /*fe20*/  IMAD.SHL.U32 R41, R40, 0x2, RZ ;  /* 0x0000000228297824 */ /* 0x000fc600078e00ff */
[----:B------:R-:W-:Y:S02]  /*fe30*/  STS [R72.X4+`((shared_array + 0x800))], R71 ;  /* 0x0000004748007388 */ /* 0x000fe40000004800 */
[----:B------:R-:W-:-:S04]  /*fe40*/  LOP3.LUT R41, R41, 0x3ffffc00, RZ, 0xc0, !PT ;  /* 0x3ffffc0029297812 */ /* 0x000fc800078ec0ff */
[----:B------:R-:W-:-:S05]  /*fe50*/  IADD3 R42, R41, R19, -R42 ;  /* 0x00000013292a7210 */ /* 0x000fca0007ffe82a */
[----:B------:R-:W-:Y:S04]  /*fe60*/  LDS R70, [R42.X4+`(shared_array)] ;  /* 0x000000002a467984 */ /* 0x000fe80000004800 */
[----:B------:R-:W0:Y:S02]  /*fe70*/  LDS R77, [R42.X4+`((shared_array + 0x800))] ;  /* 0x000000002a4d7984 */ /* 0x000e240000004800 */
[----:B0-----:R-:W-:Y:S01]  /*fe80*/  IADD3 R40, -R77, c[0x0][0x168], R70 ;  /* 0x00005a004d287a10 */ /* 0x001fe20007ffe146 */
[----:B------:R-:W-:-:S04]  /*fe90*/  IMAD.IADD R70, R70, 0x1, R77 ;  /* 0x0000000146467824 */ /* 0x000fc800078e024d */
[----:B------:R-:W-:Y:S01]  /*fea0*/  IMAD.WIDE.U32 R40, R40, R75, RZ ;  /* 0x0000004b28287225 */ /* 0x000fe200078e00ff */
[----:B------:R-:W-:-:S03]  /*feb0*/  ISETP.GE.U32.AND P0, PT, R70, c[0x0][0x168], PT ;  /* 0x00005a0046007a0c */ /* 0x000fc60003f06070 */
[----:B------:R-:W-:-:S04]  /*fec0*/  IMAD R40, R40, c[0x0][0x16c], RZ ;  /* 0x00005b0028287a24 */ /* 0x000fc800078e02ff */
[----:B------:R-:W-:-:S05]  /*fed0*/  IMAD.HI.U32 R40, R40, c[0x0][0x168], RZ ;  /* 0x00005a0028287a27 */ /* 0x000fca00078e00ff */
[----:B------:R-:W-:Y:S02]  /*fee0*/  IADD3 R40, R41, c[0x0][0x168], -R40 ;  /* 0x00005a0029287a10 */ /* 0x000fe40007ffe828 */
[----:B------:R-:W-:Y:S02]  /*fef0*/  SEL R41, RZ, c[0x0][0x168], !P0 ;  /* 0x00005a00ff297a07 */ /* 0x000fe40004000000 */
[----:B------:R-:W-:-:S03]  /*ff00*/  ISETP.GE.U32.AND P1, PT, R40, c[0x0][0x168], PT ;  /* 0x00005a0028007a0c */ /* 0x000fc60003f26070 */
[----:B------:R-:W-:Y:S01]  /*ff10*/  IMAD.IADD R43, R70, 0x1, -R41 ;  /* 0x00000001462b7824 */ /* 0x000fe200078e0a29 */
[----:B------:R-:W-:Y:S02]  /*ff20*/  SEL R41, RZ, c[0x0][0x168], !P1 ;  /* 0x00005a00ff297a07 */ /* 0x000fe40004800000 */
[----:B------:R-:W-:Y:S02]  /*ff30*/  LEA.HI R70, R45, R18, RZ, 0x9 ;  /* 0x000000122d467211 */ /* 0x000fe400078f48ff */
[----:B------:R-:W-:Y:S01]  /*ff40*/  STS [R42.X4+`(shared_array)], R43 ;  /* 0x0000002b2a007388 */ /* 0x000fe20000004800 */
[----:B------:R-:W-:Y:S01]  /*ff50*/  IMAD.IADD R71, R40, 0x1, -R41 ;  /* 0x0000000128477824 */ /* 0x000fe200078e0a29 */
[----:B------:R-:W-:-:S04]  /*ff60*/  LEA.HI R40, R48, R21, RZ, 0x9 ;  /* 0x0000001530287211 */ /* 0x000fc800078f48ff */
[C---:B------:R-:W-:Y:S01]  /*ff70*/  LOP3.LUT R74, R40.reuse, 0x3ffffe00, RZ, 0xc0, !PT ;  /* 0x3ffffe00284a7812 */ /* 0x040fe200078ec0ff */
[----:B------:R-:W-:Y:S01]  /*ff80*/  IMAD.SHL.U32 R41, R40, 0x2, RZ ;  /* 0x0000000228297824 */ /* 0x000fe200078e00ff */
[----:B------:R-:W-:Y:S01]  /*ff90*/  LEA.HI.SX32 R40, R70, 0x2, 0x17 ;  /* 0x0000000246287811 */ /* 0x000fe200078fbaff */
[----:B------:R-:W-:Y:S03]  /*ffa0*/  STS [R42.X4+`((shared_array + 0x800))], R71 ;  /* 0x000000472a007388 */ /* 0x000fe60000004800 */
[----:B------:R-:W-:-:S04]  /*ffb0*/  LOP3.LUT R41, R41, 0x3ffffc00, RZ, 0xc0, !PT ;  /* 0x3ffffc0029297812 */ /* 0x000fc800078ec0ff */
[----:B------:R-:W-:Y:S01]  /*ffc0*/  IADD3 R74, R41, R21, -R74 ;  /* 0x00000015294a7210 */ /* 0x000fe20007ffe84a */
[----:B------:R-:W-:-:S04]  /*ffd0*/  IMAD.WIDE R40, R40, R27, c[0x0][0x170] ;  /* 0x00005c0028287625 */ /* 0x000fc800078e021b */
[----:B------:R-:W-:Y:S04]  /*ffe0*/  LDS R72, [R74.X4+`(shared_array)] ;  /* 0x000000004a487984 */ /* 0x000fe80000004800 */
[----:B------:R-:W0:Y:S04]  /*fff0*/  LDS R75, [R74.X4+`((shared_array + 0x800))] ;  /* 0x000000004a4b7984 */ /* 0x000e280000004800 */
[----:B------:R1:W2:Y:S02]  /*10000*/  LDG.E.CONSTANT R70, [R40.64] ;  /* 0x0000000428467981 */ /* 0x0002a4000c1e9900 */
[----:B-1----:R-:W-:-:S02]  /*10010*/  LEA.HI R40, R50, R23, RZ, 0x9 ;  /* 0x0000001732287211 */ /* 0x002fc400078f48ff */
[----:B0-----:R-:W-:Y:S01]  /*10020*/  IADD3 R42, -R75, c[0x0][0x168], R72 ;  /* 0x00005a004b2a7a10 */ /* 0x001fe20007ffe148 */
[----:B------:R-:W-:-:S04]  /*10030*/  IMAD.IADD R72, R72, 0x1, R75 ;  /* 0x0000000148487824 */ /* 0x000fc800078e024b */
[----:B------:R-:W-:Y:S01]  /*10040*/  IMAD.WIDE.U32 R42, R42, R73, RZ ;  /* 0x000000492a2a7225 */ /* 0x000fe200078e00ff */
[----:B------:R-:W-:-:S03]  /*10050*/  ISETP.GE.U32.AND P0, PT, R72, c[0x0][0x168], PT ;  /* 0x00005a0048007a0c */ /* 0x000fc60003f06070 */
[----:B------:R-:W-:Y:S01]  /*10060*/  IMAD R42, R42, c[0x0][0x16c], RZ ;  /* 0x00005b002a2a7a24 */ /* 0x000fe200078e02ff */
[----:B------:R-:W-:-:S03]  /*10070*/  SEL R41, RZ, c[0x0][0x168], !P0 ;  /* 0x00005a00ff297a07 */ /* 0x000fc60004000000 */
[----:B------:R-:W-:-:S05]  /*10080*/  IMAD.HI.U32 R42, R42, c[0x0][0x168], RZ ;  /* 0x00005a002a2a7a27 */ /* 0x000fca00078e00ff */
[----:B------:R-:W-:Y:S01]  /*10090*/  IADD3 R42, R43, c[0x0][0x168], -R42 ;  /* 0x00005a002b2a7a10 */ /* 0x000fe20007ffe82a */
[----:B------:R-:W-:Y:S01]  /*100a0*/  IMAD.IADD R43, R72, 0x1, -R41 ;  /* 0x00000001482b7824 */ /* 0x000fe200078e0a29 */
[----:B------:R-:W-:Y:S02]  /*100b0*/  LOP3.LUT R72, R40, 0x3ffffe00, RZ, 0xc0, !PT ;  /* 0x3ffffe0028487812 */ /* 0x000fe400078ec0ff */
[----:B------:R-:W-:Y:S02]  /*100c0*/  ISETP.GE.U32.AND P1, PT, R42, c[0x0][0x168], PT ;  /* 0x00005a002a007a0c */ /* 0x000fe40003f26070 */
[----:B------:R-:W-:Y:S02]  /*100d0*/  STS [R74.X4+`(shared_array)], R43 ;  /* 0x0000002b4a007388 */ /* 0x000fe40000004800 */
[----:B------:R-:W-:-:S05]  /*100e0*/  SEL R41, RZ, c[0x0][0x168], !P1 ;  /* 0x00005a00ff297a07 */ /* 0x000fca0004800000 */
[----:B------:R-:W-:Y:S01]  /*100f0*/  IMAD.IADD R73, R42, 0x1, -R41 ;  /* 0x000000012a497824 */ /* 0x000fe200078e0a29 */
[----:B------:R-:W-:Y:S01]  /*10100*/  LEA.HI R42, R47, R20, RZ, 0x9 ;  /* 0x000000142f2a7211 */ /* 0x000fe200078f48ff */
[----:B------:R-:W-:-:S03]  /*10110*/  IMAD.SHL.U32 R41, R40, 0x2, RZ ;  /* 0x0000000228297824 */ /* 0x000fc600078e00ff */
[----:B------:R-:W-:Y:S01]  /*10120*/  LEA.HI.SX32 R40, R42, 0x2, 0x17 ;  /* 0x000000022a287811 */ /* 0x000fe200078fbaff */
[----:B------:R-:W-:Y:S01]  /*10130*/  STS [R74.X4+`((shared_array + 0x800))], R73 ;  /* 0x000000494a007388 */ /* 0x000fe20000004800 */
[----:B------:R-:W-:-:S04]  /*10140*/  LOP3.LUT R41, R41, 0x3ffffc00, RZ, 0xc0, !PT ;  /* 0x3ffffc0029297812 */ /* 0x000fc800078ec0ff */
[----:B------:R-:W-:Y:S01]  /*10150*/  IADD3 R72, R41, R23, -R72 ;  /* 0x0000001729487210 */ /* 0x000fe20007ffe848 */
[----:B------:R-:W-:-:S04]  /*10160*/  IMAD.WIDE R40, R40, R27, c[0x0][0x170] ;  /* 0x00005c0028287625 */ /* 0x000fc800078e021b */
[----:B------:R-:W-:Y:S04]  /*10170*/  LDS R76, [R72.X4+`(shared_array)] ;  /* 0x00000000484c7984 */ /* 0x000fe80000004800 */
[----:B------:R0:W4:Y:S04]  /*10180*/  LDG.E.CONSTANT R71, [R40.64] ;  /* 0x0000000428477981 */ /* 0x000128000c1e9900 */
[----:B------:R-:W1:Y:S02]  /*10190*/  LDS R75, [R72.X4+`((shared_array + 0x800))] ;  /* 0x00000000484b7984 */ /* 0x000e640000004800 */
[----:B-1----:R-:W-:-:S05]  /*101a0*/  IADD3 R42, -R75, c[0x0][0x168], R76 ;  /* 0x00005a004b2a7a10 */ /* 0x002fca0007ffe14c */
[----:B---3--:R-:W-:-:S04]  /*101b0*/  IMAD.WIDE.U32 R42, R42, R69, RZ ;  /* 0x000000452a2a7225 */ /* 0x008fc800078e00ff */
[----:B------:R-:W-:-:S04]  /*101c0*/  IMAD R42, R42, c[0x0][0x16c], RZ ;  /* 0x00005b002a2a7a24 */ /* 0x000fc800078e02ff */
[----:B------:R-:W-:-:S05]  /*101d0*/  IMAD.HI.U32 R42, R42, c[0x0][0x168], RZ ;  /* 0x00005a002a2a7a27 */ /* 0x000fca00078e00ff */
[----:B------:R-:W-:Y:S02]  /*101e0*/  IADD3 R73, R43, c[0x0][0x168], -R42 ;  /* 0x00005a002b497a10 */ /* 0x000fe40007ffe82a */
[----:B------:R-:W-:-:S04]  /*101f0*/  LEA.HI R42, R49, R22, RZ, 0x9 ;  /* 0x00000016312a7211 */ /* 0x000fc800078f48ff */
[----:B------:R-:W-:-:S05]  /*10200*/  LEA.HI.SX32 R42, R42, 0x2, 0x17 ;  /* 0x000000022a2a7811 */ /* 0x000fca00078fbaff */
[----:B------:R-:W-:-:S05]  /*10210*/  IMAD.WIDE R42, R42, R27, c[0x0][0x170] ;  /* 0x00005c002a2a7625 */ /* 0x000fca00078e021b */
[----:B------:R1:W3:Y:S01]  /*10220*/  LDG.E.CONSTANT R69, [R42.64] ;  /* 0x000000042a457981 */ /* 0x0002e2000c1e9900 */
[----:B------:R-:W-:Y:S01]  /*10230*/  IMAD.IADD R75, R76, 0x1, R75 ;  /* 0x000000014c4b7824 */ /* 0x000fe200078e024b */
[----:B0-----:R-:W-:Y:S02]  /*10240*/  LEA.HI R40, R53, R24, RZ, 0x9 ;  /* 0x0000001835287211 */ /* 0x001fe400078f48ff */
[----:B------:R-:W-:Y:S02]  /*10250*/  LEA.HI R51, R52, R51, RZ, 0xa ;  /* 0x0000003334337211 */ /* 0x000fe400078f50ff */
[----:B------:R-:W-:Y:S01]  /*10260*/  ISETP.GE.U32.AND P0, PT, R75, c[0x0][0x168], PT ;  /* 0x00005a004b007a0c */ /* 0x000fe20003f06070 */
[C---:B------:R-:W-:Y:S01]  /*10270*/  IMAD.SHL.U32 R52, R40.reuse, 0x2, RZ ;  /* 0x0000000228347824 */ /* 0x040fe200078e00ff */
[----:B------:R-:W-:Y:S02]  /*10280*/  LOP3.LUT R41, R40, 0x3ffffe00, RZ, 0xc0, !PT ;  /* 0x3ffffe0028297812 */ /* 0x000fe400078ec0ff */
[----:B------:R-:W-:-:S02]  /*10290*/  SEL R40, RZ, c[0x0][0x168], !P0 ;  /* 0x00005a00ff287a07 */ /* 0x000fc40004000000 */
[----:B------:R-:W-:Y:S02]  /*102a0*/  ISETP.GE.U32.AND P0, PT, R73, c[0x0][0x168], PT ;  /* 0x00005a0049007a0c */ /* 0x000fe40003f06070 */
[----:B------:R-:W-:Y:S01]  /*102b0*/  LOP3.LUT R52, R52, 0x3ffffc00, RZ, 0xc0, !PT ;  /* 0x3ffffc0034347812 */ /* 0x000fe200078ec0ff */
[----:B------:R-:W-:Y:S01]  /*102c0*/  IMAD.IADD R75, R75, 0x1, -R40 ;  /* 0x000000014b4b7824 */ /* 0x000fe200078e0a28 */
[----:B------:R-:W-:Y:S02]  /*102d0*/  SEL R40, RZ, c[0x0][0x168], !P0 ;  /* 0x00005a00ff287a07 */ /* 0x000fe40004000000 */
[----:B-1----:R-:W-:Y:S02]  /*102e0*/  LEA.HI.SX32 R42, R51, 0x1, 0x16 ;  /* 0x00000001332a7811 */ /* 0x002fe400078fb2ff */
[----:B------:R-:W-:Y:S01]  /*102f0*/  IADD3 R52, R52, R24, -R41 ;  /* 0x0000001834347210 */ /* 0x000fe20007ffe829 */
[----:B------:R-:W-:Y:S02]  /*10300*/  IMAD.IADD R73, R73, 0x1, -R40 ;  /* 0x0000000149497824 */ /* 0x000fe400078e0a28 */
[----:B------:R-:W-:-:S05]  /*10310*/  IMAD.WIDE R40, R42, R27, c[0x0][0x170] ;  /* 0x00005c002a287625 */ /* 0x000fca00078e021b */
[----:B------:R0:W3:Y:S01]  /*10320*/  LDG.E.CONSTANT R51, [R40.64] ;  /* 0x0000000428337981 */ /* 0x0000e2000c1e9900 */
[----:B------:R-:W-:-:S03]  /*10330*/  LEA.HI R55, R55, R2, RZ, 0xa ;  /* 0x0000000237377211 */ /* 0x000fc600078f50ff */
[----:B------:R-:W-:Y:S04]  /*10340*/  STS [R72.X4+`(shared_array)], R75 ;  /* 0x0000004b48007388 */ /* 0x000fe80000004800 */
[----:B------:R-:W-:Y:S01]  /*10350*/  STS [R72.X4+`((shared_array + 0x800))], R73 ;  /* 0x0000004948007388 */ /* 0x000fe20000004800 */
[----:B0-----:R-:W-:-:S03]  /*10360*/  LEA.HI.SX32 R40, R55, 0x1, 0x16 ;  /* 0x0000000137287811 */ /* 0x001fc600078fb2ff */
[----:B------:R-:W-:Y:S02]  /*10370*/  LDS R74, [R52.X4+`(shared_array)] ;  /* 0x00000000344a7984 */ /* 0x000fe40000004800 */
[----:B------:R-:W-:Y:S02]  /*10380*/  IMAD.WIDE R40, R40, R27, c[0x0][0x170] ;  /* 0x00005c0028287625 */ /* 0x000fe400078e021b */
        /* <DEDUP_REMOVED lines=8> */
[----:B------:R-:W-:Y:S01]  /*10410*/  IMAD.HI.U32 R42, R2, c[0x0][0x168], RZ ;  /* 0x00005a00022a7a27 */ /* 0x000fe200078e00ff */
[----:B------:R-:W-:-:S04]  /*10420*/  LEA.HI R2, R54, R25, RZ, 0x9 ;  /* 0x0000001936027211 */ /* 0x000fc800078f48ff */
[----:B------:R-:W-:Y:S02]  /*10430*/  IADD3 R43, R43, c[0x0][0x168], -R42 ;  /* 0x00005a002b2b7a10 */ /* 0x000fe40007ffe82a */
[----:B------:R0:W2:Y:S01]  /*10440*/  LDG.E.CONSTANT R42, [R40.64] ;  /* 0x00000004282a7981 */ /* 0x0000a2000c1e9900 */
[C---:B------:R-:W-:Y:S01]  /*10450*/  IMAD.SHL.U32 R55, R2.reuse, 0x2, RZ ;  /* 0x0000000202377824 */ /* 0x040fe200078e00ff */
[----:B------:R-:W-:Y:S02]  /*10460*/  ISETP.GE.U32.AND P0, PT, R43, c[0x0][0x168], PT ;  /* 0x00005a002b007a0c */ /* 0x000fe40003f06070 */
[----:B------:R-:W-:Y:S01]  /*10470*/  LOP3.LUT R70, R2, 0x3ffffe00, RZ, 0xc0, !PT ;  /* 0x3ffffe0002467812 */ /* 0x000fe200078ec0ff */
[----:B------:R-:W-:Y:S01]  /*10480*/  STS [R52.X4+`(shared_array)], R73 ;  /* 0x0000004934007388 */ /* 0x000fe20000004800 */
[----:B------:R-:W-:Y:S02]  /*10490*/  SEL R2, RZ, c[0x0][0x168], !P0 ;  /* 0x00005a00ff027a07 */ /* 0x000fe40004000000 */
[----:B------:R-:W-:-:S02]  /*104a0*/  LOP3.LUT R55, R55, 0x3ffffc00, RZ, 0xc0, !PT ;  /* 0x3ffffc0037377812 */ /* 0x000fc400078ec0ff */
[----:B------:R-:W-:Y:S01]  /*104b0*/  LEA.HI R3, R56, R3, RZ, 0xa ;  /* 0x0000000338037211 */ /* 0x000fe200078f50ff */
[----:B------:R-:W-:Y:S01]  /*104c0*/  IMAD.IADD R75, R43, 0x1, -R2 ;  /* 0x000000012b4b7824 */ /* 0x000fe200078e0a02 */
[----:B------:R-:W-:Y:S02]  /*104d0*/  IADD3 R55, R55, R25, -R70 ;  /* 0x0000001937377210 */ /* 0x000fe40007ffe846 */
[----:B------:R-:W-:Y:S02]  /*104e0*/  LEA.HI.SX32 R2, R3, 0x1, 0x16 ;  /* 0x0000000103027811 */ /* 0x000fe400078fb2ff */
[----:B------:R-:W-:Y:S03]  /*104f0*/  STS [R52.X4+`((shared_array + 0x800))], R75 ;  /* 0x0000004b34007388 */ /* 0x000fe60000004800 */
[----:B------:R-:W-:Y:S01]  /*10500*/  IMAD.WIDE R2, R2, R27, c[0x0][0x170] ;  /* 0x00005c0002027625 */ /* 0x000fe200078e021b */
[----:B------:R-:W-:Y:S04]  /*10510*/  LDS R70, [R55.X4+`(shared_array)] ;  /* 0x0000000037467984 */ /* 0x000fe80000004800 */
[----:B------:R-:W0:Y:S04]  /*10520*/  LDS R77, [R55.X4+`((shared_array + 0x800))] ;  /* 0x00000000374d7984 */ /* 0x000e280000004800 */
[----:B------:R1:W2:Y:S01]  /*10530*/  LDG.E.CONSTANT R43, [R2.64] ;  /* 0x00000004022b7981 */ /* 0x0002a2000c1e9900 */
[----:B0-----:R-:W-:-:S05]  /*10540*/  IADD3 R40, -R77, c[0x0][0x168], R70 ;  /* 0x00005a004d287a10 */ /* 0x001fca0007ffe146 */
[----:B----4-:R-:W-:-:S04]  /*10550*/  IMAD.WIDE.U32 R40, R40, R71, RZ ;  /* 0x0000004728287225 */ /* 0x010fc800078e00ff */
        /* <DEDUP_REMOVED lines=19> */
[----:B------:R-:W-:-:S04]  /*10690*/  LEA.HI R4, R59, R4, RZ, 0xa ;  /* 0x000000043b047211 */ /* 0x000fc800078f50ff */
[----:B------:R-:W-:-:S05]  /*106a0*/  LEA.HI.SX32 R4, R4, 0x1, 0x16 ;  /* 0x0000000104047811 */ /* 0x000fca00078fb2ff */
[----:B------:R-:W-:Y:S01]  /*106b0*/  IMAD.WIDE R40, R4, R27, c[0x0][0x170] ;  /* 0x00005c0004287625 */ /* 0x000fe200078e021b */
[----:B------:R-:W-:-:S05]  /*106c0*/  LEA.HI R58, R58, R33, RZ, 0xa ;  /* 0x000000213a3a7211 */ /* 0x000fca00078f50ff */
[----:B------:R0:W4:Y:S01]  /*106d0*/  LDG.E.CONSTANT R40, [R40.64] ;  /* 0x0000000428287981 */ /* 0x000122000c1e9900 */
        /* <DEDUP_REMOVED lines=15> */
[----:B0-----:R-:W-:Y:S02]  /*107d0*/  IADD3 R41, R27, R33, -R58 ;  /* 0x000000211b297210 */ /* 0x001fe40007ffe83a */
[----:B------:R-:W-:Y:S04]  /*107e0*/  STS [R52.X4+`(shared_array)], R71 ;  /* 0x0000004734007388 */ /* 0x000fe80000004800 */
[----:B------:R-:W-:Y:S04]  /*107f0*/  STS [R52.X4+`((shared_array + 0x800))], R55 ;  /* 0x0000003734007388 */ /* 0x000fe80000004800 */
[----:B------:R-:W-:Y:S06]  /*10800*/  BAR.SYNC 0x0 ;  /* 0x0000000000007b1d */ /* 0x000fec0000000000 */
[----:B------:R-:W-:Y:S04]  /*10810*/  LDS R56, [R41.X4+`(shared_array)] ;  /* 0x0000000029387984 */ /* 0x000fe80000004800 */
[----:B------:R-:W0:Y:S01]  /*10820*/  LDS R59, [R41.X4+`((shared_array + 0x1000))] ;  /* 0x00000000293b7984 */ /* 0x000e220000004800 */
[----:B------:R-:W-:Y:S01]  /*10830*/  LEA.HI R5, R62, R5, RZ, 0xa ;  /* 0x000000053e057211 */ /* 0x000fe200078f50ff */
[----:B------:R-:W-:-:S03]  /*10840*/  IMAD.MOV.U32 R27, RZ, RZ, 0x4 ;  /* 0x00000004ff1b7424 */ /* 0x000fc600078e00ff */
[----:B------:R-:W-:Y:S01]  /*10850*/  LEA.HI.SX32 R2, R5, 0x1, 0x16 ;  /* 0x0000000105027811 */ /* 0x000fe200078fb2ff */
[----:B------:R-:W-:-:S04]  /*10860*/  ULDC.64 UR4, c[0x0][0x118] ;  /* 0x0000460000047ab9 */ /* 0x000fc80000000a00 */
[----:B------:R-:W-:-:S05]  /*10870*/  IMAD.WIDE R2, R2, R27, c[0x0][0x170] ;  /* 0x00005c0002027625 */ /* 0x000fca00078e021b */
[----:B------:R1:W3:Y:S01]  /*10880*/  LDG.E.CONSTANT R33, [R2.64] ;  /* 0x0000000402217981 */ /* 0x0002e2000c1e9900 */
[----:B------:R-:W-:Y:S02]  /*10890*/  LEA.HI R61, R61, R60, RZ, 0xa ;  /* 0x0000003c3d3d7211 */ /* 0x000fe400078f50ff */
[----:B0-----:R-:W-:-:S05]  /*108a0*/  IADD3 R4, -R59, c[0x0][0x168], R56 ;  /* 0x00005a003b047a10 */ /* 0x001fca0007ffe138 */
        /* <DEDUP_REMOVED lines=11> */
[----:B-1----:R-:W-:Y:S01]  /*10960*/  LOP3.LUT R2, R52, 0x3ffff800, RZ, 0xc0, !PT ;  /* 0x3ffff80034027812 */ /* 0x002fe200078ec0ff */
[----:B------:R-:W-:-:S02]  /*10970*/  IMAD.IADD R56, R56, 0x1, -R5 ;  /* 0x0000000138387824 */ /* 0x000fc400078e0a05 */
        /* <DEDUP_REMOVED lines=9> */
[----:B------:R-:W-:Y:S01]  /*10a10*/  IMAD.WIDE R2, R2, R27, c[0x0][0x170] ;  /* 0x00005c0002027625 */ /* 0x000fe200078e021b */
[----:B------:R-:W-:-:S04]  /*10a20*/  LEA.HI R64, R64, R63, RZ, 0xa ;  /* 0x0000003f40407211 */ /* 0x000fc800078f50ff */
[----:B------:R1:W3:Y:S01]  /*10a30*/  LDG.E.CONSTANT R6, [R2.64] ;  /* 0x0000000402067981 */ /* 0x0002e2000c1e9900 */
[----:B0-----:R-:W-:-:S05]  /*10a40*/  IADD3 R5, -R58, c[0x0][0x168], R51 ;  /* 0x00005a003a057a10 */ /* 0x001fca0007ffe133 */
        /* <DEDUP_REMOVED lines=23> */
[----:B------:R1:W2:Y:S01]  /*10bc0*/  LDG.E.CONSTANT R7, [R2.64] ;  /* 0x0000000402077981 */ /* 0x0002a2000c1e9900 */
[----:B------:R-:W-:Y:S01]  /*10bd0*/  IMAD.SHL.U32 R28, R66, 0x2, RZ ;  /* 0x00000002421c7824 */ /* 0x000fe200078e00ff */
[----:B0-----:R-:W-:-:S05]  /*10be0*/  IADD3 R4, -R55, c[0x0][0x168], R42 ;  /* 0x00005a0037047a10 */ /* 0x001fca0007ffe12a */
[----:B------:R-:W-:-:S04]  /*10bf0*/  IMAD.WIDE.U32 R4, R4, R43, RZ ;  /* 0x0000002b04047225 */ /* 0x000fc800078e00ff */
[----:B------:R-:W-:-:S04]  /*10c00*/  IMAD R4, R4, c[0x0][0x16c], RZ ;  /* 0x00005b0004047a24 */ /* 0x000fc800078e02ff */
[----:B------:R-:W-:-:S04]  /*10c10*/  IMAD.HI.U32 R4, R4, c[0x0][0x168], RZ ;  /* 0x00005a0004047a27 */ /* 0x000fc800078e00ff */
[----:B------:R-:W-:Y:S01]  /*10c20*/  IMAD.IADD R42, R42, 0x1, R55 ;  /* 0x000000012a2a7824 */ /* 0x000fe200078e0237 */
[----:B------:R-:W-:-:S04]  /*10c30*/  IADD3 R4, R5, c[0x0][0x168], -R4 ;  /* 0x00005a0005047a10 */ /* 0x000fc80007ffe804 */
        /* <DEDUP_REMOVED lines=20> */
[----:B----4-:R-:W-:-:S04]  /*10d80*/  IMAD.WIDE.U32 R4, R5, R40, RZ ;  /* 0x0000002805047225 */ /* 0x010fc800078e00ff */
        /* <DEDUP_REMOVED lines=14> */
[----:B------:R0:W-:Y:S04]  /*10e70*/  STS [R66.X4+`((shared_array + 0x1000))], R29 ;  /* 0x0000001d42007388 */ /* 0x0001e80000004800 */
[----:B------:R-:W-:Y:S04]  /*10e80*/  LDS R28, [R68.X4+`(shared_array)] ;  /* 0x00000000441c7984 */ /* 0x000fe80000004800 */
[----:B------:R-:W1:Y:S01]  /*10e90*/  LDS R43, [R68.X4+`((shared_array + 0x1000))] ;  /* 0x00000000442b7984 */ /* 0x000e620000004800 */
[----:B------:R-:W-:-:S04]  /*10ea0*/  LEA.HI R9, R30, R9, RZ, 0xa ;  /* 0x000000091e097211 */ /* 0x000fc800078f50ff */
[----:B------:R-:W-:-:S05]  /*10eb0*/  LEA.HI.SX32 R4, R9, 0x1, 0x16 ;  /* 0x0000000109047811 */ /* 0x000fca00078fb2ff */
[----:B------:R-:W-:Y:S01]  /*10ec0*/  IMAD.WIDE R4, R4, R27, c[0x0][0x170] ;  /* 0x00005c0004047625 */ /* 0x000fe200078e021b */
[----:B0-----:R-:W-:-:S04]  /*10ed0*/  SHF.R.S32.HI R29, RZ, 0x1f, R10 ;  /* 0x0000001fff1d7819 */ /* 0x001fc8000001140a */
[----:B------:R0:W4:Y:S01]  /*10ee0*/  LDG.E.CONSTANT R9, [R4.64] ;  /* 0x0000000404097981 */ /* 0x000122000c1e9900 */
[----:B-1----:R-:W-:-:S05]  /*10ef0*/  IADD3 R2, -R43, c[0x0][0x168], R28 ;  /* 0x00005a002b027a10 */ /* 0x002fca0007ffe11c */
        /* <DEDUP_REMOVED lines=23> */
[----:B------:R-:W-:-:S05]  /*11070*/  SHF.R.S32.HI R11, RZ, 0x1f, R12 ;  /* 0x0000001fff0b7819 */ /* 0x000fca000001140c */
[----:B------:R1:W3:Y:S01]  /*11080*/  LDG.E.CONSTANT R4, [R4.64] ;  /* 0x0000000404047981 */ /* 0x0002e2000c1e9900 */
[----:B0-----:R-:W-:-:S05]  /*11090*/  IADD3 R3, -R43, c[0x0][0x168], R10 ;  /* 0x00005a002b037a10 */ /* 0x001fca0007ffe10a */
[----:B------:R-:W-:-:S04]  /*110a0*/  IMAD.WIDE.U32 R2, R3, R6, RZ ;  /* 0x0000000603027225 */ /* 0x000fc800078e00ff */
        /* <DEDUP_REMOVED lines=20> */
[----:B------:R-:W-:Y:S02]  /*111f0*/  LEA.HI.SX32 R6, R13, 0x1, 0x16 ;  /* 0x000000010d067811 */ /* 0x000fe400078fb2ff */
[----:B------:R-:W-:-:S05]  /*11200*/  LEA.HI R31, R31, R14, RZ, 0xa ;  /* 0x0000000e1f1f7211 */ /* 0x000fca00078f50ff */
[----:B------:R-:W-:Y:S01]  /*11210*/  IMAD.SHL.U32 R11, R31, 0x2, RZ ;  /* 0x000000021f0b7824 */ /* 0x000fe200078e00ff */
[----:B0-----:R-:W-:-:S05]  /*11220*/  IADD3 R2, -R30, c[0x0][0x168], R5 ;  /* 0x00005a001e027a10 */ /* 0x001fca0007ffe105 */
[----:B--2---:R-:W-:-:S04]  /*11230*/  IMAD.WIDE.U32 R2, R2, R7, RZ ;  /* 0x0000000702027225 */ /* 0x004fc800078e00ff */
[----:B------:R-:W-:-:S04]  /*11240*/  IMAD.WIDE R6, R6, R27, c[0x0][0x170] ;  /* 0x00005c0006067625 */ /* 0x000fc800078e021b */
[----:B------:R-:W-:Y:S02]  /*11250*/  IMAD R2, R2, c[0x0][0x16c], RZ ;  /* 0x00005b0002027a24 */ /* 0x000fe400078e02ff */
[----:B------:R0:W2:Y:S02]  /*11260*/  LDG.E.CONSTANT R6, [R6.64] ;  /* 0x0000000406067981 */ /* 0x0000a4000c1e9900 */
        /* <DEDUP_REMOVED lines=8> */
[----:B------:R-:W-:Y:S01]  /*112f0*/  LOP3.LUT R11, R11, 0x3ffff800, RZ, 0xc0, !PT ;  /* 0x3ffff8000b0b7812 */ /* 0x000fe200078ec0ff */
[----:B------:R-:W-:-:S02]  /*11300*/  IMAD.IADD R5, R5, 0x1, -R2 ;  /* 0x0000000105057824 */ /* 0x000fc400078e0a02 */
[----:B0-----:R-:W-:Y:S01]  /*11310*/  IMAD.IADD R7, R3, 0x1, -R10 ;  /* 0x0000000103077824 */ /* 0x001fe200078e0a0a */
[----:B------:R-:W-:Y:S02]  /*11320*/  IADD3 R31, R11, R14, -R31 ;  /* 0x0000000e0b1f7210 */ /* 0x000fe40007ffe81f */
[----:B------:R-:W-:Y:S04]  /*11330*/  STS [R12.X4+`(shared_array)], R5 ;  /* 0x000000050c007388 */ /* 0x000fe80000004800 */
[----:B------:R-:W-:Y:S04]  /*11340*/  STS [R12.X4+`((shared_array + 0x1000))], R7 ;  /* 0x000000070c007388 */ /* 0x000fe80000004800 */
[----:B------:R-:W-:Y:S04]  /*11350*/  LDS R13, [R31.X4+`(shared_array)] ;  /* 0x000000001f0d7984 */ /* 0x000fe80000004800 */
[----:B------:R-:W0:Y:S04]  /*11360*/  LDS R14, [R31.X4+`((shared_array + 0x1000))] ;  /* 0x000000001f0e7984 */ /* 0x000e280000004800 */
[----:B------:R-:W1:Y:S01]  /*11370*/  S2R R28, SR_TID.X ;  /* 0x00000000001c7919 */ /* 0x000e620000002100 */
[----:B------:R-:W-:-:S04]  /*11380*/  LEA.HI R15, R36, R15, RZ, 0xa ;  /* 0x0000000f240f7211 */ /* 0x000fc800078f50ff */
[----:B------:R-:W-:-:S05]  /*11390*/  LEA.HI.SX32 R10, R15, 0x1, 0x16 ;  /* 0x000000010f0a7811 */ /* 0x000fca00078fb2ff */
[----:B------:R-:W-:Y:S01]  /*113a0*/  IMAD.WIDE R10, R10, R27, c[0x0][0x170] ;  /* 0x00005c000a0a7625 */ /* 0x000fe200078e021b */
[----:B0-----:R-:W-:-:S05]  /*113b0*/  IADD3 R3, -R14, c[0x0][0x168], R13 ;  /* 0x00005a000e037a10 */ /* 0x001fca0007ffe10d */
[----:B------:R-:W-:-:S04]  /*113c0*/  IMAD.WIDE.U32 R2, R3, R8, RZ ;  /* 0x0000000803027225 */ /* 0x000fc800078e00ff */
[----:B------:R-:W-:Y:S01]  /*113d0*/  IMAD R8, R2, c[0x0][0x16c], RZ ;  /* 0x00005b0002087a24 */ /* 0x000fe200078e02ff */
[----:B-1----:R-:W-:Y:S01]  /*113e0*/  IADD3 R30, R28, 0x200, RZ ;  /* 0x000002001c1e7810 */ /* 0x002fe20007ffe0ff */
[----:B------:R0:W2:Y:S02]  /*113f0*/  LDG.E.CONSTANT R2, [R10.64] ;  /* 0x000000040a027981 */ /* 0x0000a4000c1e9900 */
[----:B------:R-:W-:Y:S01]  /*11400*/  IMAD.HI.U32 R5, R8, c[0x0][0x168], RZ ;  /* 0x00005a0008057a27 */ /* 0x000fe200078e00ff */
[----:B------:R-:W-:-:S03]  /*11410*/  LEA.HI R35, R35, R30, RZ, 0xa ;  /* 0x0000001e23237211 */ /* 0x000fc600078f50ff */
        /* <DEDUP_REMOVED lines=18> */
[----:B------:R-:W-:-:S05]  /*11540*/  IMAD.WIDE R10, R10, R27, c[0x0][0x170] ;  /* 0x00005c000a0a7625 */ /* 0x000fca00078e021b */
[----:B------:R1:W2:Y:S01]  /*11550*/  LDG.E.CONSTANT R3, [R10.64] ;  /* 0x000000040a037981 */ /* 0x0002a2000c1e9900 */
[----:B------:R-:W-:Y:S02]  /*11560*/  LEA.HI R44, R44, R17, RZ, 0xa ;  /* 0x000000112c2c7211 */ /* 0x000fe400078f50ff */
[----:B0-----:R-:W-:-:S05]  /*11570*/  IADD3 R8, -R30, c[0x0][0x168], R5 ;  /* 0x00005a001e087a10 */ /* 0x001fca0007ffe105 */
[----:B----4-:R-:W-:-:S04]  /*11580*/  IMAD.WIDE.U32 R8, R8, R9, RZ ;  /* 0x0000000908087225 */ /* 0x010fc800078e00ff */
        /* <DEDUP_REMOVED lines=21> */
[----:B------:R-:W-:-:S05]  /*116e0*/  LEA.HI R46, R46, R19, RZ, 0xa ;  /* 0x000000132e2e7211 */ /* 0x000fca00078f50ff */
[----:B0-----:R-:W-:Y:S01]  /*116f0*/  IMAD.SHL.U32 R11, R46, 0x2, RZ ;  /* 0x000000022e0b7824 */ /* 0x001fe200078e00ff */
[----:B-1----:R-:W-:-:S05]  /*11700*/  IADD3 R5, -R13, c[0x0][0x168], R12 ;  /* 0x00005a000d057a10 */ /* 0x002fca0007ffe10c */
[----:B---3--:R-:W-:-:S04]  /*11710*/  IMAD.WIDE.U32 R4, R5, R4, RZ ;  /* 0x0000000405047225 */ /* 0x008fc800078e00ff */
[----:B------:R-:W-:Y:S02]  /*11720*/  IMAD R14, R4, c[0x0][0x16c], RZ ;  /* 0x00005b00040e7a24 */ /* 0x000fe400078e02ff */
[----:B------:R0:W3:Y:S02]  /*11730*/  LDG.E.CONSTANT R4, [R8.64] ;  /* 0x0000000408047981 */ /* 0x0000e4000c1e9900 */
        /* <DEDUP_REMOVED lines=8> */
[----:B0-----:R-:W-:Y:S01]  /*117c0*/  LOP3.LUT R8, R11, 0x3ffff800, RZ, 0xc0, !PT ;  /* 0x3ffff8000b087812 */ /* 0x001fe200078ec0ff */
        /* <DEDUP_REMOVED lines=10> */
[----:B------:R1:W4:Y:S01]  /*11870*/  LDG.E.CONSTANT R5, [R8.64] ;  /* 0x0000000408057981 */ /* 0x000322000c1e9900 */
[----:B------:R-:W-:Y:S02]  /*11880*/  LEA.HI R48, R48, R21, RZ, 0xa ;  /* 0x0000001530307211 */ /* 0x000fe400078f50ff */
        /* <DEDUP_REMOVED lines=19> */
[----:B------:R-:W2:Y:S01]  /*119c0*/  LDS R15, [R10.X4+`((shared_array + 0x1000))] ;  /* 0x000000000a0f7984 */ /* 0x000ea20000004800 */
[----:B------:R-:W-:-:S04]  /*119d0*/  LEA.HI R22, R49, R22, RZ, 0xa ;  /* 0x0000001631167211 */ /* 0x000fc800078f50ff */
[----:B-1----:R-:W-:-:S05]  /*119e0*/  LEA.HI.SX32 R8, R22, 0x1, 0x16 ;  /* 0x0000000116087811 */ /* 0x002fca00078fb2ff */
[----:B------:R-:W-:Y:S01]  /*119f0*/  IMAD.WIDE R8, R8, R27, c[0x0][0x170] ;  /* 0x00005c0008087625 */ /* 0x000fe200078e021b */
[----:B------:R-:W-:-:S05]  /*11a00*/  LEA.HI R50, R50, R23, RZ, 0xa ;  /* 0x0000001732327211 */ /* 0x000fca00078f50ff */
[----:B0-----:R-:W-:Y:S01]  /*11a10*/  IMAD.SHL.U32 R13, R50, 0x2, RZ ;  /* 0x00000002320d7824 */ /* 0x001fe200078e00ff */
[----:B--2---:R-:W-:-:S05]  /*11a20*/  IADD3 R7, -R15, c[0x0][0x168], R12 ;  /* 0x00005a000f077a10 */ /* 0x004fca0007ffe10c */
[----:B------:R-:W-:Y:S02]  /*11a30*/  IMAD.WIDE.U32 R6, R7, R2, RZ ;  /* 0x0000000207067225 */ /* 0x000fe400078e00ff */
[----:B------:R0:W2:Y:S02]  /*11a40*/  LDG.E.CONSTANT R2, [R8.64] ;  /* 0x0000000408027981 */ /* 0x0000a4000c1e9900 */
        /* <DEDUP_REMOVED lines=10> */
[----:B0-----:R-:W-:-:S02]  /*11af0*/  IMAD.IADD R9, R12, 0x1, -R7 ;  /* 0x000000010c097824 */ /* 0x001fc400078e0a07 */
[----:B------:R-:W-:Y:S01]  /*11b00*/  IMAD.IADD R11, R6, 0x1, -R11 ;  /* 0x00000001060b7824 */ /* 0x000fe200078e0a0b */
[----:B------:R-:W-:Y:S02]  /*11b10*/  IADD3 R13, R13, R23, -R50 ;  /* 0x000000170d0d7210 */ /* 0x000fe40007ffe832 */
[----:B------:R0:W-:Y:S04]  /*11b20*/  STS [R10.X4+`(shared_array)], R9 ;  /* 0x000000090a007388 */ /* 0x0001e80000004800 */
[----:B------:R-:W-:Y:S04]  /*11b30*/  STS [R10.X4+`((shared_array + 0x1000))], R11 ;  /* 0x0000000b0a007388 */ /* 0x000fe80000004800 */
[----:B------:R-:W-:Y:S04]  /*11b40*/  LDS R8, [R13.X4+`(shared_array)] ;  /* 0x000000000d087984 */ /* 0x000fe80000004800 */
[----:B------:R-:W1:Y:S01]  /*11b50*/  LDS R15, [R13.X4+`((shared_array + 0x1000))] ;  /* 0x000000000d0f7984 */ /* 0x000e620000004800 */
[----:B------:R-:W-:-:S05]  /*11b60*/  LEA.HI R53, R53, R24, RZ, 0xa ;  /* 0x0000001835357211 */ /* 0x000fca00078f50ff */
[C---:B0-----:R-:W-:Y:S01]  /*11b70*/  IMAD.SHL.U32 R9, R53.reuse, 0x2, RZ ;  /* 0x0000000235097824 */ /* 0x041fe200078e00ff */
[----:B------:R-:W-:-:S04]  /*11b80*/  LOP3.LUT R53, R53, 0x3ffffc00, RZ, 0xc0, !PT ;  /* 0x3ffffc0035357812 */ /* 0x000fc800078ec0ff */
[----:B------:R-:W-:Y:S02]  /*11b90*/  LOP3.LUT R9, R9, 0x3ffff800, RZ, 0xc0, !PT ;  /* 0x3ffff80009097812 */ /* 0x000fe400078ec0ff */
[----:B-1----:R-:W-:-:S05]  /*11ba0*/  IADD3 R6, -R15, c[0x0][0x168], R8 ;  /* 0x00005a000f067a10 */ /* 0x002fca0007ffe108 */
        /* <DEDUP_REMOVED lines=9> */
[----:B------:R-:W-:Y:S01]  /*11c40*/  IADD3 R9, R9, R24, -R53 ;  /* 0x0000001809097210 */ /* 0x000fe20007ffe835 */
[----:B------:R-:W-:Y:S02]  /*11c50*/  IMAD.IADD R8, R8, 0x1, -R3 ;  /* 0x0000000108087824 */ /* 0x000fe400078e0a03 */
[----:B------:R-:W-:-:S03]  /*11c60*/  IMAD.IADD R10, R6, 0x1, -R7 ;  /* 0x00000001060a7824 */ /* 0x000fc600078e0a07 */
[----:B------:R-:W-:Y:S04]  /*11c70*/  STS [R13.X4+`(shared_array)], R8 ;  /* 0x000000080d007388 */ /* 0x000fe80000004800 */
[----:B------:R-:W-:Y:S04]  /*11c80*/  STS [R13.X4+`((shared_array + 0x1000))], R10 ;  /* 0x0000000a0d007388 */ /* 0x000fe80000004800 */
[----:B------:R-:W-:Y:S04]  /*11c90*/  LDS R3, [R9.X4+`(shared_array)] ;  /* 0x0000000009037984 */ /* 0x000fe80000004800 */
[----:B------:R-:W0:Y:S01]  /*11ca0*/  LDS R12, [R9.X4+`((shared_array + 0x1000))] ;  /* 0x00000000090c7984 */ /* 0x000e220000004800 */
[----:B------:R-:W-:-:S02]  /*11cb0*/  LEA.HI R54, R54, R25, RZ, 0xa ;  /* 0x0000001936367211 */ /* 0x000fc400078f50ff */
[----:B0-----:R-:W-:-:S05]  /*11cc0*/  IADD3 R7, -R12, c[0x0][0x168], R3 ;  /* 0x00005a000c077a10 */ /* 0x001fca0007ffe103 */
        /* <DEDUP_REMOVED lines=19> */
[----:B------:R-:W-:-:S02]  /*11e00*/  LEA.HI R57, R57, R26, RZ, 0xa ;  /* 0x0000001a39397211 */ /* 0x000fc400078f50ff */
        /* <DEDUP_REMOVED lines=19> */
[----:B------:R-:W0:Y:S02]  /*11f40*/  LDS R9, [R8.X4+`((shared_array + 0x1000))] ;  /* 0x0000000008097984 */ /* 0x000e240000004800 */
[----:B0-----:R-:W-:-:S05]  /*11f50*/  IADD3 R3, -R9, c[0x0][0x168], R4 ;  /* 0x00005a0009037a10 */ /* 0x001fca0007ffe104 */
[----:B--2---:R-:W-:-:S04]  /*11f60*/  IMAD.WIDE.U32 R2, R3, R2, RZ ;  /* 0x0000000203027225 */ /* 0x004fc800078e00ff */
        /* <DEDUP_REMOVED lines=12> */
[----:B------:R-:W-:Y:S06]  /*12030*/  BAR.SYNC 0x0 ;  /* 0x0000000000007b1d */ /* 0x000fec0000000000 */
[----:B------:R-:W0:Y:S04]  /*12040*/  LDS R7, [R0.X4+`(shared_array)] ;  /* 0x0000000000077984 */ /* 0x000e280000004800 */
[----:B------:R-:W1:Y:S04]  /*12050*/  LDS R9, [R0.X4+`((shared_array + 0x100))] ;  /* 0x0000000000097984 */ /* 0x000e680000004800 */
[----:B------:R-:W2:Y:S04]  /*12060*/  LDS R11, [R0.X4+`((shared_array + 0x200))] ;  /* 0x00000000000b7984 */ /* 0x000ea80000004800 */
[----:B------:R-:W3:Y:S04]  /*12070*/  LDS R13, [R0.X4+`((shared_array + 0x300))] ;  /* 0x00000000000d7984 */ /* 0x000ee80000004800 */
[----:B------:R-:W4:Y:S04]  /*12080*/  LDS R15, [R0.X4+`((shared_array + 0x400))] ;  /* 0x00000000000f7984 */ /* 0x000f280000004800 */
[----:B------:R-:W0:Y:S04]  /*12090*/  LDS R17, [R0.X4+`((shared_array + 0x500))] ;  /* 0x0000000000117984 */ /* 0x000e280000004800 */
        /* <DEDUP_REMOVED lines=17> */
[----:B------:R-:W1:Y:S04]  /*121b0*/  LDS R51, [R0.X4+`((shared_array + 0x1700))] ;  /* 0x0000000000337984 */ /* 0x000e680000004800 */
[----:B------:R-:W2:Y:S04]  /*121c0*/  LDS R53, [R0.X4+`((shared_array + 0x1800))] ;  /* 0x0000000000357984 */ /* 0x000ea80000004800 */
[----:B------:R-:W3:Y:S04]  /*121d0*/  LDS R55, [R0.X4+`((shared_array + 0x1900))] ;  /* 0x0000000000377984 */ /* 0x000ee80000004800 */
[----:B------:R-:W4:Y:S04]  /*121e0*/  LDS R57, [R0.X4+`((shared_array + 0x1a00))] ;  /* 0x0000000000397984 */ /* 0x000f280000004800 */
[----:B------:R-:W4:Y:S04]  /*121f0*/  LDS R59, [R0.X4+`((shared_array + 0x1b00))] ;  /* 0x00000000003b7984 */ /* 0x000f280000004800 */
[----:B------:R-:W4:Y:S04]  /*12200*/  LDS R61, [R0.X4+`((shared_array + 0x1c00))] ;  /* 0x00000000003d7984 */ /* 0x000f280000004800 */
[----:B------:R-:W4:Y:S04]  /*12210*/  LDS R63, [R0.X4+`((shared_array + 0x1d00))] ;  /* 0x00000000003f7984 */ /* 0x000f280000004800 */
[----:B------:R-:W4:Y:S04]  /*12220*/  LDS R65, [R0.X4+`((shared_array + 0x1e00))] ;  /* 0x0000000000417984 */ /* 0x000f280000004800 */
[----:B------:R-:W4:Y:S04]  /*12230*/  LDS R67, [R0.X4+`((shared_array + 0x1f00))] ;  /* 0x0000000000437984 */ /* 0x000f280000004800 */
[----:B0-----:R-:W-:Y:S04]  /*12240*/  STG.E [R38.64], R7 ;  /* 0x0000000726007986 */ /* 0x001fe8000c101904 */
[----:B-1----:R-:W-:Y:S04]  /*12250*/  STG.E [R38.64+0x100], R9 ;  /* 0x0001000926007986 */ /* 0x002fe8000c101904 */
[----:B--2---:R-:W-:Y:S04]  /*12260*/  STG.E [R38.64+0x200], R11 ;  /* 0x0002000b26007986 */ /* 0x004fe8000c101904 */
[----:B---3--:R-:W-:Y:S04]  /*12270*/  STG.E [R38.64+0x300], R13 ;  /* 0x0003000d26007986 */ /* 0x008fe8000c101904 */
[----:B----4-:R-:W-:Y:S04]  /*12280*/  STG.E [R38.64+0x400], R15 ;  /* 0x0004000f26007986 */ /* 0x010fe8000c101904 */
[----:B------:R-:W-:Y:S04]  /*12290*/  STG.E [R38.64+0x500], R17 ;  /* 0x0005001126007986 */ /* 0x000fe8000c101904 */
        /* <DEDUP_REMOVED lines=25> */
[----:B------:R-:W-:Y:S01]  /*12430*/  STG.E [R38.64+0x1f00], R67 ;  /* 0x001f004326007986 */ /* 0x000fe2000c101904 */
[----:B------:R-:W-:Y:S05]  /*12440*/  EXIT ;  /* 0x000000000000794d */ /* 0x000fea0003800000 */
.L_x_0:
[----:B------:R-:W-:-:S00]  /*12450*/  BRA `(.L_x_0) ;  /* 0xfffffff000007947 */ /* 0x000fc0000383ffff */
[----:B------:R-:W-:-:S00]  /*12460*/  NOP ;  /* 0x0000000000007918 */ /* 0x000fc00000000000 */
        /* <DEDUP_REMOVED lines=9> */
.L_x_3:


//--------------------- .text._Z5NTTQ1PjPKj       --------------------------
	.section	.text._Z5NTTQ1PjPKj,"ax",@progbits
	.sectionflags	@"SHF_BARRIERS=1"
	.sectioninfo	@"SHI_REGISTERS=88"
	.align	128
        .global         _Z5NTTQ1PjPKj
        .type           _Z5NTTQ1PjPKj,@function
        .size           _Z5NTTQ1PjPKj,(.L_x_4 - _Z5NTTQ1PjPKj)
        .other          _Z5NTTQ1PjPKj,@"STO_CUDA_ENTRY STV_DEFAULT"
_Z5NTTQ1PjPKj:
.text._Z5NTTQ1PjPKj:
        /* <DEDUP_REMOVED lines=14> */
[----:B------:R-:W5:Y:S04]  /*00e0*/  LDG.E.STRONG.GPU R21, [R46.64+0x300] ;  /* 0x000300042e157981 */ /* 0x000f68000c1ef900 */
        /* <DEDUP_REMOVED lines=27> */
[----:B------:R-:W5:Y:S01]  /*02a0*/  LDG.E.STRONG.GPU R85, [R46.64+0x1f00] ;  /* 0x001f00042e557981 */ /* 0x000f62000c1ef900 */
[----:B------:R-:W-:-:S05]  /*02b0*/  IMAD R7, R2, 0x400, R3 ;  /* 0x0000040002077824 */ /* 0x000fca00078e0203 */
[----:B------:R-:W-:-:S04]  /*02c0*/  SHF.R.S32.HI R68, RZ, 0x1f, R7 ;  /* 0x0000001fff447819 */ /* 0x000fc80000011407 */
[----:B------:R-:W-:-:S04]  /*02d0*/  LEA.HI R2, R68, R7, RZ, 0xa ;  /* 0x0000000744027211 */ /* 0x000fc800078f50ff */
[----:B------:R-:W-:-:S05]  /*02e0*/  LEA.HI.SX32 R5, R2, 0x1, 0x16 ;  /* 0x0000000102057811 */ /* 0x000fca00078fb2ff */
[----:B------:R-:W-:-:S05]  /*02f0*/  IMAD.WIDE R4, R5, R6, c[0x0][0x168] ;  /* 0x00005a0005047625 */ /* 0x000fca00078e0206 */
[----:B------:R0:W5:Y:S01]  /*0300*/  LDG.E.CONSTANT R16, [R4.64] ;  /* 0x0000000404107981 */ /* 0x000162000c1e9900 */
[----:B------:R-:W-:-:S04]  /*0310*/  IADD3 R38, R7, 0x40, RZ ;  /* 0x0000004007267810 */ /* 0x000fc80007ffe0ff */
[----:B------:R-:W-:-:S04]  /*0320*/  SHF.R.S32.HI R71, RZ, 0x1f, R38 ;  /* 0x0000001fff477819 */ /* 0x000fc80000011426 */
[----:B------:R-:W-:-:S04]  /*0330*/  LEA.HI R2, R71, R38, RZ, 0xa ;  /* 0x0000002647027211 */ /* 0x000fc800078f50ff */
[----:B------:R-:W-:-:S05]  /*0340*/  LEA.HI.SX32 R13, R2, 0x1, 0x16 ;  /* 0x00000001020d7811 */ /* 0x000fca00078fb2ff */
[----:B------:R-:W-:-:S06]  /*0350*/  IMAD.WIDE R12, R13, R6, c[0x0][0x168] ;  /* 0x00005a000d0c7625 */ /* 0x000fcc00078e0206 */
[----:B------:R1:W5:Y:S01]  /*0360*/  LDG.E.CONSTANT R12, [R12.64] ;  /* 0x000000040c0c7981 */ /* 0x000362000c1e9900 */
[----:B------:R-:W-:-:S04]  /*0370*/  IADD3 R37, R7, 0x80, RZ ;  /* 0x0000008007257810 */ /* 0x000fc80007ffe0ff */
[----:B------:R-:W-:-:S04]  /*0380*/  SHF.R.S32.HI R2, RZ, 0x1f, R37 ;  /* 0x0000001fff027819 */ /* 0x000fc80000011425 */
[----:B------:R-:W-:-:S04]  /*0390*/  LEA.HI R8, R2, R37, RZ, 0xa ;  /* 0x0000002502087211 */ /* 0x000fc800078f50ff */
[----:B------:R-:W-:-:S05]  /*03a0*/  LEA.HI.SX32 R9, R8, 0x1, 0x16 ;  /* 0x0000000108097811 */ /* 0x000fca00078fb2ff */
[----:B0-----:R-:W-:-:S05]  /*03b0*/  IMAD.WIDE R4, R9, R6, c[0x0][0x168] ;  /* 0x00005a0009047625 */ /* 0x001fca00078e0206 */
[----:B------:R0:W5:Y:S01]  /*03c0*/  LDG.E.CONSTANT R8, [R4.64] ;  /* 0x0000000404087981 */ /* 0x000162000c1e9900 */
[----:B------:R-:W-:-:S04]  /*03d0*/  IADD3 R35, R7, 0xc0, RZ ;  /* 0x000000c007237810 */ /* 0x000fc80007ffe0ff */
[----:B------:R-:W-:-:S04]  /*03e0*/  SHF.R.S32.HI R72, RZ, 0x1f, R35 ;  /* 0x0000001fff487819 */ /* 0x000fc80000011423 */
[----:B------:R-:W-:-:S04]  /*03f0*/  LEA.HI R9, R72, R35, RZ, 0xa ;  /* 0x0000002348097211 */ /* 0x000fc800078f50ff */
[----:B------:R-:W-:-:S05]  /*0400*/  LEA.HI.SX32 R9, R9, 0x1, 0x16 ;  /* 0x0000000109097811 */ /* 0x000fca00078fb2ff */
[----:B------:R-:W-:-:S06]  /*0410*/  IMAD.WIDE R10, R9, R6, c[0x0][0x168] ;  /* 0x00005a00090a7625 */ /* 0x000fcc00078e0206 */
[----:B------:R0:W5:Y:S01]  /*0420*/  LDG.E.CONSTANT R10, [R10.64] ;  /* 0x000000040a0a7981 */ /* 0x000162000c1e9900 */
[----:B------:R-:W-:Y:S02]  /*0430*/  IADD3 R34, R7, 0x100, RZ ;  /* 0x0000010007227810 */ /* 0x000fe40007ffe0ff */
[----:B------:R-:W-:Y:S02]  /*0440*/  SHF.R.S32.HI R70, RZ, 0x1f, R3 ;  /* 0x0000001fff467819 */ /* 0x000fe40000011403 */
[----:B------:R-:W-:Y:S02]  /*0450*/  SHF.R.S32.HI R9, RZ, 0x1f, R34 ;  /* 0x0000001fff097819 */ /* 0x000fe40000011422 */
[----:B-1----:R-:W-:Y:S02]  /*0460*/  LEA.HI R13, R70, R3, RZ, 0xa ;  /* 0x00000003460d7211 */ /* 0x002fe400078f50ff */
[----:B0-----:R-:W-:Y:S02]  /*0470*/  LEA.HI R5, R9, R34, RZ, 0xa ;  /* 0x0000002209057211 */ /* 0x001fe400078f50ff */
[C---:B------:R-:W-:Y:S01]  /*0480*/  LOP3.LUT R14, R13.reuse, 0x3ffffc00, RZ, 0xc0, !PT ;  /* 0x3ffffc000d0e7812 */ /* 0x040fe200078ec0ff */
[----:B------:R-:W-:Y:S01]  /*0490*/  IMAD.SHL.U32 R4, R13, 0x2, RZ ;  /* 0x000000020d047824 */ /* 0x000fe200078e00ff */
[----:B------:R-:W-:-:S04]  /*04a0*/  LEA.HI.SX32 R5, R5, 0x1, 0x16 ;  /* 0x0000000105057811 */ /* 0x000fc800078fb2ff */
[----:B------:R-:W-:Y:S01]  /*04b0*/  LOP3.LUT R13, R4, 0x3ffff800, RZ, 0xc0, !PT ;  /* 0x3ffff800040d7812 */ /* 0x000fe200078ec0ff */
[----:B------:R-:W-:-:S03]  /*04c0*/  IMAD.WIDE R4, R5, R6, c[0x0][0x168] ;  /* 0x00005a0005047625 */ /* 0x000fc600078e0206 */
[----:B------:R-:W-:-:S03]  /*04d0*/  IADD3 R11, R13, R3, -R14 ;  /* 0x000000030d0b7210 */ /* 0x000fc60007ffe80e */
[----:B------:R0:W5:Y:S01]  /*04e0*/  LDG.E.CONSTANT R4, [R4.64] ;  /* 0x0000000404047981 */ /* 0x000162000c1e9900 */
[----:B------:R-:W-:-:S03]  /*04f0*/  IADD3 R32, R3, 0x40, RZ ;  /* 0x0000004003207810 */ /* 0x000fc60007ffe0ff */
[----:B--2---:R-:W-:Y:S04]  /*0500*/  STS [R0.X4+`(shared_array)], R15 ;  /* 0x0000000f00007388 */ /* 0x004fe80000004800 */
[----:B---3--:R-:W-:Y:S04]  /*0510*/  STS [R0.X4+`((shared_array + 0x100))], R17 ;  /* 0x0000001100007388 */ /* 0x008fe80000004800 */
[----:B----4-:R-:W-:Y:S04]  /*0520*/  STS [R0.X4+`((shared_array + 0x200))], R19 ;  /* 0x0000001300007388 */ /* 0x010fe80000004800 */
[----:B-----5:R-:W-:Y:S04]  /*0530*/  STS [R0.X4+`((shared_array + 0x300))], R21 ;  /* 0x0000001500007388 */ /* 0x020fe80000004800 */
[----:B------:R-:W-:Y:S04]  /*0540*/  STS [R0.X4+`((shared_array + 0x400))], R23 ;  /* 0x0000001700007388 */ /* 0x000fe80000004800 */
[----:B------:R-:W-:Y:S04]  /*0550*/  STS [R0.X4+`((shared_array + 0x500))], R25 ;  /* 0x0000001900007388 */ /* 0x000fe80000004800 */
[----:B------:R-:W-:Y:S04]  /*0560*/  STS [R0.X4+`((shared_array + 0x600))], R27 ;  /* 0x0000001b00007388 */ /* 0x000fe80000004800 */
[----:B------:R-:W-:Y:S04]  /*0570*/  STS [R0.X4+`((shared_array + 0x700))], R29 ;  /* 0x0000001d00007388 */ /* 0x000fe80000004800 */
[----:B------:R1:W-:Y:S04]  /*0580*/  STS [R0.X4+`((shared_array + 0x800))], R31 ;  /* 0x0000001f00007388 */ /* 0x0003e80000004800 */
[----:B------:R-:W-:Y:S04]  /*0590*/  STS [R0.X4+`((shared_array + 0x900))], R33 ;  /* 0x0000002100007388 */ /* 0x000fe80000004800 */
[----:B------:R-:W-:Y:S01]  /*05a0*/  STS [R0.X4+`((shared_array + 0xa00))], R39 ;  /* 0x0000002700007388 */ /* 0x000fe20000004800 */
[----:B-1----:R-:W-:-:S03]  /*05b0*/  IADD3 R31, R7, 0x140, RZ ;  /* 0x00000140071f7810 */ /* 0x002fc60007ffe0ff */
[----:B------:R-:W-:Y:S01]  /*05c0*/  STS [R0.X4+`((shared_array + 0xb00))], R41 ;  /* 0x0000002900007388 */ /* 0x000fe20000004800 */
[----:B------:R-:W-:-:S03]  /*05d0*/  SHF.R.S32.HI R66, RZ, 0x1f, R31 ;  /* 0x0000001fff427819 */ /* 0x000fc6000001141f */
        /* <DEDUP_REMOVED lines=12> */
[----:B------:R1:W-:Y:S04]  /*06a0*/  STS [R0.X4+`((shared_array + 0x1800))], R69 ;  /* 0x0000004500007388 */ /* 0x0003e80000004800 */
[----:B------:R-:W-:Y:S04]  /*06b0*/  STS [R0.X4+`((shared_array + 0x1900))], R73 ;  /* 0x0000004900007388 */ /* 0x000fe80000004800 */
[----:B------:R-:W-:Y:S01]  /*06c0*/  STS [R0.X4+`((shared_array + 0x1a00))], R75 ;  /* 0x0000004b00007388 */ /* 0x000fe20000004800 */
[----:B-1----:R-:W-:-:S03]  /*06d0*/  SHF.R.S32.HI R69, RZ, 0x1f, R32 ;  /* 0x0000001fff457819 */ /* 0x002fc60000011420 */
[----:B------:R-:W-:Y:S01]  /*06e0*/  STS [R0.X4+`((shared_array + 0x1b00))], R77 ;  /* 0x0000004d00007388 */ /* 0x000fe20000004800 */
[----:B------:R-:W-:-:S03]  /*06f0*/  LEA.HI R13, R69, R32, RZ, 0xa ;  /* 0x00000020450d7211 */ /* 0x000fc600078f50ff */
[----:B------:R-:W-:Y:S04]  /*0700*/  STS [R0.X4+`((shared_array + 0x1c00))], R79 ;  /* 0x0000004f00007388 */ /* 0x000fe80000004800 */
[----:B------:R-:W-:Y:S04]  /*0710*/  STS [R0.X4+`((shared_array + 0x1d00))], R81 ;  /* 0x0000005100007388 */ /* 0x000fe80000004800 */
[----:B------:R-:W-:Y:S04]  /*0720*/  STS [R0.X4+`((shared_array + 0x1e00))], R83 ;  /* 0x0000005300007388 */ /* 0x000fe80000004800 */
[----:B------:R-:W-:Y:S04]  /*0730*/  STS [R0.X4+`((shared_array + 0x1f00))], R85 ;  /* 0x0000005500007388 */ /* 0x000fe80000004800 */
[----:B------:R-:W-:Y:S06]  /*0740*/  BAR.SYNC 0x0 ;  /* 0x0000000000007b1d */ /* 0x000fec0000000000 */
[----:B------:R-:W1:Y:S04]  /*0750*/  LDS R15, [R11.X4+`((shared_array + 0x1000))] ;  /* 0x000000000b0f7984 */ /* 0x000e680000004800 */
[----:B------:R-:W2:Y:S01]  /*0760*/  LDS R18, [R11.X4+`(shared_array)] ;  /* 0x000000000b127984 */ /* 0x000ea20000004800 */
[----:B-1----:R-:W-:Y:S01]  /*0770*/  IMAD.WIDE.U32 R14, R15, R16, RZ ;  /* 0x000000100f0e7225 */ /* 0x002fe200078e00ff */
[----:B------:R-:W-:-:S03]  /*0780*/  LEA.HI R16, R66, R31, RZ, 0xa ;  /* 0x0000001f42107211 */ /* 0x000fc600078f50ff */
[----:B0-----:R-:W-:Y:S01]  /*0790*/  IMAD R5, R14, -0xffeffff, RZ ;  /* 0xf00100010e057824 */ /* 0x001fe200078e02ff */
[----:B------:R-:W-:Y:S01]  /*07a0*/  LEA.HI.SX32 R19, R16, 0x1, 0x16 ;  /* 0x0000000110137811 */ /* 0x000fe200078fb2ff */
[C---:B------:R-:W-:Y:S01]  /*07b0*/  IMAD.SHL.U32 R14, R13.reuse, 0x2, RZ ;  /* 0x000000020d0e7824 */ /* 0x040fe200078e00ff */
[----:B------:R-:W-:Y:S01]  /*07c0*/  LOP3.LUT R13, R13, 0x3ffffc00, RZ, 0xc0, !PT ;  /* 0x3ffffc000d0d7812 */ /* 0x000fe200078ec0ff */
[----:B------:R-:W-:-:S03]  /*07d0*/  IMAD.HI.U32 R5, R5, 0xfff0001, RZ ;  /* 0x0fff000105057827 */ /* 0x000fc600078e00ff */
[----:B------:R-:W-:Y:S02]  /*07e0*/  LOP3.LUT R17, R14, 0x3ffff800, RZ, 0xc0, !PT ;  /* 0x3ffff8000e117812 */ /* 0x000fe400078ec0ff */
[----:B------:R-:W-:Y:S01]  /*07f0*/  IADD3 R5, R15, 0xfff0001, -R5 ;  /* 0x0fff00010f057810 */ /* 0x000fe20007ffe805 */
[----:B------:R-:W-:Y:S01]  /*0800*/  IMAD.WIDE R14, R19, R6, c[0x0][0x168] ;  /* 0x00005a00130e7625 */ /* 0x000fe200078e0206 */
[----:B------:R-:W-:-:S03]  /*0810*/  IADD3 R17, R17, R32, -R13 ;  /* 0x0000002011117210 */ /* 0x000fc60007ffe80d */
[C-C-:B--2---:R-:W-:Y:S01]  /*0820*/  IMAD.IADD R16, R5.reuse, 0x1, R18.reuse ;  /* 0x0000000105107824 */ /* 0x144fe200078e0212 */
[----:B------:R-:W-:Y:S02]  /*0830*/  IADD3 R18, -R5, 0x1ffe0002, R18 ;  /* 0x1ffe000205127810 */ /* 0x000fe40007ffe112 */
[----:B------:R0:W2:Y:S01]  /*0840*/  LDG.E.CONSTANT R5, [R14.64] ;  /* 0x000000040e057981 */ /* 0x0000a2000c1e9900 */
[----:B------:R-:W-:Y:S02]  /*0850*/  IADD3 R30, R3, 0x80, RZ ;  /* 0x00000080031e7810 */ /* 0x000fe40007ffe0ff */
[----:B------:R-:W-:Y:S01]  /*0860*/  IADD3 R29, R7, 0x180, RZ ;  /* 0x00000180071d7810 */ /* 0x000fe20007ffe0ff */
[----:B------:R1:W-:Y:S01]  /*0870*/  STS [R11.X4+`(shared_array)], R16 ;  /* 0x000000100b007388 */ /* 0x0003e20000004800 */
[----:B------:R-:W-:Y:S02]  /*0880*/  SHF.R.S32.HI R67, RZ, 0x1f, R30 ;  /* 0x0000001fff437819 */ /* 0x000fe4000001141e */
[----:B------:R-:W-:Y:S01]  /*0890*/  SHF.R.S32.HI R64, RZ, 0x1f, R29 ;  /* 0x0000001fff407819 */ /* 0x000fe2000001141d */
[----:B------:R3:W-:Y:S01]  /*08a0*/  STS [R11.X4+`((shared_array + 0x1000))], R18 ;  /* 0x000000120b007388 */ /* 0x0007e20000004800 */
[----:B0-----:R-:W-:-:S03]  /*08b0*/  LEA.HI R14, R67, R30, RZ, 0xa ;  /* 0x0000001e430e7211 */ /* 0x001fc600078f50ff */
[----:B------:R-:W0:Y:S01]  /*08c0*/  LDS R13, [R17.X4+`((shared_array + 0x1000))] ;  /* 0x00000000110d7984 */ /* 0x000e220000004800 */
[----:B-1----:R-:W-:Y:S01]  /*08d0*/  LEA.HI R16, R64, R29, RZ, 0xa ;  /* 0x0000001d40107211 */ /* 0x002fe200078f50ff */
[----:B------:R-:W-:Y:S02]  /*08e0*/  IMAD.SHL.U32 R15, R14, 0x2, RZ ;  /* 0x000000020e0f7824 */ /* 0x000fe400078e00ff */
[----:B------:R-:W1:Y:S01]  /*08f0*/  LDS R19, [R17.X4+`(shared_array)] ;  /* 0x0000000011137984 */ /* 0x000e620000004800 */
[----:B------:R-:W-:Y:S02]  /*0900*/  LEA.HI.SX32 R21, R16, 0x1, 0x16 ;  /* 0x0000000110157811 */ /* 0x000fe400078fb2ff */
[----:B---3--:R-:W-:Y:S01]  /*0910*/  LOP3.LUT R11, R14, 0x3ffffc00, RZ, 0xc0, !PT ;  /* 0x3ffffc000e0b7812 */ /* 0x008fe200078ec0ff */
[----:B0-----:R-:W-:-:S04]  /*0920*/  IMAD.WIDE.U32 R12, R13, R12, RZ ;  /* 0x0000000c0d0c7225 */ /* 0x001fc800078e00ff */
[----:B------:R-:W-:-:S04]  /*0930*/  IMAD R12, R12, -0xffeffff, RZ ;  /* 0xf00100010c0c7824 */ /* 0x000fc800078e02ff */
[----:B------:R-:W-:-:S05]  /*0940*/  IMAD.HI.U32 R12, R12, 0xfff0001, RZ ;  /* 0x0fff00010c0c7827 */ /* 0x000fca00078e00ff */
[----:B------:R-:W-:Y:S02]  /*0950*/  IADD3 R12, R13, 0xfff0001, -R12 ;  /* 0x0fff00010d0c7810 */ /* 0x000fe40007ffe80c */
[----:B------:R-:W-:Y:S01]  /*0960*/  LOP3.LUT R13, R15, 0x3ffff800, RZ, 0xc0, !PT ;  /* 0x3ffff8000f0d7812 */ /* 0x000fe200078ec0ff */
[----:B------:R-:W-:Y:S01]  /*0970*/  IMAD.WIDE R14, R21, R6, c[0x0][0x168] ;  /* 0x00005a00150e7625 */ /* 0x000fe200078e0206 */
[----:B-1----:R-:W-:-:S03]  /*0980*/  IADD3 R18, -R12, 0x1ffe0002, R19 ;  /* 0x1ffe00020c127810 */ /* 0x002fc60007ffe113 */
[----:B------:R-:W-:Y:S01]  /*0990*/  IMAD.IADD R16, R12, 0x1, R19 ;  /* 0x000000010c107824 */ /* 0x000fe200078e0213 */
[----:B------:R-:W-:Y:S01]  /*09a0*/  IADD3 R19, R13, R30, -R11 ;  /* 0x0000001e0d137210 */ /* 0x000fe20007ffe80b */
[----:B------:R-:W-:Y:S04]  /*09b0*/  STS [R17.X4+`((shared_array + 0x1000))], R18 ;  /* 0x0000001211007388 */ /* 0x000fe80000004800 */
[----:B------:R0:W3:Y:S01]  /*09c0*/  LDG.E.CONSTANT R11, [R14.64] ;  /* 0x000000040e0b7981 */ /* 0x0000e2000c1e9900 */
[----:B------:R-:W-:Y:S02]  /*09d0*/  IADD3 R28, R3, 0xc0, RZ ;  /* 0x000000c0031c7810 */ /* 0x000fe40007ffe0ff */
[----:B------:R-:W-:Y:S01]  /*09e0*/  IADD3 R27, R7, 0x1c0, RZ ;  /* 0x000001c0071b7810 */ /* 0x000fe20007ffe0ff */
[----:B------:R-:W-:Y:S01]  /*09f0*/  STS [R17.X4+`(shared_array)], R16 ;  /* 0x0000001011007388 */ /* 0x000fe20000004800 */
[----:B------:R-:W-:-:S02]  /*0a00*/  SHF.R.S32.HI R65, RZ, 0x1f, R28 ;  /* 0x0000001fff417819 */ /* 0x000fc4000001141c */
[----:B------:R-:W-:Y:S01]  /*0a10*/  SHF.R.S32.HI R62, RZ, 0x1f, R27 ;  /* 0x0000001fff3e7819 */ /* 0x000fe2000001141b */
[----:B------:R-:W1:Y:S01]  /*0a20*/  LDS R13, [R19.X4+`((shared_array + 0x1000))] ;  /* 0x00000000130d7984 */ /* 0x000e620000004800 */
[----:B0-----:R-:W-:-:S03]  /*0a30*/  LEA.HI R14, R65, R28, RZ, 0xa ;  /* 0x0000001c410e7211 */ /* 0x001fc600078f50ff */
[----:B------:R-:W0:Y:S01]  /*0a40*/  LDS R21, [R19.X4+`(shared_array)] ;  /* 0x0000000013157984 */ /* 0x000e220000004800 */
[----:B------:R-:W-:-:S04]  /*0a50*/  LEA.HI R15, R62, R27, RZ, 0xa ;  /* 0x0000001b3e0f7211 */ /* 0x000fc800078f50ff */
[----:B------:R-:W-:Y:S01]  /*0a60*/  LEA.HI.SX32 R15, R15, 0x1, 0x16 ;  /* 0x000000010f0f7811 */ /* 0x000fe200078fb2ff */
[----:B-1----:R-:W-:-:S04]  /*0a70*/  IMAD.WIDE.U32 R12, R13, R8, RZ ;  /* 0x000000080d0c7225 */ /* 0x002fc800078e00ff */
[----:B------:R-:W-:-:S04]  /*0a80*/  IMAD R8, R12, -0xffeffff, RZ ;  /* 0xf00100010c087824 */ /* 0x000fc800078e02ff */
[----:B------:R-:W-:-:S04]  /*0a90*/  IMAD.HI.U32 R12, R8, 0xfff0001, RZ ;  /* 0x0fff0001080c7827 */ /* 0x000fc800078e00ff */
[C---:B------:R-:W-:Y:S01]  /*0aa0*/  IMAD.SHL.U32 R8, R14.reuse, 0x2, RZ ;  /* 0x000000020e087824 */ /* 0x040fe200078e00ff */
[----:B------:R-:W-:Y:S02]  /*0ab0*/  IADD3 R12, R13, 0xfff0001, -R12 ;  /* 0x0fff00010d0c7810 */ /* 0x000fe40007ffe80c */
[----:B------:R-:W-:Y:S01]  /*0ac0*/  LOP3.LUT R13, R14, 0x3ffffc00, RZ, 0xc0, !PT ;  /* 0x3ffffc000e0d7812 */ /* 0x000fe200078ec0ff */
[----:B------:R-:W-:Y:S01]  /*0ad0*/  IMAD.WIDE R14, R15, R6, c[0x0][0x168] ;  /* 0x00005a000f0e7625 */ /* 0x000fe200078e0206 */
[----:B------:R-:W-:Y:S02]  /*0ae0*/  LOP3.LUT R8, R8, 0x3ffff800, RZ, 0xc0, !PT ;  /* 0x3ffff80008087812 */ /* 0x000fe400078ec0ff */
[C-C-:B0-----:R-:W-:Y:S01]  /*0af0*/  IADD3 R18, -R12.reuse, 0x1ffe0002, R21.reuse ;  /* 0x1ffe00020c127810 */ /* 0x141fe20007ffe115 */
[----:B------:R-:W-:Y:S01]  /*0b00*/  IMAD.IADD R16, R12, 0x1, R21 ;  /* 0x000000010c107824 */ /* 0x000fe200078e0215 */
[----:B------:R-:W-:Y:S02]  /*0b10*/  IADD3 R17, R8, R28, -R13 ;  /* 0x0000001c08117210 */ /* 0x000fe40007ffe80d */
[----:B------:R0:W4:Y:S01]  /*0b20*/  LDG.E.CONSTANT R8, [R14.64] ;  /* 0x000000040e087981 */ /* 0x000122000c1e9900 */
[----:B------:R-:W-:-:S02]  /*0b30*/  IADD3 R26, R3, 0x100, RZ ;  /* 0x00000100031a7810 */ /* 0x000fc40007ffe0ff */
[----:B------:R-:W-:Y:S01]  /*0b40*/  IADD3 R25, R7, 0x200, RZ ;  /* 0x0000020007197810 */ /* 0x000fe20007ffe0ff */
[----:B------:R-:W-:Y:S01]  /*0b50*/  STS [R19.X4+`(shared_array)], R16 ;  /* 0x0000001013007388 */ /* 0x000fe20000004800 */
[----:B------:R-:W-:Y:S02]  /*0b60*/  SHF.R.S32.HI R63, RZ, 0x1f, R26 ;  /* 0x0000001fff3f7819 */ /* 0x000fe4000001141a */
[----:B------:R-:W-:Y:S01]  /*0b70*/  SHF.R.S32.HI R60, RZ, 0x1f, R25 ;  /* 0x0000001fff3c7819 */ /* 0x000fe20000011419 */
[----:B------:R-:W-:Y:S01]  /*0b80*/  STS [R19.X4+`((shared_array + 0x1000))], R18 ;  /* 0x0000001213007388 */ /* 0x000fe20000004800 */
[----:B0-----:R-:W-:-:S03]  /*0b90*/  LEA.HI R14, R63, R26, RZ, 0xa ;  /* 0x0000001a3f0e7211 */ /* 0x001fc600078f50ff */
[----:B------:R-:W0:Y:S01]  /*0ba0*/  LDS R13, [R17.X4+`((shared_array + 0x1000))] ;  /* 0x00000000110d7984 */ /* 0x000e220000004800 */
[----:B------:R-:W-:-:S03]  /*0bb0*/  LEA.HI R15, R60, R25, RZ, 0xa ;  /* 0x000000193c0f7211 */ /* 0x000fc600078f50ff */
[----:B------:R-:W1:Y:S01]  /*0bc0*/  LDS R21, [R17.X4+`(shared_array)] ;  /* 0x0000000011157984 */ /* 0x000e620000004800 */
[----:B------:R-:W-:Y:S01]  /*0bd0*/  LEA.HI.SX32 R15, R15, 0x1, 0x16 ;  /* 0x000000010f0f7811 */ /* 0x000fe200078fb2ff */
[----:B0-----:R-:W-:-:S04]  /*0be0*/  IMAD.WIDE.U32 R12, R13, R10, RZ ;  /* 0x0000000a0d0c7225 */ /* 0x001fc800078e00ff */
[----:B------:R-:W-:-:S04]  /*0bf0*/  IMAD R10, R12, -0xffeffff, RZ ;  /* 0xf00100010c0a7824 */ /* 0x000fc800078e02ff */
[----:B------:R-:W-:-:S04]  /*0c00*/  IMAD.HI.U32 R12, R10, 0xfff0001, RZ ;  /* 0x0fff00010a0c7827 */ /* 0x000fc800078e00ff */
[C---:B------:R-:W-:Y:S01]  /*0c10*/  IMAD.SHL.U32 R10, R14.reuse, 0x2, RZ ;  /* 0x000000020e0a7824 */ /* 0x040fe200078e00ff */
[----:B------:R-:W-:Y:S02]  /*0c20*/  IADD3 R12, R13, 0xfff0001, -R12 ;  /* 0x0fff00010d0c7810 */ /* 0x000fe40007ffe80c */
[----:B------:R-:W-:Y:S01]  /*0c30*/  LOP3.LUT R13, R14, 0x3ffffc00, RZ, 0xc0, !PT ;  /* 0x3ffffc000e0d7812 */ /* 0x000fe200078ec0ff */
[----:B------:R-:W-:Y:S01]  /*0c40*/  IMAD.WIDE R14, R15, R6, c[0x0][0x168] ;  /* 0x00005a000f0e7625 */ /* 0x000fe200078e0206 */
[----:B------:R-:W-:Y:S02]  /*0c50*/  LOP3.LUT R18, R10, 0x3ffff800, RZ, 0xc0, !PT ;  /* 0x3ffff8000a127812 */ /* 0x000fe400078ec0ff */
[C-C-:B-1----:R-:W-:Y:S01]  /*0c60*/  IADD3 R16, -R12.reuse, 0x1ffe0002, R21.reuse ;  /* 0x1ffe00020c107810 */ /* 0x142fe20007ffe115 */
[----:B------:R-:W-:Y:S01]  /*0c70*/  IMAD.IADD R10, R12, 0x1, R21 ;  /* 0x000000010c0a7824 */ /* 0x000fe200078e0215 */
[----:B------:R-:W-:Y:S01]  /*0c80*/  IADD3 R18, R18, R26, -R13 ;  /* 0x0000001a12127210 */ /* 0x000fe20007ffe80d */
[----:B------:R0:W5:Y:S01]  /*0c90*/  LDG.E.CONSTANT R14, [R14.64] ;  /* 0x000000040e0e7981 */ /* 0x000162000c1e9900 */
[----:B------:R-:W-:-:S02]  /*0ca0*/  IADD3 R24, R3, 0x140, RZ ;  /* 0x0000014003187810 */ /* 0x000fc40007ffe0ff */
[----:B------:R-:W-:Y:S01]  /*0cb0*/  IADD3 R23, R7, 0x240, RZ ;  /* 0x0000024007177810 */ /* 0x000fe20007ffe0ff */
[----:B------:R1:W-:Y:S01]  /*0cc0*/  STS [R17.X4+`(shared_array)], R10 ;  /* 0x0000000a11007388 */ /* 0x0003e20000004800 */
[----:B------:R-:W-:Y:S02]  /*0cd0*/  SHF.R.S32.HI R61, RZ, 0x1f, R24 ;  /* 0x0000001fff3d7819 */ /* 0x000fe40000011418 */
[----:B------:R-:W-:Y:S01]  /*0ce0*/  SHF.R.S32.HI R58, RZ, 0x1f, R23 ;  /* 0x0000001fff3a7819 */ /* 0x000fe20000011417 */
[----:B------:R1:W-:Y:S01]  /*0cf0*/  STS [R17.X4+`((shared_array + 0x1000))], R16 ;  /* 0x0000001011007388 */ /* 0x0003e20000004800 */
[----:B0-----:R-:W-:-:S03]  /*0d00*/  LEA.HI R15, R61, R24, RZ, 0xa ;  /* 0x000000183d0f7211 */ /* 0x001fc600078f50ff */
[----:B------:R-:W0:Y:S01]  /*0d10*/  LDS R13, [R18.X4+`((shared_array + 0x1000))] ;  /* 0x00000000120d7984 */ /* 0x000e220000004800 */
[----:B------:R-:W-:Y:S01]  /*0d20*/  LEA.HI R20, R58, R23, RZ, 0xa ;  /* 0x000000173a147211 */ /* 0x000fe200078f50ff */
[C---:B-1----:R-:W-:Y:S02]  /*0d30*/  IMAD.SHL.U32 R10, R15.reuse, 0x2, RZ ;  /* 0x000000020f0a7824 */ /* 0x042fe400078e00ff */
[----:B------:R-:W1:Y:S01]  /*0d40*/  LDS R19, [R18.X4+`(shared_array)] ;  /* 0x0000000012137984 */ /* 0x000e620000004800 */
[----:B------:R-:W-:Y:S02]  /*0d50*/  LEA.HI.SX32 R21, R20, 0x1, 0x16 ;  /* 0x0000000114157811 */ /* 0x000fe400078fb2ff */
[----:B------:R-:W-:Y:S02]  /*0d60*/  LOP3.LUT R17, R15, 0x3ffffc00, RZ, 0xc0, !PT ;  /* 0x3ffffc000f117812 */ /* 0x000fe400078ec0ff */
[----:B------:R-:W-:-:S04]  /*0d70*/  LOP3.LUT R10, R10, 0x3ffff800, RZ, 0xc0, !PT ;  /* 0x3ffff8000a0a7812 */ /* 0x000fc800078ec0ff */
[----:B------:R-:W-:Y:S01]  /*0d80*/  IADD3 R10, R10, R24, -R17 ;  /* 0x000000180a0a7210 */ /* 0x000fe20007ffe811 */
[----:B0-----:R-:W-:-:S04]  /*0d90*/  IMAD.WIDE.U32 R12, R13, R4, RZ ;  /* 0x000000040d0c7225 */ /* 0x001fc800078e00ff */
[----:B------:R-:W-:-:S04]  /*0da0*/  IMAD R4, R12, -0xffeffff, RZ ;  /* 0xf00100010c047824 */ /* 0x000fc800078e02ff */
[----:B------:R-:W-:-:S05]  /*0db0*/  IMAD.HI.U32 R12, R4, 0xfff0001, RZ ;  /* 0x0fff0001040c7827 */ /* 0x000fca00078e00ff */
[----:B------:R-:W-:Y:S01]  /*0dc0*/  IADD3 R4, R13, 0xfff0001, -R12 ;  /* 0x0fff00010d047810 */ /* 0x000fe20007ffe80c */
[----:B------:R-:W-:-:S04]  /*0dd0*/  IMAD.WIDE R12, R21, R6, c[0x0][0x168] ;  /* 0x00005a00150c7625 */ /* 0x000fc800078e0206 */
[C-C-:B-1----:R-:W-:Y:S01]  /*0de0*/  IMAD.IADD R15, R4.reuse, 0x1, R19.reuse ;  /* 0x00000001040f7824 */ /* 0x142fe200078e0213 */
[----:B------:R-:W-:Y:S01]  /*0df0*/  IADD3 R19, -R4, 0x1ffe0002, R19 ;  /* 0x1ffe000204137810 */ /* 0x000fe20007ffe113 */
[----:B------:R0:W5:Y:S01]  /*0e00*/  LDG.E.CONSTANT R33, [R12.64] ;  /* 0x000000040c217981 */ /* 0x000162000c1e9900 */
[----:B------:R-:W-:Y:S02]  /*0e10*/  IADD3 R22, R3, 0x180, RZ ;  /* 0x0000018003167810 */ /* 0x000fe40007ffe0ff */
[----:B------:R-:W-:Y:S01]  /*0e20*/  IADD3 R21, R7, 0x280, RZ ;  /* 0x0000028007157810 */ /* 0x000fe20007ffe0ff */
[----:B------:R1:W-:Y:S01]  /*0e30*/  STS [R18.X4+`(shared_array)], R15 ;  /* 0x0000000f12007388 */ /* 0x0003e20000004800 */
[----:B------:R-:W-:Y:S02]  /*0e40*/  SHF.R.S32.HI R59, RZ, 0x1f, R22 ;  /* 0x0000001fff3b7819 */ /* 0x000fe40000011416 */
[----:B------:R-:W-:Y:S01]  /*0e50*/  SHF.R.S32.HI R56, RZ, 0x1f, R21 ;  /* 0x0000001fff387819 */ /* 0x000fe20000011415 */
[----:B------:R-:W-:Y:S01]  /*0e60*/  STS [R18.X4+`((shared_array + 0x1000))], R19 ;  /* 0x0000001312007388 */ /* 0x000fe20000004800 */
[----:B0-----:R-:W-:-:S03]  /*0e70*/  LEA.HI R12, R59, R22, RZ, 0xa ;  /* 0x000000163b0c7211 */ /* 0x001fc600078f50ff */
[----:B------:R-:W2:Y:S01]  /*0e80*/  LDS R4, [R10.X4+`((shared_array + 0x1000))] ;  /* 0x000000000a047984 */ /* 0x000ea20000004800 */
[----:B-1----:R-:W-:Y:S01]  /*0e90*/  LEA.HI R15, R56, R21, RZ, 0xa ;  /* 0x00000015380f7211 */ /* 0x002fe200078f50ff */
[----:B------:R-:W-:Y:S02]  /*0ea0*/  IMAD.SHL.U32 R13, R12, 0x2, RZ ;  /* 0x000000020c0d7824 */ /* 0x000fe400078e00ff */
[----:B------:R-:W0:Y:S01]  /*0eb0*/  LDS R17, [R10.X4+`(shared_array)] ;  /* 0x000000000a117984 */ /* 0x000e220000004800 */
[----:B------:R-:W-:Y:S02]  /*0ec0*/  LEA.HI.SX32 R15, R15, 0x1, 0x16 ;  /* 0x000000010f0f7811 */ /* 0x000fe400078fb2ff */
[----:B------:R-:W-:Y:S01]  /*0ed0*/  LOP3.LUT R16, R13, 0x3ffff800, RZ, 0xc0, !PT ;  /* 0x3ffff8000d107812 */ /* 0x000fe200078ec0ff */
[----:B--2---:R-:W-:-:S04]  /*0ee0*/  IMAD.WIDE.U32 R4, R4, R5, RZ ;  /* 0x0000000504047225 */ /* 0x004fc800078e00ff */
[----:B------:R-:W-:-:S04]  /*0ef0*/  IMAD R4, R4, -0xffeffff, RZ ;  /* 0xf001000104047824 */ /* 0x000fc800078e02ff */
[----:B------:R-:W-:-:S05]  /*0f00*/  IMAD.HI.U32 R4, R4, 0xfff0001, RZ ;  /* 0x0fff000104047827 */ /* 0x000fca00078e00ff */
[----:B------:R-:W-:Y:S02]  /*0f10*/  IADD3 R4, R5, 0xfff0001, -R4 ;  /* 0x0fff000105047810 */ /* 0x000fe40007ffe804 */
[----:B------:R-:W-:Y:S01]  /*0f20*/  LOP3.LUT R5, R12, 0x3ffffc00, RZ, 0xc0, !PT ;  /* 0x3ffffc000c057812 */ /* 0x000fe200078ec0ff */
[----:B------:R-:W-:-:S03]  /*0f30*/  IMAD.WIDE R12, R15, R6, c[0x0][0x168] ;  /* 0x00005a000f0c7625 */ /* 0x000fc600078e0206 */
[----:B------:R-:W-:Y:S01]  /*0f40*/  IADD3 R16, R16, R22, -R5 ;  /* 0x0000001610107210 */ /* 0x000fe20007ffe805 */
[C-C-:B0-----:R-:W-:Y:S01]  /*0f50*/  IMAD.IADD R15, R4.reuse, 0x1, R17.reuse ;  /* 0x00000001040f7824 */ /* 0x141fe200078e0211 */
[----:B------:R-:W-:Y:S01]  /*0f60*/  IADD3 R17, -R4, 0x1ffe0002, R17 ;  /* 0x1ffe000204117810 */ /* 0x000fe20007ffe111 */
[----:B------:R0:W2:Y:S01]  /*0f70*/  LDG.E.CONSTANT R36, [R12.64] ;  /* 0x000000040c247981 */ /* 0x0000a2000c1e9900 */
[----:B------:R-:W-:Y:S02]  /*0f80*/  IADD3 R20, R3, 0x1c0, RZ ;  /* 0x000001c003147810 */ /* 0x000fe40007ffe0ff */
[----:B------:R-:W-:Y:S01]  /*0f90*/  IADD3 R19, R7, 0x2c0, RZ ;  /* 0x000002c007137810 */ /* 0x000fe20007ffe0ff */
[----:B------:R-:W-:Y:S01]  /*0fa0*/  STS [R10.X4+`(shared_array)], R15 ;  /* 0x0000000f0a007388 */ /* 0x000fe20000004800 */
[----:B------:R-:W-:Y:S02]  /*0fb0*/  SHF.R.S32.HI R57, RZ, 0x1f, R20 ;  /* 0x0000001fff397819 */ /* 0x000fe40000011414 */
[----:B------:R-:W-:Y:S01]  /*0fc0*/  SHF.R.S32.HI R54, RZ, 0x1f, R19 ;  /* 0x0000001fff367819 */ /* 0x000fe20000011413 */
[----:B------:R-:W-:Y:S03]  /*0fd0*/  STS [R10.X4+`((shared_array + 0x1000))], R17 ;  /* 0x000000110a007388 */ /* 0x000fe60000004800 */
[----:B0-----:R-:W-:Y:S01]  /*0fe0*/  LEA.HI R12, R54, R19, RZ, 0xa ;  /* 0x00000013360c7211 */ /* 0x001fe200078f50ff */
[----:B------:R-:W3:Y:S03]  /*0ff0*/  LDS R4, [R16.X4+`((shared_array + 0x1000))] ;  /* 0x0000000010047984 */ /* 0x000ee60000004800 */
[----:B------:R-:W-:Y:S01]  /*1000*/  LEA.HI.SX32 R13, R12, 0x1, 0x16 ;  /* 0x000000010c0d7811 */ /* 0x000fe200078fb2ff */
[----:B------:R-:W0:Y:S01]  /*1010*/  LDS R39, [R16.X4+`(shared_array)] ;  /* 0x0000000010277984 */ /* 0x000e220000004800 */
[----:B---3--:R-:W-:Y:S01]  /*1020*/  IMAD.WIDE.U32 R4, R4, R11, RZ ;  /* 0x0000000b04047225 */ /* 0x008fe200078e00ff */
[----:B------:R-:W-:-:S03]  /*1030*/  LEA.HI R11, R57, R20, RZ, 0xa ;  /* 0x00000014390b7211 */ /* 0x000fc600078f50ff */
[----:B------:R-:W-:Y:S02]  /*1040*/  IMAD R4, R4, -0xffeffff, RZ ;  /* 0xf001000104047824 */ /* 0x000fe400078e02ff */
[----:B------:R-:W-:Y:S02]  /*1050*/  IMAD.SHL.U32 R10, R11, 0x2, RZ ;  /* 0x000000020b0a7824 */ /* 0x000fe400078e00ff */
[----:B------:R-:W-:-:S03]  /*1060*/  IMAD.HI.U32 R4, R4, 0xfff0001, RZ ;  /* 0x0fff000104047827 */ /* 0x000fc600078e00ff */
[----:B------:R-:W-:Y:S02]  /*1070*/  LOP3.LUT R12, R10, 0x3ffff800, RZ, 0xc0, !PT ;  /* 0x3ffff8000a0c7812 */ /* 0x000fe400078ec0ff */
[----:B------:R-:W-:Y:S02]  /*1080*/  IADD3 R4, R5, 0xfff0001, -R4 ;  /* 0x0fff000105047810 */ /* 0x000fe40007ffe804 */
[----:B------:R-:W-:Y:S01]  /*1090*/  LOP3.LUT R5, R11, 0x3ffffc00, RZ, 0xc0, !PT ;  /* 0x3ffffc000b057812 */ /* 0x000fe200078ec0ff */
[----:B------:R-:W-:Y:S01]  /*10a0*/  IMAD.WIDE R10, R13, R6, c[0x0][0x168] ;  /* 0x00005a000d0a7625 */ /* 0x000fe200078e0206 */
[----:B0-----:R-:W-:Y:S02]  /*10b0*/  IADD3 R15, -R4, 0x1ffe0002, R39 ;  /* 0x1ffe0002040f7810 */ /* 0x001fe40007ffe127 */
[----:B------:R-:W-:Y:S01]  /*10c0*/  IADD3 R12, R12, R20, -R5 ;  /* 0x000000140c0c7210 */ /* 0x000fe20007ffe805 */
[----:B------:R-:W-:Y:S02]  /*10d0*/  IMAD.IADD R13, R4, 0x1, R39 ;  /* 0x00000001040d7824 */ /* 0x000fe400078e0227 */
[----:B------:R-:W-:Y:S04]  /*10e0*/  STS [R16.X4+`((shared_array + 0x1000))], R15 ;  /* 0x0000000f10007388 */ /* 0x000fe80000004800 */
[----:B------:R-:W-:Y:S04]  /*10f0*/  STS [R16.X4+`(shared_array)], R13 ;  /* 0x0000000d10007388 */ /* 0x000fe80000004800 */
[----:B------:R0:W3:Y:S01]  /*1100*/  LDG.E.CONSTANT R39, [R10.64] ;  /* 0x000000040a277981 */ /* 0x0000e2000c1e9900 */
[----:B------:R-:W-:-:S02]  /*1110*/  IADD3 R18, R3, 0x200, RZ ;  /* 0x0000020003127810 */ /* 0x000fc40007ffe0ff */
[----:B------:R-:W-:Y:S01]  /*1120*/  IADD3 R17, R7, 0x300, RZ ;  /* 0x0000030007117810 */ /* 0x000fe20007ffe0ff */
[----:B------:R-:W4:Y:S01]  /*1130*/  LDS R5, [R12.X4+`((shared_array + 0x1000))] ;  /* 0x000000000c057984 */ /* 0x000f220000004800 */
[----:B------:R-:W-:Y:S02]  /*1140*/  SHF.R.S32.HI R55, RZ, 0x1f, R18 ;  /* 0x0000001fff377819 */ /* 0x000fe40000011412 */
[----:B------:R-:W-:Y:S01]  /*1150*/  SHF.R.S32.HI R52, RZ, 0x1f, R17 ;  /* 0x0000001fff347819 */ /* 0x000fe20000011411 */
[----:B------:R-:W1:Y:S03]  /*1160*/  LDS R41, [R12.X4+`(shared_array)] ;  /* 0x000000000c297984 */ /* 0x000e660000004800 */
[----:B0-----:R-:W-:-:S04]  /*1170*/  LEA.HI R11, R52, R17, RZ, 0xa ;  /* 0x00000011340b7211 */ /* 0x001fc800078f50ff */
[----:B------:R-:W-:Y:S01]  /*1180*/  LEA.HI.SX32 R11, R11, 0x1, 0x16 ;  /* 0x000000010b0b7811 */ /* 0x000fe200078fb2ff */
[----:B----4-:R-:W-:Y:S01]  /*1190*/  IMAD.WIDE.U32 R4, R5, R8, RZ ;  /* 0x0000000805047225 */ /* 0x010fe200078e00ff */
[----:B------:R-:W-:-:S03]  /*11a0*/  LEA.HI R8, R55, R18, RZ, 0xa ;  /* 0x0000001237087211 */ /* 0x000fc600078f50ff */
[----:B------:R-:W-:Y:S02]  /*11b0*/  IMAD R4, R4, -0xffeffff, RZ ;  /* 0xf001000104047824 */ /* 0x000fe400078e02ff */
[----:B------:R-:W-:Y:S02]  /*11c0*/  IMAD.SHL.U32 R10, R8, 0x2, RZ ;  /* 0x00000002080a7824 */ /* 0x000fe400078e00ff */
[----:B------:R-:W-:-:S05]  /*11d0*/  IMAD.HI.U32 R4, R4, 0xfff0001, RZ ;  /* 0x0fff000104047827 */ /* 0x000fca00078e00ff */
[----:B------:R-:W-:Y:S02]  /*11e0*/  IADD3 R4, R5, 0xfff0001, -R4 ;  /* 0x0fff000105047810 */ /* 0x000fe40007ffe804 */
[----:B------:R-:W-:Y:S02]  /*11f0*/  LOP3.LUT R5, R8, 0x3ffffc00, RZ, 0xc0, !PT ;  /* 0x3ffffc0008057812 */ /* 0x000fe400078ec0ff */
[----:B------:R-:W-:Y:S01]  /*1200*/  LOP3.LUT R8, R10, 0x3ffff800, RZ, 0xc0, !PT ;  /* 0x3ffff8000a087812 */ /* 0x000fe200078ec0ff */
[C-C-:B-1----:R-:W-:Y:S01]  /*1210*/  IMAD.IADD R13, R4.reuse, 0x1, R41.reuse ;  /* 0x00000001040d7824 */ /* 0x142fe200078e0229 */
[----:B------:R-:W-:Y:S01]  /*1220*/  IADD3 R41, -R4, 0x1ffe0002, R41 ;  /* 0x1ffe000204297810 */ /* 0x000fe20007ffe129 */
[----:B------:R-:W-:Y:S01]  /*1230*/  IMAD.WIDE R10, R11, R6, c[0x0][0x168] ;  /* 0x00005a000b0a7625 */ /* 0x000fe200078e0206 */
[----:B------:R-:W-:Y:S02]  /*1240*/  IADD3 R8, R8, R18, -R5 ;  /* 0x0000001208087210 */ /* 0x000fe40007ffe805 */
[----:B------:R0:W-:Y:S04]  /*1250*/  STS [R12.X4+`(shared_array)], R13 ;  /* 0x0000000d0c007388 */ /* 0x0001e80000004800 */
[----:B------:R1:W-:Y:S04]  /*1260*/  STS [R12.X4+`((shared_array + 0x1000))], R41 ;  /* 0x000000290c007388 */ /* 0x0003e80000004800 */
[----:B------:R4:W3:Y:S01]  /*1270*/  LDG.E.CONSTANT R50, [R10.64] ;  /* 0x000000040a327981 */ /* 0x0008e2000c1e9900 */
[----:B------:R-:W-:-:S02]  /*1280*/  IADD3 R16, R3, 0x240, RZ ;  /* 0x0000024003107810 */ /* 0x000fc40007ffe0ff */
[----:B------:R-:W-:Y:S01]  /*1290*/  IADD3 R15, R7, 0x340, RZ ;  /* 0x00000340070f7810 */ /* 0x000fe20007ffe0ff */
[----:B------:R-:W5:Y:S01]  /*12a0*/  LDS R5, [R8.X4+`((shared_array + 0x1000))] ;  /* 0x0000000008057984 */ /* 0x000f620000004800 */
[----:B------:R-:W-:Y:S02]  /*12b0*/  SHF.R.S32.HI R53, RZ, 0x1f, R16 ;  /* 0x0000001fff357819 */ /* 0x000fe40000011410 */
[----:B------:R-:W-:Y:S01]  /*12c0*/  SHF.R.S32.HI R44, RZ, 0x1f, R15 ;  /* 0x0000001fff2c7819 */ /* 0x000fe2000001140f */
[----:B------:R-:W5:Y:S01]  /*12d0*/  LDS R43, [R8.X4+`(shared_array)] ;  /* 0x00000000082b7984 */ /* 0x000f620000004800 */
[----:B----4-:R-:W-:Y:S02]  /*12e0*/  LEA.HI R10, R53, R16, RZ, 0xa ;  /* 0x00000010350a7211 */ /* 0x010fe400078f50ff */
[----:B0-----:R-:W-:-:S03]  /*12f0*/  LEA.HI R13, R44, R15, RZ, 0xa ;  /* 0x0000000f2c0d7211 */ /* 0x001fc600078f50ff */
[----:B------:R-:W-:Y:S01]  /*1300*/  IMAD.SHL.U32 R11, R10, 0x2, RZ ;  /* 0x000000020a0b7824 */ /* 0x000fe200078e00ff */
[----:B------:R-:W-:-:S04]  /*1310*/  LEA.HI.SX32 R13, R13, 0x1, 0x16 ;  /* 0x000000010d0d7811 */ /* 0x000fc800078fb2ff */
[----:B-1----:R-:W-:Y:S01]  /*1320*/  LOP3.LUT R12, R11, 0x3ffff800, RZ, 0xc0, !PT ;  /* 0x3ffff8000b0c7812 */ /* 0x002fe200078ec0ff */
[----:B-----5:R-:W-:-:S04]  /*1330*/  IMAD.WIDE.U32 R4, R5, R14, RZ ;  /* 0x0000000e05047225 */ /* 0x020fc800078e00ff */
[----:B------:R-:W-:-:S04]  /*1340*/  IMAD R4, R4, -0xffeffff, RZ ;  /* 0xf001000104047824 */ /* 0x000fc800078e02ff */
[----:B------:R-:W-:-:S05]  /*1350*/  IMAD.HI.U32 R4, R4, 0xfff0001, RZ ;  /* 0x0fff000104047827 */ /* 0x000fca00078e00ff */
[----:B------:R-:W-:Y:S02]  /*1360*/  IADD3 R4, R5, 0xfff0001, -R4 ;  /* 0x0fff000105047810 */ /* 0x000fe40007ffe804 */
[----:B------:R-:W-:Y:S01]  /*1370*/  LOP3.LUT R5, R10, 0x3ffffc00, RZ, 0xc0, !PT ;  /* 0x3ffffc000a057812 */ /* 0x000fe200078ec0ff */
[----:B------:R-:W-:-:S03]  /*1380*/  IMAD.WIDE R10, R13, R6, c[0x0][0x168] ;  /* 0x00005a000d0a7625 */ /* 0x000fc600078e0206 */
[----:B------:R-:W-:Y:S01]  /*1390*/  IADD3 R40, R12, R16, -R5 ;  /* 0x000000100c287210 */ /* 0x000fe20007ffe805 */
[C-C-:B------:R-:W-:Y:S01]  /*13a0*/  IMAD.IADD R41, R4.reuse, 0x1, R43.reuse ;  /* 0x0000000104297824 */ /* 0x140fe200078e022b */
[----:B------:R-:W-:Y:S01]  /*13b0*/  IADD3 R43, -R4, 0x1ffe0002, R43 ;  /* 0x1ffe0002042b7810 */ /* 0x000fe20007ffe12b */
[----:B------:R0:W4:Y:S01]  /*13c0*/  LDG.E.CONSTANT R76, [R10.64] ;  /* 0x000000040a4c7981 */ /* 0x000122000c1e9900 */
[----:B------:R-:W-:Y:S02]  /*13d0*/  IADD3 R14, R3, 0x280, RZ ;  /* 0x00000280030e7810 */ /* 0x000fe40007ffe0ff */
[----:B------:R-:W-:Y:S01]  /*13e0*/  IADD3 R13, R7, 0x380, RZ ;  /* 0x00000380070d7810 */ /* 0x000fe20007ffe0ff */
[----:B------:R-:W-:Y:S01]  /*13f0*/  STS [R8.X4+`(shared_array)], R41 ;  /* 0x0000002908007388 */ /* 0x000fe20000004800 */
[----:B------:R-:W-:Y:S02]  /*1400*/  SHF.R.S32.HI R45, RZ, 0x1f, R14 ;  /* 0x0000001fff2d7819 */ /* 0x000fe4000001140e */
[----:B------:R-:W-:Y:S01]  /*1410*/  SHF.R.S32.HI R42, RZ, 0x1f, R13 ;  /* 0x0000001fff2a7819 */ /* 0x000fe2000001140d */
[----:B------:R1:W-:Y:S01]  /*1420*/  STS [R8.X4+`((shared_array + 0x1000))], R43 ;  /* 0x0000002b08007388 */ /* 0x0003e20000004800 */
[----:B0-----:R-:W-:-:S03]  /*1430*/  LEA.HI R10, R45, R14, RZ, 0xa ;  /* 0x0000000e2d0a7211 */ /* 0x001fc600078f50ff */
[----:B------:R-:W0:Y:S01]  /*1440*/  LDS R4, [R40.X4+`((shared_array + 0x1000))] ;  /* 0x0000000028047984 */ /* 0x000e220000004800 */
[----:B------:R-:W-:-:S03]  /*1450*/  LEA.HI R11, R42, R13, RZ, 0xa ;  /* 0x0000000d2a0b7211 */ /* 0x000fc600078f50ff */
[----:B------:R-:W5:Y:S01]  /*1460*/  LDS R51, [R40.X4+`(shared_array)] ;  /* 0x0000000028337984 */ /* 0x000f620000004800 */
[----:B------:R-:W-:Y:S01]  /*1470*/  LEA.HI.SX32 R11, R11, 0x1, 0x16 ;  /* 0x000000010b0b7811 */ /* 0x000fe200078fb2ff */
[----:B-1----:R-:W-:-:S04]  /*1480*/  IMAD.SHL.U32 R8, R10, 0x2, RZ ;  /* 0x000000020a087824 */ /* 0x002fc800078e00ff */
[----:B------:R-:W-:Y:S01]  /*1490*/  IMAD.WIDE R48, R11, R6, c[0x0][0x168] ;  /* 0x00005a000b307625 */ /* 0x000fe200078e0206 */
[----:B------:R-:W-:-:S03]  /*14a0*/  LOP3.LUT R8, R8, 0x3ffff800, RZ, 0xc0, !PT ;  /* 0x3ffff80008087812 */ /* 0x000fc600078ec0ff */
[----:B0-----:R-:W-:Y:S02]  /*14b0*/  IMAD.WIDE.U32 R4, R4, R33, RZ ;  /* 0x0000002104047225 */ /* 0x001fe400078e00ff */
[----:B------:R0:W4:Y:S02]  /*14c0*/  LDG.E.CONSTANT R33, [R48.64] ;  /* 0x0000000430217981 */ /* 0x000124000c1e9900 */
[----:B------:R-:W-:-:S04]  /*14d0*/  IMAD R4, R4, -0xffeffff, RZ ;  /* 0xf001000104047824 */ /* 0x000fc800078e02ff */
[----:B------:R-:W-:-:S05]  /*14e0*/  IMAD.HI.U32 R4, R4, 0xfff0001, RZ ;  /* 0x0fff000104047827 */ /* 0x000fca00078e00ff */
[----:B------:R-:W-:Y:S02]  /*14f0*/  IADD3 R4, R5, 0xfff0001, -R4 ;  /* 0x0fff000105047810 */ /* 0x000fe40007ffe804 */
[----:B------:R-:W-:-:S03]  /*1500*/  LOP3.LUT R5, R10, 0x3ffffc00, RZ, 0xc0, !PT ;  /* 0x3ffffc000a057812 */ /* 0x000fc600078ec0ff */
[C-C-:B-----5:R-:W-:Y:S01]  /*1510*/  IMAD.IADD R11, R4.reuse, 0x1, R51.reuse ;  /* 0x00000001040b7824 */ /* 0x160fe200078e0233 */
[----:B------:R-:W-:Y:S02]  /*1520*/  IADD3 R51, -R4, 0x1ffe0002, R51 ;  /* 0x1ffe000204337810 */ /* 0x000fe40007ffe133 */
[----:B------:R-:W-:Y:S02]  /*1530*/  IADD3 R8, R8, R14, -R5 ;  /* 0x0000000e08087210 */ /* 0x000fe40007ffe805 */
[----:B------:R-:W-:Y:S04]  /*1540*/  STS [R40.X4+`(shared_array)], R11 ;  /* 0x0000000b28007388 */ /* 0x000fe80000004800 */
[----:B------:R-:W-:Y:S04]  /*1550*/  STS [R40.X4+`((shared_array + 0x1000))], R51 ;  /* 0x0000003328007388 */ /* 0x000fe80000004800 */
[----:B------:R-:W2:Y:S04]  /*1560*/  LDS R5, [R8.X4+`((shared_array + 0x1000))] ;  /* 0x0000000008057984 */ /* 0x000ea80000004800 */
[----:B------:R-:W1:Y:S01]  /*1570*/  LDS R73, [R8.X4+`(shared_array)] ;  /* 0x0000000008497984 */ /* 0x000e620000004800 */
[----:B------:R-:W-:-:S04]  /*1580*/  IADD3 R12, R3, 0x2c0, RZ ;  /* 0x000002c0030c7810 */ /* 0x000fc80007ffe0ff */
[----:B------:R-:W-:Y:S02]  /*1590*/  SHF.R.S32.HI R43, RZ, 0x1f, R12 ;  /* 0x0000001fff2b7819 */ /* 0x000fe4000001140c */
[----:B------:R-:W-:-:S04]  /*15a0*/  IADD3 R10, R7, 0x3c0, RZ ;  /* 0x000003c0070a7810 */ /* 0x000fc80007ffe0ff */
[----:B------:R-:W-:-:S04]  /*15b0*/  SHF.R.S32.HI R41, RZ, 0x1f, R10 ;  /* 0x0000001fff297819 */ /* 0x000fc8000001140a */
[----:B0-----:R-:W-:Y:S01]  /*15c0*/  LEA.HI R48, R41, R10, RZ, 0xa ;  /* 0x0000000a29307211 */ /* 0x001fe200078f50ff */
[----:B--2---:R-:W-:Y:S01]  /*15d0*/  IMAD.WIDE.U32 R4, R5, R36, RZ ;  /* 0x0000002405047225 */ /* 0x004fe200078e00ff */
[----:B------:R-:W-:-:S03]  /*15e0*/  LEA.HI R36, R43, R12, RZ, 0xa ;  /* 0x0000000c2b247211 */ /* 0x000fc600078f50ff */
[----:B------:R-:W-:-:S04]  /*15f0*/  IMAD R4, R4, -0xffeffff, RZ ;  /* 0xf001000104047824 */ /* 0x000fc800078e02ff */
[----:B------:R-:W-:-:S04]  /*1600*/  IMAD.HI.U32 R4, R4, 0xfff0001, RZ ;  /* 0x0fff000104047827 */ /* 0x000fc800078e00ff */
[C---:B------:R-:W-:Y:S01]  /*1610*/  IMAD.SHL.U32 R11, R36.reuse, 0x2, RZ ;  /* 0x00000002240b7824 */ /* 0x040fe200078e00ff */
[----:B------:R-:W-:Y:S02]  /*1620*/  IADD3 R4, R5, 0xfff0001, -R4 ;  /* 0x0fff000105047810 */ /* 0x000fe40007ffe804 */
[----:B------:R-:W-:Y:S02]  /*1630*/  LOP3.LUT R5, R36, 0x3ffffc00, RZ, 0xc0, !PT ;  /* 0x3ffffc0024057812 */ /* 0x000fe400078ec0ff */
[----:B------:R-:W-:Y:S01]  /*1640*/  LOP3.LUT R11, R11, 0x3ffff800, RZ, 0xc0, !PT ;  /* 0x3ffff8000b0b7812 */ /* 0x000fe200078ec0ff */
[--C-:B-1----:R-:W-:Y:S01]  /*1650*/  IMAD.IADD R51, R4, 0x1, R73.reuse ;  /* 0x0000000104337824 */ /* 0x102fe200078e0249 */
[----:B------:R-:W-:Y:S02]  /*1660*/  LEA.HI.SX32 R49, R48, 0x1, 0x16 ;  /* 0x0000000130317811 */ /* 0x000fe400078fb2ff */
[----:B------:R-:W-:Y:S02]  /*1670*/  IADD3 R73, -R4, 0x1ffe0002, R73 ;  /* 0x1ffe000204497810 */ /* 0x000fe40007ffe149 */
[----:B------:R-:W-:Y:S01]  /*1680*/  IADD3 R36, R11, R12, -R5 ;  /* 0x0000000c0b247210 */ /* 0x000fe20007ffe805 */
[----:B------:R-:W-:Y:S01]  /*1690*/  IMAD.WIDE R48, R49, R6, c[0x0][0x168] ;  /* 0x00005a0031307625 */ /* 0x000fe200078e0206 */
[----:B------:R-:W-:Y:S04]  /*16a0*/  STS [R8.X4+`(shared_array)], R51 ;  /* 0x0000003308007388 */ /* 0x000fe80000004800 */
[----:B------:R-:W-:Y:S04]  /*16b0*/  STS [R8.X4+`((shared_array + 0x1000))], R73 ;  /* 0x0000004908007388 */ /* 0x000fe80000004800 */
[----:B------:R-:W3:Y:S04]  /*16c0*/  LDS R4, [R36.X4+`((shared_array + 0x1000))] ;  /* 0x0000000024047984 */ /* 0x000ee80000004800 */
[----:B------:R0:W2:Y:S04]  /*16d0*/  LDG.E.CONSTANT R74, [R48.64] ;  /* 0x00000004304a7981 */ /* 0x0000a8000c1e9900 */
[----:B------:R-:W1:Y:S01]  /*16e0*/  LDS R75, [R36.X4+`(shared_array)] ;  /* 0x00000000244b7984 */ /* 0x000e620000004800 */
[----:B------:R-:W-:-:S04]  /*16f0*/  IADD3 R11, R3, 0x300, RZ ;  /* 0x00000300030b7810 */ /* 0x000fc80007ffe0ff */
[----:B------:R-:W-:Y:S01]  /*1700*/  SHF.R.S32.HI R40, RZ, 0x1f, R11 ;  /* 0x0000001fff287819 */ /* 0x000fe2000001140b */
[----:B---3--:R-:W-:-:S03]  /*1710*/  IMAD.WIDE.U32 R4, R4, R39, RZ ;  /* 0x0000002704047225 */ /* 0x008fc600078e00ff */
[----:B------:R-:W-:Y:S01]  /*1720*/  LEA.HI R39, R40, R11, RZ, 0xa ;  /* 0x0000000b28277211 */ /* 0x000fe200078f50ff */
[----:B------:R-:W-:-:S04]  /*1730*/  IMAD R4, R4, -0xffeffff, RZ ;  /* 0xf001000104047824 */ /* 0x000fc800078e02ff */
[----:B------:R-:W-:-:S04]  /*1740*/  IMAD.HI.U32 R4, R4, 0xfff0001, RZ ;  /* 0x0fff000104047827 */ /* 0x000fc800078e00ff */
[----:B0-----:R-:W-:Y:S01]  /*1750*/  IMAD.SHL.U32 R48, R39, 0x2, RZ ;  /* 0x0000000227307824 */ /* 0x001fe200078e00ff */
[----:B------:R-:W-:Y:S02]  /*1760*/  IADD3 R4, R5, 0xfff0001, -R4 ;  /* 0x0fff000105047810 */ /* 0x000fe40007ffe804 */
[----:B------:R-:W-:Y:S02]  /*1770*/  LEA.HI R5, R68, R7, RZ, 0x9 ;  /* 0x0000000744057211 */ /* 0x000fe400078f48ff */
[----:B------:R-:W-:Y:S02]  /*1780*/  LOP3.LUT R8, R39, 0x3ffffc00, RZ, 0xc0, !PT ;  /* 0x3ffffc0027087812 */ /* 0x000fe400078ec0ff */
[----:B------:R-:W-:Y:S01]  /*1790*/  LOP3.LUT R48, R48, 0x3ffff800, RZ, 0xc0, !PT ;  /* 0x3ffff80030307812 */ /* 0x000fe200078ec0ff */
[C-C-:B-1----:R-:W-:Y:S01]  /*17a0*/  IMAD.IADD R51, R4.reuse, 0x1, R75.reuse ;  /* 0x0000000104337824 */ /* 0x142fe200078e024b */
[----:B------:R-:W-:Y:S02]  /*17b0*/  LEA.HI.SX32 R5, R5, 0x2, 0x17 ;  /* 0x0000000205057811 */ /* 0x000fe400078fbaff */
[----:B------:R-:W-:-:S02]  /*17c0*/  IADD3 R73, -R4, 0x1ffe0002, R75 ;  /* 0x1ffe000204497810 */ /* 0x000fc40007ffe14b */
[----:B------:R-:W-:Y:S01]  /*17d0*/  IADD3 R78, R48, R11, -R8 ;  /* 0x0000000b304e7210 */ /* 0x000fe20007ffe808 */
[----:B------:R-:W-:Y:S01]  /*17e0*/  IMAD.WIDE R48, R5, R6, c[0x0][0x168] ;  /* 0x00005a0005307625 */ /* 0x000fe200078e0206 */
[----:B------:R0:W-:Y:S04]  /*17f0*/  STS [R36.X4+`(shared_array)], R51 ;  /* 0x0000003324007388 */ /* 0x0001e80000004800 */
[----:B------:R-:W-:Y:S04]  /*1800*/  STS [R36.X4+`((shared_array + 0x1000))], R73 ;  /* 0x0000004924007388 */ /* 0x000fe80000004800 */
[----:B------:R-:W1:Y:S04]  /*1810*/  LDS R5, [R78.X4+`((shared_array + 0x1000))] ;  /* 0x000000004e057984 */ /* 0x000e680000004800 */
[----:B------:R3:W5:Y:S04]  /*1820*/  LDG.E.CONSTANT R75, [R48.64] ;  /* 0x00000004304b7981 */ /* 0x000768000c1e9900 */
[----:B------:R-:W1:Y:S01]  /*1830*/  LDS R77, [R78.X4+`(shared_array)] ;  /* 0x000000004e4d7984 */ /* 0x000e620000004800 */
[----:B------:R-:W-:-:S04]  /*1840*/  IADD3 R8, R3, 0x340, RZ ;  /* 0x0000034003087810 */ /* 0x000fc80007ffe0ff */
[----:B------:R-:W-:Y:S02]  /*1850*/  SHF.R.S32.HI R39, RZ, 0x1f, R8 ;  /* 0x0000001fff277819 */ /* 0x000fe40000011408 */
[----:B---3--:R-:W-:-:S04]  /*1860*/  LEA.HI R48, R71, R38, RZ, 0x9 ;  /* 0x0000002647307211 */ /* 0x008fc800078f48ff */
[----:B0-----:R-:W-:Y:S01]  /*1870*/  LEA.HI.SX32 R51, R48, 0x2, 0x17 ;  /* 0x0000000230337811 */ /* 0x001fe200078fbaff */
[----:B-1----:R-:W-:Y:S01]  /*1880*/  IMAD.WIDE.U32 R4, R5, R50, RZ ;  /* 0x0000003205047225 */ /* 0x002fe200078e00ff */
[----:B------:R-:W-:-:S03]  /*1890*/  LEA.HI R50, R39, R8, RZ, 0xa ;  /* 0x0000000827327211 */ /* 0x000fc600078f50ff */
[----:B------:R-:W-:Y:S02]  /*18a0*/  IMAD R4, R4, -0xffeffff, RZ ;  /* 0xf001000104047824 */ /* 0x000fe400078e02ff */
[----:B------:R-:W-:Y:S02]  /*18b0*/  IMAD.SHL.U32 R36, R50, 0x2, RZ ;  /* 0x0000000232247824 */ /* 0x000fe400078e00ff */
[----:B------:R-:W-:-:S03]  /*18c0*/  IMAD.HI.U32 R4, R4, 0xfff0001, RZ ;  /* 0x0fff000104047827 */ /* 0x000fc600078e00ff */
[----:B------:R-:W-:Y:S02]  /*18d0*/  LOP3.LUT R36, R36, 0x3ffff800, RZ, 0xc0, !PT ;  /* 0x3ffff80024247812 */ /* 0x000fe400078ec0ff */
[----:B------:R-:W-:Y:S02]  /*18e0*/  IADD3 R4, R5, 0xfff0001, -R4 ;  /* 0x0fff000105047810 */ /* 0x000fe40007ffe804 */
[----:B------:R-:W-:Y:S02]  /*18f0*/  LOP3.LUT R5, R50, 0x3ffffc00, RZ, 0xc0, !PT ;  /* 0x3ffffc0032057812 */ /* 0x000fe400078ec0ff */
[C-C-:B------:R-:W-:Y:S01]  /*1900*/  IADD3 R81, -R4.reuse, 0x1ffe0002, R77.reuse ;  /* 0x1ffe000204517810 */ /* 0x140fe20007ffe14d */
[----:B------:R-:W-:Y:S01]  /*1910*/  IMAD.IADD R79, R4, 0x1, R77 ;  /* 0x00000001044f7824 */ /* 0x000fe200078e024d */
[----:B------:R-:W-:Y:S01]  /*1920*/  IADD3 R77, R36, R8, -R5 ;  /* 0x00000008244d7210 */ /* 0x000fe20007ffe805 */
[----:B------:R-:W-:Y:S02]  /*1930*/  IMAD.WIDE R50, R51, R6, c[0x0][0x168] ;  /* 0x00005a0033327625 */ /* 0x000fe400078e0206 */
[----:B------:R-:W-:Y:S04]  /*1940*/  STS [R78.X4+`((shared_array + 0x1000))], R81 ;  /* 0x000000514e007388 */ /* 0x000fe80000004800 */
[----:B------:R-:W-:Y:S04]  /*1950*/  STS [R78.X4+`(shared_array)], R79 ;  /* 0x0000004f4e007388 */ /* 0x000fe80000004800 */
[----:B------:R-:W4:Y:S04]  /*1960*/  LDS R49, [R77.X4+`((shared_array + 0x1000))] ;  /* 0x000000004d317984 */ /* 0x000f280000004800 */
[----:B------:R0:W3:Y:S04]  /*1970*/  LDG.E.CONSTANT R73, [R50.64] ;  /* 0x0000000432497981 */ /* 0x0000e8000c1e9900 */
[----:B------:R-:W1:Y:S01]  /*1980*/  LDS R83, [R77.X4+`(shared_array)] ;  /* 0x000000004d537984 */ /* 0x000e620000004800 */
[----:B------:R-:W-:-:S04]  /*1990*/  IADD3 R5, R3, 0x380, RZ ;  /* 0x0000038003057810 */ /* 0x000fc80007ffe0ff */
[----:B------:R-:W-:Y:S01]  /*19a0*/  SHF.R.S32.HI R36, RZ, 0x1f, R5 ;  /* 0x0000001fff247819 */ /* 0x000fe20000011405 */
[----:B----4-:R-:W-:-:S04]  /*19b0*/  IMAD.WIDE.U32 R48, R49, R76, RZ ;  /* 0x0000004c31307225 */ /* 0x010fc800078e00ff */
[----:B------:R-:W-:Y:S01]  /*19c0*/  IMAD R4, R48, -0xffeffff, RZ ;  /* 0xf001000130047824 */ /* 0x000fe200078e02ff */
[----:B------:R-:W-:-:S03]  /*19d0*/  LEA.HI R76, R36, R5, RZ, 0xa ;  /* 0x00000005244c7211 */ /* 0x000fc600078f50ff */
[----:B------:R-:W-:-:S04]  /*19e0*/  IMAD.HI.U32 R48, R4, 0xfff0001, RZ ;  /* 0x0fff000104307827 */ /* 0x000fc800078e00ff */
[----:B------:R-:W-:Y:S01]  /*19f0*/  IMAD.SHL.U32 R4, R76, 0x2, RZ ;  /* 0x000000024c047824 */ /* 0x000fe200078e00ff */
[----:B------:R-:W-:Y:S02]  /*1a00*/  IADD3 R48, R49, 0xfff0001, -R48 ;  /* 0x0fff000131307810 */ /* 0x000fe40007ffe830 */
[----:B------:R-:W-:Y:S02]  /*1a10*/  LEA.HI R49, R2, R37, RZ, 0x9 ;  /* 0x0000002502317211 */ /* 0x000fe400078f48ff */
[----:B------:R-:W-:Y:S02]  /*1a20*/  LOP3.LUT R78, R76, 0x3ffffc00, RZ, 0xc0, !PT ;  /* 0x3ffffc004c4e7812 */ /* 0x000fe400078ec0ff */
[----:B------:R-:W-:Y:S02]  /*1a30*/  LEA.HI.SX32 R49, R49, 0x2, 0x17 ;  /* 0x0000000231317811 */ /* 0x000fe400078fbaff */
[----:B------:R-:W-:Y:S01]  /*1a40*/  LOP3.LUT R4, R4, 0x3ffff800, RZ, 0xc0, !PT ;  /* 0x3ffff80004047812 */ /* 0x000fe200078ec0ff */
[C-C-:B-1----:R-:W-:Y:S01]  /*1a50*/  IMAD.IADD R80, R48.reuse, 0x1, R83.reuse ;  /* 0x0000000130507824 */ /* 0x142fe200078e0253 */
[----:B------:R-:W-:Y:S01]  /*1a60*/  IADD3 R82, -R48, 0x1ffe0002, R83 ;  /* 0x1ffe000230527810 */ /* 0x000fe20007ffe153 */
[----:B0-----:R-:W-:Y:S01]  /*1a70*/  IMAD.WIDE R50, R49, R6, c[0x0][0x168] ;  /* 0x00005a0031327625 */ /* 0x001fe200078e0206 */
[----:B------:R-:W-:-:S02]  /*1a80*/  IADD3 R78, R4, R5, -R78 ;  /* 0x00000005044e7210 */ /* 0x000fc40007ffe84e */
[----:B------:R0:W-:Y:S04]  /*1a90*/  STS [R77.X4+`(shared_array)], R80 ;  /* 0x000000504d007388 */ /* 0x0001e80000004800 */
[----:B------:R-:W-:Y:S04]  /*1aa0*/  STS [R77.X4+`((shared_array + 0x1000))], R82 ;  /* 0x000000524d007388 */ /* 0x000fe80000004800 */
[----:B------:R-:W1:Y:S04]  /*1ab0*/  LDS R48, [R78.X4+`((shared_array + 0x1000))] ;  /* 0x000000004e307984 */ /* 0x000e680000004800 */
[----:B------:R4:W3:Y:S04]  /*1ac0*/  LDG.E.CONSTANT R76, [R50.64] ;  /* 0x00000004324c7981 */ /* 0x0008e8000c1e9900 */
[----:B------:R-:W1:Y:S01]  /*1ad0*/  LDS R79, [R78.X4+`(shared_array)] ;  /* 0x000000004e4f7984 */ /* 0x000e620000004800 */
[----:B------:R-:W-:-:S02]  /*1ae0*/  IADD3 R4, R3, 0x3c0, RZ ;  /* 0x000003c003047810 */ /* 0x000fc40007ffe0ff */
[----:B0-----:R-:W-:-:S04]  /*1af0*/  LEA.HI R80, R72, R35, RZ, 0x9 ;  /* 0x0000002348507211 */ /* 0x001fc800078f48ff */
[----:B----4-:R-:W-:Y:S01]  /*1b00*/  LEA.HI.SX32 R51, R80, 0x2, 0x17 ;  /* 0x0000000250337811 */ /* 0x010fe200078fbaff */
[----:B-1----:R-:W-:Y:S01]  /*1b10*/  IMAD.WIDE.U32 R48, R48, R33, RZ ;  /* 0x0000002130307225 */ /* 0x002fe200078e00ff */
[----:B------:R-:W-:-:S03]  /*1b20*/  SHF.R.S32.HI R33, RZ, 0x1f, R4 ;  /* 0x0000001fff217819 */ /* 0x000fc60000011404 */
[----:B------:R-:W-:Y:S01]  /*1b30*/  IMAD R48, R48, -0xffeffff, RZ ;  /* 0xf001000130307824 */ /* 0x000fe200078e02ff */
[----:B------:R-:W-:-:S03]  /*1b40*/  LEA.HI R81, R33, R4, RZ, 0xa ;  /* 0x0000000421517211 */ /* 0x000fc600078f50ff */
[----:B------:R-:W-:-:S04]  /*1b50*/  IMAD.HI.U32 R48, R48, 0xfff0001, RZ ;  /* 0x0fff000130307827 */ /* 0x000fc800078e00ff */
[----:B------:R-:W-:Y:S01]  /*1b60*/  IMAD.SHL.U32 R77, R81, 0x2, RZ ;  /* 0x00000002514d7824 */ /* 0x000fe200078e00ff */
[----:B------:R-:W-:Y:S02]  /*1b70*/  IADD3 R48, R49, 0xfff0001, -R48 ;  /* 0x0fff000131307810 */ /* 0x000fe40007ffe830 */
[----:B------:R-:W-:Y:S02]  /*1b80*/  LOP3.LUT R49, R81, 0x3ffffc00, RZ, 0xc0, !PT ;  /* 0x3ffffc0051317812 */ /* 0x000fe400078ec0ff */
[----:B------:R-:W-:Y:S01]  /*1b90*/  LOP3.LUT R77, R77, 0x3ffff800, RZ, 0xc0, !PT ;  /* 0x3ffff8004d4d7812 */ /* 0x000fe200078ec0ff */
[C-C-:B------:R-:W-:Y:S01]  /*1ba0*/  IMAD.IADD R81, R48.reuse, 0x1, R79.reuse ;  /* 0x0000000130517824 */ /* 0x140fe200078e024f */
[----:B------:R-:W-:Y:S02]  /*1bb0*/  IADD3 R83, -R48, 0x1ffe0002, R79 ;  /* 0x1ffe000230537810 */ /* 0x000fe40007ffe14f */
[----:B------:R-:W-:Y:S01]  /*1bc0*/  IADD3 R79, R77, R4, -R49 ;  /* 0x000000044d4f7210 */ /* 0x000fe20007ffe831 */
[----:B------:R-:W-:Y:S01]  /*1bd0*/  IMAD.WIDE R48, R51, R6, c[0x0][0x168] ;  /* 0x00005a0033307625 */ /* 0x000fe200078e0206 */
[----:B------:R0:W-:Y:S04]  /*1be0*/  STS [R78.X4+`(shared_array)], R81 ;  /* 0x000000514e007388 */ /* 0x0001e80000004800 */
[----:B------:R-:W-:Y:S04]  /*1bf0*/  STS [R78.X4+`((shared_array + 0x1000))], R83 ;  /* 0x000000534e007388 */ /* 0x000fe80000004800 */
[----:B------:R1:W4:Y:S04]  /*1c00*/  LDG.E.CONSTANT R77, [R48.64] ;  /* 0x00000004304d7981 */ /* 0x000328000c1e9900 */
[----:B------:R-:W2:Y:S04]  /*1c10*/  LDS R51, [R79.X4+`((shared_array + 0x1000))] ;  /* 0x000000004f337984 */ /* 0x000ea80000004800 */
[----:B------:R-:W2:Y:S01]  /*1c20*/  LDS R85, [R79.X4+`(shared_array)] ;  /* 0x000000004f557984 */ /* 0x000ea20000004800 */
[----:B------:R-:W-:-:S04]  /*1c30*/  LEA.HI R82, R9, R34, RZ, 0x9 ;  /* 0x0000002209527211 */ /* 0x000fc800078f48ff */
[----:B0-----:R-:W-:-:S05]  /*1c40*/  LEA.HI.SX32 R81, R82, 0x2, 0x17 ;  /* 0x0000000252517811 */ /* 0x001fca00078fbaff */
[----:B-1----:R-:W-:-:S04]  /*1c50*/  IMAD.WIDE R48, R81, R6, c[0x0][0x168] ;  /* 0x00005a0051307625 */ /* 0x002fc800078e0206 */
        /* <DEDUP_REMOVED lines=8> */
[C-C-:B------:R-:W-:Y:S01]  /*1ce0*/  IMAD.IADD R80, R50.reuse, 0x1, R85.reuse ;  /* 0x0000000132507824 */ /* 0x140fe200078e0255 */
[----:B------:R-:W-:Y:S01]  /*1cf0*/  IADD3 R82, -R50, 0x1ffe0002, R85 ;  /* 0x1ffe000232527810 */ /* 0x000fe20007ffe155 */
[----:B------:R0:W2:Y:S01]  /*1d00*/  LDG.E.CONSTANT R74, [R48.64] ;  /* 0x00000004304a7981 */ /* 0x0000a2000c1e9900 */
[----:B------:R-:W-:-:S03]  /*1d10*/  IADD3 R78, R51, R3, -R78 ;  /* 0x00000003334e7210 */ /* 0x000fc60007ffe84e */
[----:B------:R-:W-:Y:S04]  /*1d20*/  STS [R79.X4+`(shared_array)], R80 ;  /* 0x000000504f007388 */ /* 0x000fe80000004800 */
[----:B------:R-:W-:Y:S04]  /*1d30*/  STS [R79.X4+`((shared_array + 0x1000))], R82 ;  /* 0x000000524f007388 */ /* 0x000fe80000004800 */
[----:B------:R-:W-:Y:S06]  /*1d40*/  BAR.SYNC 0x0 ;  /* 0x0000000000007b1d */ /* 0x000fec0000000000 */
[----:B------:R-:W5:Y:S04]  /*1d50*/  LDS R50, [R78.X4+`((shared_array + 0x800))] ;  /* 0x000000004e327984 */ /* 0x000f680000004800 */
[----:B------:R-:W1:Y:S01]  /*1d60*/  LDS R81, [R78.X4+`(shared_array)] ;  /* 0x000000004e517984 */ /* 0x000e620000004800 */
[----:B------:R-:W-:-:S04]  /*1d70*/  LEA.HI R83, R66, R31, RZ, 0x9 ;  /* 0x0000001f42537211 */ /* 0x000fc800078f48ff */
[----:B0-----:R-:W-:Y:S01]  /*1d80*/  LEA.HI.SX32 R49, R83, 0x2, 0x17 ;  /* 0x0000000253317811 */ /* 0x001fe200078fbaff */
[----:B-----5:R-:W-:Y:S01]  /*1d90*/  IMAD.WIDE.U32 R50, R50, R75, RZ ;  /* 0x0000004b32327225 */ /* 0x020fe200078e00ff */
[----:B------:R-:W-:-:S03]  /*1da0*/  LEA.HI R75, R69, R32, RZ, 0x9 ;  /* 0x00000020454b7211 */ /* 0x000fc600078f48ff */
[----:B------:R-:W-:-:S04]  /*1db0*/  IMAD R50, R50, -0xffeffff, RZ ;  /* 0xf001000132327824 */ /* 0x000fc800078e02ff */
[----:B------:R-:W-:-:S04]  /*1dc0*/  IMAD.HI.U32 R50, R50, 0xfff0001, RZ ;  /* 0x0fff000132327827 */ /* 0x000fc800078e00ff */
[----:B------:R-:W-:Y:S01]  /*1dd0*/  IMAD.SHL.U32 R48, R75, 0x2, RZ ;  /* 0x000000024b307824 */ /* 0x000fe200078e00ff */
[----:B------:R-:W-:Y:S02]  /*1de0*/  IADD3 R50, R51, 0xfff0001, -R50 ;  /* 0x0fff000133327810 */ /* 0x000fe40007ffe832 */
[----:B------:R-:W-:Y:S02]  /*1df0*/  LOP3.LUT R79, R75, 0x3ffffe00, RZ, 0xc0, !PT ;  /* 0x3ffffe004b4f7812 */ /* 0x000fe400078ec0ff */
[----:B------:R-:W-:Y:S01]  /*1e00*/  LOP3.LUT R51, R48, 0x3ffffc00, RZ, 0xc0, !PT ;  /* 0x3ffffc0030337812 */ /* 0x000fe200078ec0ff */
[----:B------:R-:W-:-:S04]  /*1e10*/  IMAD.WIDE R48, R49, R6, c[0x0][0x168] ;  /* 0x00005a0031307625 */ /* 0x000fc800078e0206 */
[C-C-:B-1----:R-:W-:Y:S01]  /*1e20*/  IMAD.IADD R83, R50.reuse, 0x1, R81.reuse ;  /* 0x0000000132537824 */ /* 0x142fe200078e0251 */
[----:B------:R-:W-:Y:S01]  /*1e30*/  IADD3 R81, -R50, 0x1ffe0002, R81 ;  /* 0x1ffe000232517810 */ /* 0x000fe20007ffe151 */
[----:B------:R0:W5:Y:S01]  /*1e40*/  LDG.E.CONSTANT R75, [R48.64] ;  /* 0x00000004304b7981 */ /* 0x000162000c1e9900 */
[----:B------:R-:W-:-:S03]  /*1e50*/  IADD3 R79, R51, R32, -R79 ;  /* 0x00000020334f7210 */ /* 0x000fc60007ffe84f */
[----:B------:R-:W-:Y:S04]  /*1e60*/  STS [R78.X4+`(shared_array)], R83 ;  /* 0x000000534e007388 */ /* 0x000fe80000004800 */
[----:B------:R-:W-:Y:S04]  /*1e70*/  STS [R78.X4+`((shared_array + 0x800))], R81 ;  /* 0x000000514e007388 */ /* 0x000fe80000004800 */
[----:B------:R-:W3:Y:S04]  /*1e80*/  LDS R50, [R79.X4+`((shared_array + 0x800))] ;  /* 0x000000004f327984 */ /* 0x000ee80000004800 */
[----:B------:R-:W1:Y:S01]  /*1e90*/  LDS R85, [R79.X4+`(shared_array)] ;  /* 0x000000004f557984 */ /* 0x000e620000004800 */
[----:B------:R-:W-:-:S04]  /*1ea0*/  LEA.HI R82, R64, R29, RZ, 0x9 ;  /* 0x0000001d40527211 */ /* 0x000fc800078f48ff */
[----:B0-----:R-:W-:-:S05]  /*1eb0*/  LEA.HI.SX32 R49, R82, 0x2, 0x17 ;  /* 0x0000000252317811 */ /* 0x001fca00078fbaff */
[----:B------:R-:W-:-:S04]  /*1ec0*/  IMAD.WIDE R48, R49, R6, c[0x0][0x168] ;  /* 0x00005a0031307625 */ /* 0x000fc800078e0206 */
[----:B---3--:R-:W-:Y:S01]  /*1ed0*/  IMAD.WIDE.U32 R50, R50, R73, RZ ;  /* 0x0000004932327225 */ /* 0x008fe200078e00ff */
[----:B------:R-:W-:-:S03]  /*1ee0*/  LEA.HI R73, R67, R30, RZ, 0x9 ;  /* 0x0000001e43497211 */ /* 0x000fc600078f48ff */
[----:B------:R-:W-:Y:S02]  /*1ef0*/  IMAD R50, R50, -0xffeffff, RZ ;  /* 0xf001000132327824 */ /* 0x000fe400078e02ff */
[C---:B------:R-:W-:Y:S02]  /*1f00*/  IMAD.SHL.U32 R80, R73.reuse, 0x2, RZ ;  /* 0x0000000249507824 */ /* 0x040fe400078e00ff */
[----:B------:R-:W-:Y:S01]  /*1f10*/  IMAD.HI.U32 R50, R50, 0xfff0001, RZ ;  /* 0x0fff000132327827 */ /* 0x000fe200078e00ff */
[----:B------:R-:W-:Y:S02]  /*1f20*/  LOP3.LUT R73, R73, 0x3ffffe00, RZ, 0xc0, !PT ;  /* 0x3ffffe0049497812 */ /* 0x000fe400078ec0ff */
[----:B------:R-:W-:Y:S02]  /*1f30*/  LOP3.LUT R78, R80, 0x3ffffc00, RZ, 0xc0, !PT ;  /* 0x3ffffc00504e7812 */ /* 0x000fe400078ec0ff */
[----:B------:R-:W-:Y:S02]  /*1f40*/  IADD3 R50, R51, 0xfff0001, -R50 ;  /* 0x0fff000133327810 */ /* 0x000fe40007ffe832 */
[----:B------:R-:W-:-:S02]  /*1f50*/  IADD3 R78, R78, R30, -R73 ;  /* 0x0000001e4e4e7210 */ /* 0x000fc40007ffe849 */
[C-C-:B-1----:R-:W-:Y:S01]  /*1f60*/  IADD3 R82, -R50.reuse, 0x1ffe0002, R85.reuse ;  /* 0x1ffe000232527810 */ /* 0x142fe20007ffe155 */
[----:B------:R-:W-:Y:S01]  /*1f70*/  IMAD.IADD R80, R50, 0x1, R85 ;  /* 0x0000000132507824 */ /* 0x000fe200078e0255 */
[----:B------:R0:W3:Y:S04]  /*1f80*/  LDG.E.CONSTANT R73, [R48.64] ;  /* 0x0000000430497981 */ /* 0x0000e8000c1e9900 */
[----:B------:R-:W-:Y:S04]  /*1f90*/  STS [R79.X4+`(shared_array)], R80 ;  /* 0x000000504f007388 */ /* 0x000fe80000004800 */
[----:B------:R-:W-:Y:S04]  /*1fa0*/  STS [R79.X4+`((shared_array + 0x800))], R82 ;  /* 0x000000524f007388 */ /* 0x000fe80000004800 */
[----:B------:R-:W1:Y:S04]  /*1fb0*/  LDS R51, [R78.X4+`((shared_array + 0x800))] ;  /* 0x000000004e337984 */ /* 0x000e680000004800 */
[----:B------:R-:W1:Y:S01]  /*1fc0*/  LDS R81, [R78.X4+`(shared_array)] ;  /* 0x000000004e517984 */ /* 0x000e620000004800 */
[----:B------:R-:W-:-:S04]  /*1fd0*/  LEA.HI R84, R62, R27, RZ, 0x9 ;  /* 0x0000001b3e547211 */ /* 0x000fc800078f48ff */
[----:B0-----:R-:W-:-:S05]  /*1fe0*/  LEA.HI.SX32 R49, R84, 0x2, 0x17 ;  /* 0x0000000254317811 */ /* 0x001fca00078fbaff */
[----:B------:R-:W-:-:S04]  /*1ff0*/  IMAD.WIDE R48, R49, R6, c[0x0][0x168] ;  /* 0x00005a0031307625 */ /* 0x000fc800078e0206 */
[----:B-1----:R-:W-:Y:S01]  /*2000*/  IMAD.WIDE.U32 R50, R51, R76, RZ ;  /* 0x0000004c33327225 */ /* 0x002fe200078e00ff */
        /* <DEDUP_REMOVED lines=9> */
[----:B------:R0:W3:Y:S01]  /*20a0*/  LDG.E.CONSTANT R76, [R48.64] ;  /* 0x00000004304c7981 */ /* 0x0000e2000c1e9900 */
[----:B------:R-:W-:-:S03]  /*20b0*/  IADD3 R79, R51, R28, -R79 ;  /* 0x0000001c334f7210 */ /* 0x000fc60007ffe84f */
[----:B------:R-:W-:Y:S04]  /*20c0*/  STS [R78.X4+`(shared_array)], R83 ;  /* 0x000000534e007388 */ /* 0x000fe80000004800 */
[----:B------:R-:W-:Y:S04]  /*20d0*/  STS [R78.X4+`((shared_array + 0x800))], R81 ;  /* 0x000000514e007388 */ /* 0x000fe80000004800 */
[----:B------:R-:W4:Y:S04]  /*20e0*/  LDS R50, [R79.X4+`((shared_array + 0x800))] ;  /* 0x000000004f327984 */ /* 0x000f280000004800 */
[----:B------:R-:W1:Y:S01]  /*20f0*/  LDS R85, [R79.X4+`(shared_array)] ;  /* 0x000000004f557984 */ /* 0x000e620000004800 */
[----:B------:R-:W-:-:S04]  /*2100*/  LEA.HI R82, R60, R25, RZ, 0x9 ;  /* 0x000000193c527211 */ /* 0x000fc800078f48ff */
[----:B0-----:R-:W-:-:S05]  /*2110*/  LEA.HI.SX32 R49, R82, 0x2, 0x17 ;  /* 0x0000000252317811 */ /* 0x001fca00078fbaff */
[----:B------:R-:W-:-:S04]  /*2120*/  IMAD.WIDE R48, R49, R6, c[0x0][0x168] ;  /* 0x00005a0031307625 */ /* 0x000fc800078e0206 */
[----:B----4-:R-:W-:Y:S01]  /*2130*/  IMAD.WIDE.U32 R50, R50, R77, RZ ;  /* 0x0000004d32327225 */ /* 0x010fe200078e00ff */
        /* <DEDUP_REMOVED lines=10> */
[----:B------:R0:W4:Y:S04]  /*21e0*/  LDG.E.CONSTANT R77, [R48.64] ;  /* 0x00000004304d7981 */ /* 0x000128000c1e9900 */
[----:B------:R-:W-:Y:S04]  /*21f0*/  STS [R79.X4+`(shared_array)], R80 ;  /* 0x000000504f007388 */ /* 0x000fe80000004800 */
[----:B------:R-:W-:Y:S04]  /*2200*/  STS [R79.X4+`((shared_array + 0x800))], R82 ;  /* 0x000000524f007388 */ /* 0x000fe80000004800 */
[----:B------:R-:W2:Y:S04]  /*2210*/  LDS R51, [R78.X4+`((shared_array + 0x800))] ;  /* 0x000000004e337984 */ /* 0x000ea80000004800 */
[----:B------:R-:W1:Y:S01]  /*2220*/  LDS R81, [R78.X4+`(shared_array)] ;  /* 0x000000004e517984 */ /* 0x000e620000004800 */
[----:B------:R-:W-:-:S04]  /*2230*/  LEA.HI R84, R58, R23, RZ, 0x9 ;  /* 0x000000173a547211 */ /* 0x000fc800078f48ff */
[----:B0-----:R-:W-:-:S05]  /*2240*/  LEA.HI.SX32 R49, R84, 0x2, 0x17 ;  /* 0x0000000254317811 */ /* 0x001fca00078fbaff */
[----:B------:R-:W-:-:S04]  /*2250*/  IMAD.WIDE R48, R49, R6, c[0x0][0x168] ;  /* 0x00005a0031307625 */ /* 0x000fc800078e0206 */
        /* <DEDUP_REMOVED lines=8> */
[C-C-:B-1----:R-:W-:Y:S01]  /*22e0*/  IMAD.IADD R83, R50.reuse, 0x1, R81.reuse ;  /* 0x0000000132537824 */ /* 0x142fe200078e0251 */
[----:B------:R-:W-:Y:S01]  /*22f0*/  IADD3 R81, -R50, 0x1ffe0002, R81 ;  /* 0x1ffe000232517810 */ /* 0x000fe20007ffe151 */
[----:B------:R0:W2:Y:S01]  /*2300*/  LDG.E.CONSTANT R74, [R48.64] ;  /* 0x00000004304a7981 */ /* 0x0000a2000c1e9900 */
[----:B------:R-:W-:-:S03]  /*2310*/  IADD3 R79, R51, R24, -R79 ;  /* 0x00000018334f7210 */ /* 0x000fc60007ffe84f */
[----:B------:R-:W-:Y:S04]  /*2320*/  STS [R78.X4+`(shared_array)], R83 ;  /* 0x000000534e007388 */ /* 0x000fe80000004800 */
[----:B------:R-:W-:Y:S04]  /*2330*/  STS [R78.X4+`((shared_array + 0x800))], R81 ;  /* 0x000000514e007388 */ /* 0x000fe80000004800 */
[----:B------:R-:W5:Y:S04]  /*2340*/  LDS R50, [R79.X4+`((shared_array + 0x800))] ;  /* 0x000000004f327984 */ /* 0x000f680000004800 */
[----:B------:R-:W1:Y:S01]  /*2350*/  LDS R85, [R79.X4+`(shared_array)] ;  /* 0x000000004f557984 */ /* 0x000e620000004800 */
[----:B------:R-:W-:-:S04]  /*2360*/  LEA.HI R82, R56, R21, RZ, 0x9 ;  /* 0x0000001538527211 */ /* 0x000fc800078f48ff */
[----:B0-----:R-:W-:-:S05]  /*2370*/  LEA.HI.SX32 R49, R82, 0x2, 0x17 ;  /* 0x0000000252317811 */ /* 0x001fca00078fbaff */
[----:B------:R-:W-:-:S04]  /*2380*/  IMAD.WIDE R48, R49, R6, c[0x0][0x168] ;  /* 0x00005a0031307625 */ /* 0x000fc800078e0206 */
[----:B-----5:R-:W-:Y:S01]  /*2390*/  IMAD.WIDE.U32 R50, R50, R75, RZ ;  /* 0x0000004b32327225 */ /* 0x020fe200078e00ff */
        /* <DEDUP_REMOVED lines=10> */
[----:B------:R0:W5:Y:S04]  /*2440*/  LDG.E.CONSTANT R75, [R48.64] ;  /* 0x00000004304b7981 */ /* 0x000168000c1e9900 */
        /* <DEDUP_REMOVED lines=9> */
[----:B------:R-:W-:-:S04]  /*24e0*/  IMAD R50, R50, -0xffeffff, RZ ;  /* 0xf001000132327824 */ /* 0x000fc800078e02ff */
[----:B------:R-:W-:-:S04]  /*24f0*/  IMAD.HI.U32 R50, R50, 0xfff0001, RZ ;  /* 0x0fff000132327827 */ /* 0x000fc800078e00ff */
[----:B------:R-:W-:Y:S01]  /*2500*/  IMAD.SHL.U32 R83, R73, 0x2, RZ ;  /* 0x0000000249537824 */ /* 0x000fe200078e00ff */
[----:B------:R-:W-:Y:S02]  /*2510*/  IADD3 R50, R51, 0xfff0001, -R50 ;  /* 0x0fff000133327810 */ /* 0x000fe40007ffe832 */
[----:B------:R-:W-:Y:S02]  /*2520*/  LOP3.LUT R79, R73, 0x3ffffe00, RZ, 0xc0, !PT ;  /* 0x3ffffe00494f7812 */ /* 0x000fe400078ec0ff */
[----:B------:R-:W-:Y:S01]  /*2530*/  LOP3.LUT R51, R83, 0x3ffffc00, RZ, 0xc0, !PT ;  /* 0x3ffffc0053337812 */ /* 0x000fe200078ec0ff */
[C-C-:B-1----:R-:W-:Y:S01]  /*2540*/  IMAD.IADD R83, R50.reuse, 0x1, R81.reuse ;  /* 0x0000000132537824 */ /* 0x142fe200078e0251 */
[----:B------:R-:W-:Y:S01]  /*2550*/  IADD3 R81, -R50, 0x1ffe0002, R81 ;  /* 0x1ffe000232517810 */ /* 0x000fe20007ffe151 */
[----:B------:R0:W3:Y:S01]  /*2560*/  LDG.E.CONSTANT R73, [R48.64] ;  /* 0x0000000430497981 */ /* 0x0000e2000c1e9900 */
[----:B------:R-:W-:-:S03]  /*2570*/  IADD3 R79, R51, R20, -R79 ;  /* 0x00000014334f7210 */ /* 0x000fc60007ffe84f */
        /* <DEDUP_REMOVED lines=18> */
[----:B------:R0:W3:Y:S04]  /*26a0*/  LDG.E.CONSTANT R76, [R48.64] ;  /* 0x00000004304c7981 */ /* 0x0000e8000c1e9900 */
        /* <DEDUP_REMOVED lines=17> */
[----:B------:R0:W4:Y:S01]  /*27c0*/  LDG.E.CONSTANT R77, [R48.64] ;  /* 0x00000004304d7981 */ /* 0x000122000c1e9900 */
[----:B------:R-:W-:-:S03]  /*27d0*/  IADD3 R79, R51, R16, -R79 ;  /* 0x00000010334f7210 */ /* 0x000fc60007ffe84f */
        /* <DEDUP_REMOVED lines=9> */
[----:B------:R-:W-:Y:S02]  /*2870*/  IMAD R50, R50, -0xffeffff, RZ ;  /* 0xf001000132327824 */ /* 0x000fe400078e02ff */
[----:B------:R-:W-:Y:S02]  /*2880*/  IMAD.SHL.U32 R80, R74, 0x2, RZ ;  /* 0x000000024a507824 */ /* 0x000fe400078e00ff */
[----:B------:R-:W-:-:S03]  /*2890*/  IMAD.HI.U32 R50, R50, 0xfff0001, RZ ;  /* 0x0fff000132327827 */ /* 0x000fc600078e00ff */
[----:B------:R-:W-:Y:S02]  /*28a0*/  LOP3.LUT R78, R80, 0x3ffffc00, RZ, 0xc0, !PT ;  /* 0x3ffffc00504e7812 */ /* 0x000fe400078ec0ff */
[----:B------:R-:W-:Y:S02]  /*28b0*/  IADD3 R50, R51, 0xfff0001, -R50 ;  /* 0x0fff000133327810 */ /* 0x000fe40007ffe832 */
[----:B------:R-:W-:Y:S02]  /*28c0*/  LOP3.LUT R51, R74, 0x3ffffe00, RZ, 0xc0, !PT ;  /* 0x3ffffe004a337812 */ /* 0x000fe400078ec0ff */
[C-C-:B-1----:R-:W-:Y:S01]  /*28d0*/  IADD3 R82, -R50.reuse, 0x1ffe0002, R85.reuse ;  /* 0x1ffe000232527810 */ /* 0x142fe20007ffe155 */
[----:B------:R-:W-:Y:S01]  /*28e0*/  IMAD.IADD R80, R50, 0x1, R85 ;  /* 0x0000000132507824 */ /* 0x000fe200078e0255 */
[----:B------:R-:W-:Y:S01]  /*28f0*/  IADD3 R78, R78, R14, -R51 ;  /* 0x0000000e4e4e7210 */ /* 0x000fe20007ffe833 */
[----:B------:R0:W2:Y:S04]  /*2900*/  LDG.E.CONSTANT R74, [R48.64] ;  /* 0x00000004304a7981 */ /* 0x0000a8000c1e9900 */
        /* <DEDUP_REMOVED lines=23> */
[----:B0-----:R-:W-:-:S04]  /*2a80*/  LEA.HI R49, R68, R7, RZ, 0x8 ;  /* 0x0000000744317211 */ /* 0x001fc800078f40ff */
[----:B------:R-:W-:Y:S01]  /*2a90*/  LEA.HI.SX32 R49, R49, 0x4, 0x18 ;  /* 0x0000000431317811 */ /* 0x000fe200078fc2ff */
        /* <DEDUP_REMOVED lines=8> */
[----:B------:R-:W-:Y:S01]  /*2b20*/  IADD3 R78, R78, R11, -R48 ;  /* 0x0000000b4e4e7210 */ /* 0x000fe20007ffe830 */
[----:B------:R-:W-:Y:S01]  /*2b30*/  IMAD.WIDE R48, R49, R6, c[0x0][0x168] ;  /* 0x00005a0031307625 */ /* 0x000fe200078e0206 */
[----:B-1----:R-:W-:-:S03]  /*2b40*/  IADD3 R82, -R50, 0x1ffe0002, R85 ;  /* 0x1ffe000232527810 */ /* 0x002fc60007ffe155 */
[----:B------:R-:W-:Y:S01]  /*2b50*/  IMAD.IADD R80, R50, 0x1, R85 ;  /* 0x0000000132507824 */ /* 0x000fe200078e0255 */
[----:B------:R0:W3:Y:S04]  /*2b60*/  LDG.E.CONSTANT R73, [R48.64] ;  /* 0x0000000430497981 */ /* 0x0000e8000c1e9900 */
[----:B------:R-:W-:Y:S04]  /*2b70*/  STS [R79.X4+`(shared_array)], R80 ;  /* 0x000000504f007388 */ /* 0x000fe80000004800 */
[----:B------:R-:W-:Y:S04]  /*2b80*/  STS [R79.X4+`((shared_array + 0x800))], R82 ;  /* 0x000000524f007388 */ /* 0x000fe80000004800 */
[----:B------:R-:W1:Y:S04]  /*2b90*/  LDS R51, [R78.X4+`((shared_array + 0x800))] ;  /* 0x000000004e337984 */ /* 0x000e680000004800 */
[----:B------:R-:W0:Y:S01]  /*2ba0*/  LDS R81, [R78.X4+`(shared_array)] ;  /* 0x000000004e517984 */ /* 0x000e220000004800 */
[----:B-1----:R-:W-:Y:S01]  /*2bb0*/  IMAD.WIDE.U32 R50, R51, R76, RZ ;  /* 0x0000004c33327225 */ /* 0x002fe200078e00ff */
[----:B------:R-:W-:-:S03]  /*2bc0*/  LEA.HI R76, R39, R8, RZ, 0x9 ;  /* 0x00000008274c7211 */ /* 0x000fc600078f48ff */
[----:B------:R-:W-:Y:S01]  /*2bd0*/  IMAD R50, R50, -0xffeffff, RZ ;  /* 0xf001000132327824 */ /* 0x000fe200078e02ff */
[C---:B------:R-:W-:Y:S01]  /*2be0*/  LOP3.LUT R79, R76.reuse, 0x3ffffe00, RZ, 0xc0, !PT ;  /* 0x3ffffe004c4f7812 */ /* 0x040fe200078ec0ff */
[----:B------:R-:W-:Y:S02]  /*2bf0*/  IMAD.SHL.U32 R83, R76, 0x2, RZ ;  /* 0x000000024c537824 */ /* 0x000fe400078e00ff */
[----:B------:R-:W-:Y:S01]  /*2c00*/  IMAD.HI.U32 R50, R50, 0xfff0001, RZ ;  /* 0x0fff000132327827 */ /* 0x000fe200078e00ff */
[----:B------:R-:W-:-:S04]  /*2c10*/  LEA.HI R76, R71, R38, RZ, 0x8 ;  /* 0x00000026474c7211 */ /* 0x000fc800078f40ff */
[----:B------:R-:W-:Y:S02]  /*2c20*/  IADD3 R50, R51, 0xfff0001, -R50 ;  /* 0x0fff000133327810 */ /* 0x000fe40007ffe832 */
[----:B0-----:R-:W-:Y:S02]  /*2c30*/  LEA.HI.SX32 R49, R76, 0x4, 0x18 ;  /* 0x000000044c317811 */ /* 0x001fe400078fc2ff */
[----:B------:R-:W-:Y:S01]  /*2c40*/  LOP3.LUT R51, R83, 0x3ffffc00, RZ, 0xc0, !PT ;  /* 0x3ffffc0053337812 */ /* 0x000fe200078ec0ff */
[C-C-:B------:R-:W-:Y:S01]  /*2c50*/  IMAD.IADD R83, R50.reuse, 0x1, R81.reuse ;  /* 0x0000000132537824 */ /* 0x140fe200078e0251 */
[----:B------:R-:W-:Y:S01]  /*2c60*/  IADD3 R81, -R50, 0x1ffe0002, R81 ;  /* 0x1ffe000232517810 */ /* 0x000fe20007ffe151 */
[----:B------:R-:W-:Y:S01]  /*2c70*/  IMAD.WIDE R48, R49, R6, c[0x0][0x168] ;  /* 0x00005a0031307625 */ /* 0x000fe200078e0206 */
[----:B------:R-:W-:Y:S02]  /*2c80*/  IADD3 R79, R51, R8, -R79 ;  /* 0x00000008334f7210 */ /* 0x000fe40007ffe84f */
[----:B------:R-:W-:Y:S04]  /*2c90*/  STS [R78.X4+`(shared_array)], R83 ;  /* 0x000000534e007388 */ /* 0x000fe80000004800 */
[----:B------:R-:W-:Y:S04]  /*2ca0*/  STS [R78.X4+`((shared_array + 0x800))], R81 ;  /* 0x000000514e007388 */ /* 0x000fe80000004800 */
[----:B------:R0:W3:Y:S04]  /*2cb0*/  LDG.E.CONSTANT R76, [R48.64] ;  /* 0x00000004304c7981 */ /* 0x0000e8000c1e9900 */
[----:B------:R-:W4:Y:S04]  /*2cc0*/  LDS R50, [R79.X4+`((shared_array + 0x800))] ;  /* 0x000000004f327984 */ /* 0x000f280000004800 */
[----:B------:R-:W1:Y:S01]  /*2cd0*/  LDS R85, [R79.X4+`(shared_array)] ;  /* 0x000000004f557984 */ /* 0x000e620000004800 */
[----:B----4-:R-:W-:Y:S01]  /*2ce0*/  IMAD.WIDE.U32 R50, R50, R77, RZ ;  /* 0x0000004d32327225 */ /* 0x010fe200078e00ff */
[----:B------:R-:W-:-:S03]  /*2cf0*/  LEA.HI R77, R36, R5, RZ, 0x9 ;  /* 0x00000005244d7211 */ /* 0x000fc600078f48ff */
[----:B------:R-:W-:Y:S01]  /*2d00*/  IMAD R50, R50, -0xffeffff, RZ ;  /* 0xf001000132327824 */ /* 0x000fe200078e02ff */
[C---:B------:R-:W-:Y:S01]  /*2d10*/  LOP3.LUT R78, R77.reuse, 0x3ffffe00, RZ, 0xc0, !PT ;  /* 0x3ffffe004d4e7812 */ /* 0x040fe200078ec0ff */
[----:B------:R-:W-:Y:S01]  /*2d20*/  IMAD.SHL.U32 R80, R77, 0x2, RZ ;  /* 0x000000024d507824 */ /* 0x000fe200078e00ff */
[----:B------:R-:W-:Y:S01]  /*2d30*/  LEA.HI R77, R2, R37, RZ, 0x8 ;  /* 0x00000025024d7211 */ /* 0x000fe200078f40ff */
[----:B------:R-:W-:-:S03]  /*2d40*/  IMAD.HI.U32 R50, R50, 0xfff0001, RZ ;  /* 0x0fff000132327827 */ /* 0x000fc600078e00ff */
[----:B0-----:R-:W-:Y:S02]  /*2d50*/  LEA.HI.SX32 R49, R77, 0x4, 0x18 ;  /* 0x000000044d317811 */ /* 0x001fe400078fc2ff */
[----:B------:R-:W-:Y:S02]  /*2d60*/  IADD3 R50, R51, 0xfff0001, -R50 ;  /* 0x0fff000133327810 */ /* 0x000fe40007ffe832 */
[----:B------:R-:W-:Y:S01]  /*2d70*/  LOP3.LUT R51, R80, 0x3ffffc00, RZ, 0xc0, !PT ;  /* 0x3ffffc0050337812 */ /* 0x000fe200078ec0ff */
[----:B------:R-:W-:Y:S01]  /*2d80*/  IMAD.WIDE R48, R49, R6, c[0x0][0x168] ;  /* 0x00005a0031307625 */ /* 0x000fe200078e0206 */
[C-C-:B-1----:R-:W-:Y:S02]  /*2d90*/  IADD3 R82, -R50.reuse, 0x1ffe0002, R85.reuse ;  /* 0x1ffe000232527810 */ /* 0x142fe40007ffe155 */
[----:B------:R-:W-:Y:S01]  /*2da0*/  IADD3 R78, R51, R5, -R78 ;  /* 0x00000005334e7210 */ /* 0x000fe20007ffe84e */
[----:B------:R-:W-:Y:S01]  /*2db0*/  IMAD.IADD R80, R50, 0x1, R85 ;  /* 0x0000000132507824 */ /* 0x000fe200078e0255 */
[----:B------:R0:W4:Y:S04]  /*2dc0*/  LDG.E.CONSTANT R77, [R48.64] ;  /* 0x00000004304d7981 */ /* 0x000128000c1e9900 */
[----:B------:R1:W-:Y:S04]  /*2dd0*/  STS [R79.X4+`(shared_array)], R80 ;  /* 0x000000504f007388 */ /* 0x0003e80000004800 */
[----:B------:R-:W-:Y:S04]  /*2de0*/  STS [R79.X4+`((shared_array + 0x800))], R82 ;  /* 0x000000524f007388 */ /* 0x000fe80000004800 */
[----:B------:R-:W2:Y:S04]  /*2df0*/  LDS R51, [R78.X4+`((shared_array + 0x800))] ;  /* 0x000000004e337984 */ /* 0x000ea80000004800 */
[----:B------:R-:W2:Y:S01]  /*2e00*/  LDS R81, [R78.X4+`(shared_array)] ;  /* 0x000000004e517984 */ /* 0x000ea20000004800 */
[----:B-1----:R-:W-:-:S04]  /*2e10*/  LEA.HI R80, R72, R35, RZ, 0x8 ;  /* 0x0000002348507211 */ /* 0x002fc800078f40ff */
        /* <DEDUP_REMOVED lines=14> */
[----:B------:R1:W-:Y:S04]  /*2f00*/  STS [R78.X4+`(shared_array)], R83 ;  /* 0x000000534e007388 */ /* 0x0003e80000004800 */
[----:B------:R-:W-:Y:S04]  /*2f10*/  STS [R78.X4+`((shared_array + 0x800))], R81 ;  /* 0x000000514e007388 */ /* 0x000fe80000004800 */
[----:B------:R-:W5:Y:S04]  /*2f20*/  LDS R50, [R79.X4+`((shared_array + 0x800))] ;  /* 0x000000004f327984 */ /* 0x000f680000004800 */
[----:B------:R-:W5:Y:S01]  /*2f30*/  LDS R85, [R79.X4+`(shared_array)] ;  /* 0x000000004f557984 */ /* 0x000f620000004800 */
[----:B------:R-:W-:-:S04]  /*2f40*/  LEA.HI R82, R9, R34, RZ, 0x8 ;  /* 0x0000002209527211 */ /* 0x000fc800078f40ff */
[----:B-1----:R-:W-:-:S05]  /*2f50*/  LEA.HI.SX32 R83, R82, 0x4, 0x18 ;  /* 0x0000000452537811 */ /* 0x002fca00078fc2ff */
[----:B0-----:R-:W-:-:S04]  /*2f60*/  IMAD.WIDE R48, R83, R6, c[0x0][0x168] ;  /* 0x00005a0053307625 */ /* 0x001fc800078e0206 */
        /* <DEDUP_REMOVED lines=8> */
[C-C-:B------:R-:W-:Y:S01]  /*2ff0*/  IMAD.IADD R80, R50.reuse, 0x1, R85.reuse ;  /* 0x0000000132507824 */ /* 0x140fe200078e0255 */
[----:B------:R-:W-:Y:S01]  /*3000*/  IADD3 R82, -R50, 0x1ffe0002, R85 ;  /* 0x1ffe000232527810 */ /* 0x000fe20007ffe155 */
[----:B------:R0:W5:Y:S01]  /*3010*/  LDG.E.CONSTANT R75, [R48.64] ;  /* 0x00000004304b7981 */ /* 0x000162000c1e9900 */
[----:B------:R-:W-:-:S03]  /*3020*/  IADD3 R78, R51, R3, -R78 ;  /* 0x00000003334e7210 */ /* 0x000fc60007ffe84e */
[----:B------:R-:W-:Y:S04]  /*3030*/  STS [R79.X4+`(shared_array)], R80 ;  /* 0x000000504f007388 */ /* 0x000fe80000004800 */
[----:B------:R-:W-:Y:S04]  /*3040*/  STS [R79.X4+`((shared_array + 0x800))], R82 ;  /* 0x000000524f007388 */ /* 0x000fe80000004800 */
[----:B------:R-:W-:Y:S06]  /*3050*/  BAR.SYNC 0x0 ;  /* 0x0000000000007b1d */ /* 0x000fec0000000000 */
[----:B------:R-:W3:Y:S04]  /*3060*/  LDS R50, [R78.X4+`((shared_array + 0x400))] ;  /* 0x000000004e327984 */ /* 0x000ee80000004800 */
[----:B------:R-:W1:Y:S01]  /*3070*/  LDS R81, [R78.X4+`(shared_array)] ;  /* 0x000000004e517984 */ /* 0x000e620000004800 */
[----:B------:R-:W-:-:S04]  /*3080*/  LEA.HI R83, R66, R31, RZ, 0x8 ;  /* 0x0000001f42537211 */ /* 0x000fc800078f40ff */
[----:B0-----:R-:W-:Y:S01]  /*3090*/  LEA.HI.SX32 R49, R83, 0x4, 0x18 ;  /* 0x0000000453317811 */ /* 0x001fe200078fc2ff */
        /* <DEDUP_REMOVED lines=207> */
[----:B0-----:R-:W-:-:S04]  /*3d90*/  LEA.HI R48, R68, R7, RZ, 0x7 ;  /* 0x0000000744307211 */ /* 0x001fc800078f38ff */
[----:B------:R-:W-:-:S05]  /*3da0*/  LEA.HI.SX32 R49, R48, 0x8, 0x19 ;  /* 0x0000000830317811 */ /* 0x000fca00078fcaff */
[----:B------:R-:W-:-:S04]  /*3db0*/  IMAD.WIDE R48, R49, R6, c[0x0][0x168] ;  /* 0x00005a0031307625 */ /* 0x000fc800078e0206 */
[----:B-1----:R-:W-:Y:S01]  /*3dc0*/  IMAD.WIDE.U32 R50, R51, R76, RZ ;  /* 0x0000004c33327225 */ /* 0x002fe200078e00ff */
[----:B------:R-:W-:-:S03]  /*3dd0*/  LEA.HI R76, R40, R11, RZ, 0x8 ;  /* 0x0000000b284c7211 */ /* 0x000fc600078f40ff */
[----:B------:R-:W-:Y:S02]  /*3de0*/  IMAD R50, R50, -0xffeffff, RZ ;  /* 0xf001000132327824 */ /* 0x000fe400078e02ff */
[----:B------:R-:W-:Y:S02]  /*3df0*/  IMAD.SHL.U32 R80, R76, 0x2, RZ ;  /* 0x000000024c507824 */ /* 0x000fe400078e00ff */
[----:B------:R-:W-:Y:S01]  /*3e00*/  IMAD.HI.U32 R50, R50, 0xfff0001, RZ ;  /* 0x0fff000132327827 */ /* 0x000fe200078e00ff */
[----:B------:R-:W-:Y:S02]  /*3e10*/  LOP3.LUT R76, R76, 0x3fffff00, RZ, 0xc0, !PT ;  /* 0x3fffff004c4c7812 */ /* 0x000fe400078ec0ff */
[----:B------:R-:W-:Y:S02]  /*3e20*/  LOP3.LUT R78, R80, 0x3ffffe00, RZ, 0xc0, !PT ;  /* 0x3ffffe00504e7812 */ /* 0x000fe400078ec0ff */
[----:B------:R-:W-:Y:S02]  /*3e30*/  IADD3 R50, R51, 0xfff0001, -R50 ;  /* 0x0fff000133327810 */ /* 0x000fe40007ffe832 */
[----:B------:R-:W-:-:S02]  /*3e40*/  IADD3 R78, R78, R11, -R76 ;  /* 0x0000000b4e4e7210 */ /* 0x000fc40007ffe84c */
[C-C-:B------:R-:W-:Y:S01]  /*3e50*/  IADD3 R82, -R50.reuse, 0x1ffe0002, R85.reuse ;  /* 0x1ffe000232527810 */ /* 0x140fe20007ffe155 */
[----:B------:R-:W-:Y:S01]  /*3e60*/  IMAD.IADD R80, R50, 0x1, R85 ;  /* 0x0000000132507824 */ /* 0x000fe200078e0255 */
[----:B------:R0:W3:Y:S04]  /*3e70*/  LDG.E.CONSTANT R76, [R48.64] ;  /* 0x00000004304c7981 */ /* 0x0000e8000c1e9900 */
[----:B------:R-:W-:Y:S04]  /*3e80*/  STS [R79.X4+`(shared_array)], R80 ;  /* 0x000000504f007388 */ /* 0x000fe80000004800 */
[----:B------:R-:W-:Y:S04]  /*3e90*/  STS [R79.X4+`((shared_array + 0x400))], R82 ;  /* 0x000000524f007388 */ /* 0x000fe80000004800 */
[----:B------:R-:W4:Y:S04]  /*3ea0*/  LDS R50, [R78.X4+`((shared_array + 0x400))] ;  /* 0x000000004e327984 */ /* 0x000f280000004800 */
[----:B------:R-:W1:Y:S01]  /*3eb0*/  LDS R81, [R78.X4+`(shared_array)] ;  /* 0x000000004e517984 */ /* 0x000e620000004800 */
[----:B----4-:R-:W-:Y:S01]  /*3ec0*/  IMAD.WIDE.U32 R50, R50, R77, RZ ;  /* 0x0000004d32327225 */ /* 0x010fe200078e00ff */
        /* <DEDUP_REMOVED lines=9> */
[C-C-:B-1----:R-:W-:Y:S01]  /*3f60*/  IMAD.IADD R83, R50.reuse, 0x1, R81.reuse ;  /* 0x0000000132537824 */ /* 0x142fe200078e0251 */
[----:B------:R-:W-:Y:S01]  /*3f70*/  IADD3 R81, -R50, 0x1ffe0002, R81 ;  /* 0x1ffe000232517810 */ /* 0x000fe20007ffe151 */
[----:B------:R-:W-:Y:S01]  /*3f80*/  IMAD.WIDE R48, R49, R6, c[0x0][0x168] ;  /* 0x00005a0031307625 */ /* 0x000fe200078e0206 */
[----:B------:R-:W-:Y:S02]  /*3f90*/  IADD3 R79, R51, R8, -R79 ;  /* 0x00000008334f7210 */ /* 0x000fe40007ffe84f */
[----:B------:R-:W-:Y:S04]  /*3fa0*/  STS [R78.X4+`(shared_array)], R83 ;  /* 0x000000534e007388 */ /* 0x000fe80000004800 */
[----:B------:R-:W-:Y:S04]  /*3fb0*/  STS [R78.X4+`((shared_array + 0x400))], R81 ;  /* 0x000000514e007388 */ /* 0x000fe80000004800 */
[----:B------:R0:W4:Y:S04]  /*3fc0*/  LDG.E.CONSTANT R77, [R48.64] ;  /* 0x00000004304d7981 */ /* 0x000128000c1e9900 */
[----:B------:R-:W2:Y:S04]  /*3fd0*/  LDS R51, [R79.X4+`((shared_array + 0x400))] ;  /* 0x000000004f337984 */ /* 0x000ea80000004800 */
[----:B------:R-:W1:Y:S01]  /*3fe0*/  LDS R85, [R79.X4+`(shared_array)] ;  /* 0x000000004f557984 */ /* 0x000e620000004800 */
[----:B--2---:R-:W-:Y:S01]  /*3ff0*/  IMAD.WIDE.U32 R50, R51, R74, RZ ;  /* 0x0000004a33327225 */ /* 0x004fe200078e00ff */
        /* <DEDUP_REMOVED lines=13> */
[----:B------:R0:W2:Y:S04]  /*40d0*/  LDG.E.CONSTANT R74, [R48.64] ;  /* 0x00000004304a7981 */ /* 0x0000a8000c1e9900 */
[----:B------:R1:W-:Y:S04]  /*40e0*/  STS [R79.X4+`(shared_array)], R80 ;  /* 0x000000504f007388 */ /* 0x0003e80000004800 */
[----:B------:R-:W-:Y:S04]  /*40f0*/  STS [R79.X4+`((shared_array + 0x400))], R82 ;  /* 0x000000524f007388 */ /* 0x000fe80000004800 */
[----:B------:R-:W5:Y:S04]  /*4100*/  LDS R50, [R78.X4+`((shared_array + 0x400))] ;  /* 0x000000004e327984 */ /* 0x000f680000004800 */
[----:B------:R-:W5:Y:S01]  /*4110*/  LDS R81, [R78.X4+`(shared_array)] ;  /* 0x000000004e517984 */ /* 0x000f620000004800 */
[----:B-1----:R-:W-:-:S04]  /*4120*/  LEA.HI R80, R72, R35, RZ, 0x7 ;  /* 0x0000002348507211 */ /* 0x002fc800078f38ff */
        /* <DEDUP_REMOVED lines=14> */
[----:B------:R1:W-:Y:S04]  /*4210*/  STS [R78.X4+`(shared_array)], R83 ;  /* 0x000000534e007388 */ /* 0x0003e80000004800 */
[----:B------:R-:W-:Y:S04]  /*4220*/  STS [R78.X4+`((shared_array + 0x400))], R81 ;  /* 0x000000514e007388 */ /* 0x000fe80000004800 */
[----:B------:R-:W3:Y:S04]  /*4230*/  LDS R50, [R79.X4+`((shared_array + 0x400))] ;  /* 0x000000004f327984 */ /* 0x000ee80000004800 */
[----:B------:R-:W3:Y:S01]  /*4240*/  LDS R85, [R79.X4+`(shared_array)] ;  /* 0x000000004f557984 */ /* 0x000ee20000004800 */
[----:B------:R-:W-:-:S04]  /*4250*/  LEA.HI R82, R9, R34, RZ, 0x7 ;  /* 0x0000002209527211 */ /* 0x000fc800078f38ff */
[----:B-1----:R-:W-:-:S05]  /*4260*/  LEA.HI.SX32 R83, R82, 0x8, 0x19 ;  /* 0x0000000852537811 */ /* 0x002fca00078fcaff */
[----:B0-----:R-:W-:-:S04]  /*4270*/  IMAD.WIDE R48, R83, R6, c[0x0][0x168] ;  /* 0x00005a0053307625 */ /* 0x001fc800078e0206 */
        /* <DEDUP_REMOVED lines=14> */
[----:B------:R-:W-:Y:S06]  /*4360*/  BAR.SYNC 0x0 ;  /* 0x0000000000007b1d */ /* 0x000fec0000000000 */
[----:B------:R-:W1:Y:S04]  /*4370*/  LDS R51, [R78.X4+`((shared_array + 0x200))] ;  /* 0x000000004e337984 */ /* 0x000e680000004800 */
[----:B------:R-:W1:Y:S01]  /*4380*/  LDS R81, [R78.X4+`(shared_array)] ;  /* 0x000000004e517984 */ /* 0x000e620000004800 */
[----:B------:R-:W-:-:S04]  /*4390*/  LEA.HI R83, R66, R31, RZ, 0x7 ;  /* 0x0000001f42537211 */ /* 0x000fc800078f38ff */
[----:B0-----:R-:W-:Y:S01]  /*43a0*/  LEA.HI.SX32 R49, R83, 0x8, 0x19 ;  /* 0x0000000853317811 */ /* 0x001fe200078fcaff */
        /* <DEDUP_REMOVED lines=8> */
[----:B------:R-:W-:-:S04]  /*4430*/  IMAD.WIDE R48, R49, R6, c[0x0][0x168] ;  /* 0x00005a0031307625 */ /* 0x000fc800078e0206 */
        /* <DEDUP_REMOVED lines=198> */
[----:B0-----:R-:W-:-:S04]  /*50a0*/  LEA.HI R49, R68, R7, RZ, 0x6 ;  /* 0x0000000744317211 */ /* 0x001fc800078f30ff */
[----:B------:R-:W-:Y:S01]  /*50b0*/  LEA.HI.SX32 R49, R49, 0x10, 0x1a ;  /* 0x0000001031317811 */ /* 0x000fe200078fd2ff */
        /* <DEDUP_REMOVED lines=12> */
[----:B------:R0:W4:Y:S04]  /*5180*/  LDG.E.CONSTANT R77, [R48.64] ;  /* 0x00000004304d7981 */ /* 0x000128000c1e9900 */
[----:B------:R-:W-:Y:S04]  /*5190*/  STS [R79.X4+`(shared_array)], R80 ;  /* 0x000000504f007388 */ /* 0x000fe80000004800 */
[----:B------:R-:W-:Y:S04]  /*51a0*/  STS [R79.X4+`((shared_array + 0x200))], R82 ;  /* 0x000000524f007388 */ /* 0x000fe80000004800 */
[----:B------:R-:W2:Y:S04]  /*51b0*/  LDS R51, [R78.X4+`((shared_array + 0x200))] ;  /* 0x000000004e337984 */ /* 0x000ea80000004800 */
[----:B------:R-:W1:Y:S01]  /*51c0*/  LDS R81, [R78.X4+`(shared_array)] ;  /* 0x000000004e517984 */ /* 0x000e620000004800 */
[----:B--2---:R-:W-:Y:S01]  /*51d0*/  IMAD.WIDE.U32 R50, R51, R74, RZ ;  /* 0x0000004a33327225 */ /* 0x004fe200078e00ff */
        /* <DEDUP_REMOVED lines=15> */
[----:B------:R0:W2:Y:S04]  /*52d0*/  LDG.E.CONSTANT R74, [R48.64] ;  /* 0x00000004304a7981 */ /* 0x0000a8000c1e9900 */
[----:B------:R-:W5:Y:S04]  /*52e0*/  LDS R50, [R79.X4+`((shared_array + 0x200))] ;  /* 0x000000004f327984 */ /* 0x000f680000004800 */
[----:B------:R-:W1:Y:S01]  /*52f0*/  LDS R85, [R79.X4+`(shared_array)] ;  /* 0x000000004f557984 */ /* 0x000e620000004800 */
[----:B-----5:R-:W-:Y:S01]  /*5300*/  IMAD.WIDE.U32 R50, R50, R75, RZ ;  /* 0x0000004b32327225 */ /* 0x020fe200078e00ff */
        /* <DEDUP_REMOVED lines=13> */
[----:B------:R0:W5:Y:S04]  /*53e0*/  LDG.E.CONSTANT R75, [R48.64] ;  /* 0x00000004304b7981 */ /* 0x000168000c1e9900 */
[----:B------:R1:W-:Y:S04]  /*53f0*/  STS [R79.X4+`(shared_array)], R80 ;  /* 0x000000504f007388 */ /* 0x0003e80000004800 */
[----:B------:R-:W-:Y:S04]  /*5400*/  STS [R79.X4+`((shared_array + 0x200))], R82 ;  /* 0x000000524f007388 */ /* 0x000fe80000004800 */
[----:B------:R-:W3:Y:S04]  /*5410*/  LDS R50, [R78.X4+`((shared_array + 0x200))] ;  /* 0x000000004e327984 */ /* 0x000ee80000004800 */
[----:B------:R-:W3:Y:S01]  /*5420*/  LDS R81, [R78.X4+`(shared_array)] ;  /* 0x000000004e517984 */ /* 0x000ee20000004800 */
[----:B-1----:R-:W-:-:S04]  /*5430*/  LEA.HI R80, R72, R35, RZ, 0x6 ;  /* 0x0000002348507211 */ /* 0x002fc800078f30ff */
        /* <DEDUP_REMOVED lines=14> */
[----:B------:R1:W-:Y:S04]  /*5520*/  STS [R78.X4+`(shared_array)], R83 ;  /* 0x000000534e007388 */ /* 0x0003e80000004800 */
[----:B------:R-:W-:Y:S04]  /*5530*/  STS [R78.X4+`((shared_array + 0x200))], R81 ;  /* 0x000000514e007388 */ /* 0x000fe80000004800 */
[----:B------:R-:W0:Y:S04]  /*5540*/  LDS R51, [R79.X4+`((shared_array + 0x200))] ;  /* 0x000000004f337984 */ /* 0x000e280000004800 */
[----:B------:R-:W0:Y:S01]  /*5550*/  LDS R85, [R79.X4+`(shared_array)] ;  /* 0x000000004f557984 */ /* 0x000e220000004800 */
[----:B------:R-:W-:-:S04]  /*5560*/  LEA.HI R82, R9, R34, RZ, 0x6 ;  /* 0x0000002209527211 */ /* 0x000fc800078f30ff */
[----:B-1----:R-:W-:-:S05]  /*5570*/  LEA.HI.SX32 R83, R82, 0x10, 0x1a ;  /* 0x0000001052537811 */ /* 0x002fca00078fd2ff */
[----:B0-----:R-:W-:-:S04]  /*5580*/  IMAD.WIDE R48, R83, R6, c[0x0][0x168] ;  /* 0x00005a0053307625 */ /* 0x001fc800078e0206 */
[----:B------:R-:W-:Y:S01]  /*5590*/  IMAD.WIDE.U32 R50, R51, R76, RZ ;  /* 0x0000004c33327225 */ /* 0x000fe200078e00ff */
        /* <DEDUP_REMOVED lines=14> */
[----:B------:R-:W4:Y:S04]  /*5680*/  LDS R50, [R78.X4+`((shared_array + 0x100))] ;  /* 0x000000004e327984 */ /* 0x000f280000004800 */
[----:B------:R-:W1:Y:S01]  /*5690*/  LDS R81, [R78.X4+`(shared_array)] ;  /* 0x000000004e517984 */ /* 0x000e620000004800 */
[----:B------:R-:W-:-:S04]  /*56a0*/  LEA.HI R83, R66, R31, RZ, 0x6 ;  /* 0x0000001f42537211 */ /* 0x000fc800078f30ff */
[----:B0-----:R-:W-:Y:S01]  /*56b0*/  LEA.HI.SX32 R49, R83, 0x10, 0x1a ;  /* 0x0000001053317811 */ /* 0x001fe200078fd2ff */
        /* <DEDUP_REMOVED lines=207> */
[----:B0-----:R-:W-:-:S04]  /*63b0*/  LEA.HI R49, R68, R7, RZ, 0x5 ;  /* 0x0000000744317211 */ /* 0x001fc800078f28ff */
[----:B------:R-:W-:Y:S01]  /*63c0*/  LEA.HI.SX32 R49, R49, 0x20, 0x1b ;  /* 0x0000002031317811 */ /* 0x000fe200078fdaff */
[----:B--2---:R-:W-:Y:S01]  /*63d0*/  IMAD.WIDE.U32 R50, R51, R74, RZ ;  /* 0x0000004a33327225 */ /* 0x004fe200078e00ff */
        /* <DEDUP_REMOVED lines=8> */
[C-C-:B-1----:R-:W-:Y:S01]  /*6460*/  IADD3 R82, -R50.reuse, 0x1ffe0002, R85.reuse ;  /* 0x1ffe000232527810 */ /* 0x142fe20007ffe155 */
[----:B------:R-:W-:Y:S02]  /*6470*/  IMAD.IADD R74, R50, 0x1, R85 ;  /* 0x00000001324a7824 */ /* 0x000fe400078e0255 */
[----:B------:R-:W-:Y:S02]  /*6480*/  IMAD.WIDE R48, R49, R6, c[0x0][0x168] ;  /* 0x00005a0031307625 */ /* 0x000fe400078e0206 */
[----:B------:R-:W-:Y:S04]  /*6490*/  STS [R79.X4+`((shared_array + 0x100))], R82 ;  /* 0x000000524f007388 */ /* 0x000fe80000004800 */
[----:B------:R-:W-:Y:S04]  /*64a0*/  STS [R79.X4+`(shared_array)], R74 ;  /* 0x0000004a4f007388 */ /* 0x000fe80000004800 */
[----:B------:R-:W5:Y:S04]  /*64b0*/  LDS R50, [R80.X4+`((shared_array + 0x100))] ;  /* 0x0000000050327984 */ /* 0x000f680000004800 */
[----:B------:R0:W2:Y:S04]  /*64c0*/  LDG.E.CONSTANT R78, [R48.64] ;  /* 0x00000004304e7981 */ /* 0x0000a8000c1e9900 */
[----:B------:R-:W1:Y:S01]  /*64d0*/  LDS R81, [R80.X4+`(shared_array)] ;  /* 0x0000000050517984 */ /* 0x000e620000004800 */
[----:B-----5:R-:W-:Y:S01]  /*64e0*/  IMAD.WIDE.U32 R50, R50, R75, RZ ;  /* 0x0000004b32327225 */ /* 0x020fe200078e00ff */
[----:B------:R-:W-:-:S03]  /*64f0*/  LEA.HI R75, R39, R8, RZ, 0x6 ;  /* 0x00000008274b7211 */ /* 0x000fc600078f30ff */
[----:B------:R-:W-:-:S04]  /*6500*/  IMAD R50, R50, -0xffeffff, RZ ;  /* 0xf001000132327824 */ /* 0x000fc800078e02ff */
[----:B------:R-:W-:-:S04]  /*6510*/  IMAD.HI.U32 R50, R50, 0xfff0001, RZ ;  /* 0x0fff000132327827 */ /* 0x000fc800078e00ff */
[----:B------:R-:W-:Y:S01]  /*6520*/  IMAD.SHL.U32 R83, R75, 0x2, RZ ;  /* 0x000000024b537824 */ /* 0x000fe200078e00ff */
[----:B------:R-:W-:Y:S02]  /*6530*/  IADD3 R50, R51, 0xfff0001, -R50 ;  /* 0x0fff000133327810 */ /* 0x000fe40007ffe832 */
[----:B------:R-:W-:Y:S02]  /*6540*/  LEA.HI R51, R71, R38, RZ, 0x5 ;  /* 0x0000002647337211 */ /* 0x000fe400078f28ff */
[----:B------:R-:W-:Y:S02]  /*6550*/  LOP3.LUT R75, R75, 0x3fffffc0, RZ, 0xc0, !PT ;  /* 0x3fffffc04b4b7812 */ /* 0x000fe400078ec0ff */
[----:B------:R-:W-:Y:S01]  /*6560*/  LOP3.LUT R83, R83, 0x3fffff80, RZ, 0xc0, !PT ;  /* 0x3fffff8053537812 */ /* 0x000fe200078ec0ff */
[C-C-:B-1----:R-:W-:Y:S01]  /*6570*/  IMAD.IADD R79, R50.reuse, 0x1, R81.reuse ;  /* 0x00000001324f7824 */ /* 0x142fe200078e0251 */
[----:B0-----:R-:W-:Y:S02]  /*6580*/  LEA.HI.SX32 R49, R51, 0x20, 0x1b ;  /* 0x0000002033317811 */ /* 0x001fe400078fdaff */
[----:B------:R-:W-:-:S02]  /*6590*/  IADD3 R81, -R50, 0x1ffe0002, R81 ;  /* 0x1ffe000232517810 */ /* 0x000fc40007ffe151 */
[----:B------:R-:W-:Y:S01]  /*65a0*/  IADD3 R75, R83, R8, -R75 ;  /* 0x00000008534b7210 */ /* 0x000fe20007ffe84b */
[----:B------:R-:W-:Y:S01]  /*65b0*/  IMAD.WIDE R48, R49, R6, c[0x0][0x168] ;  /* 0x00005a0031307625 */ /* 0x000fe200078e0206 */
[----:B------:R-:W-:Y:S04]  /*65c0*/  STS [R80.X4+`(shared_array)], R79 ;  /* 0x0000004f50007388 */ /* 0x000fe80000004800 */
[----:B------:R-:W-:Y:S04]  /*65d0*/  STS [R80.X4+`((shared_array + 0x100))], R81 ;  /* 0x0000005150007388 */ /* 0x000fe80000004800 */
[----:B------:R-:W3:Y:S04]  /*65e0*/  LDS R50, [R75.X4+`((shared_array + 0x100))] ;  /* 0x000000004b327984 */ /* 0x000ee80000004800 */
[----:B------:R0:W5:Y:S04]  /*65f0*/  LDG.E.CONSTANT R74, [R48.64] ;  /* 0x00000004304a7981 */ /* 0x000168000c1e9900 */
[----:B------:R-:W1:Y:S01]  /*6600*/  LDS R83, [R75.X4+`(shared_array)] ;  /* 0x000000004b537984 */ /* 0x000e620000004800 */
[----:B---3--:R-:W-:-:S04]  /*6610*/  IMAD.WIDE.U32 R50, R50, R73, RZ ;  /* 0x0000004932327225 */ /* 0x008fc800078e00ff */
[----:B------:R-:W-:Y:S01]  /*6620*/  IMAD R50, R50, -0xffeffff, RZ ;  /* 0xf001000132327824 */ /* 0x000fe200078e02ff */
[----:B------:R-:W-:-:S03]  /*6630*/  LEA.HI R73, R36, R5, RZ, 0x6 ;  /* 0x0000000524497211 */ /* 0x000fc600078f30ff */
[----:B------:R-:W-:-:S05]  /*6640*/  IMAD.HI.U32 R50, R50, 0xfff0001, RZ ;  /* 0x0fff000132327827 */ /* 0x000fca00078e00ff */
[----:B------:R-:W-:Y:S01]  /*6650*/  IADD3 R50, R51, 0xfff0001, -R50 ;  /* 0x0fff000133327810 */ /* 0x000fe20007ffe832 */
[C---:B------:R-:W-:Y:S01]  /*6660*/  IMAD.SHL.U32 R82, R73.reuse, 0x2, RZ ;  /* 0x0000000249527824 */ /* 0x040fe200078e00ff */
[----:B------:R-:W-:Y:S02]  /*6670*/  LEA.HI R51, R2, R37, RZ, 0x5 ;  /* 0x0000002502337211 */ /* 0x000fe400078f28ff */
[----:B------:R-:W-:Y:S02]  /*6680*/  LOP3.LUT R84, R73, 0x3fffffc0, RZ, 0xc0, !PT ;  /* 0x3fffffc049547812 */ /* 0x000fe400078ec0ff */
[----:B0-----:R-:W-:Y:S02]  /*6690*/  LEA.HI.SX32 R49, R51, 0x20, 0x1b ;  /* 0x0000002033317811 */ /* 0x001fe400078fdaff */
[----:B------:R-:W-:Y:S01]  /*66a0*/  LOP3.LUT R79, R82, 0x3fffff80, RZ, 0xc0, !PT ;  /* 0x3fffff80524f7812 */ /* 0x000fe200078ec0ff */
[C-C-:B-1----:R-:W-:Y:S01]  /*66b0*/  IMAD.IADD R80, R50.reuse, 0x1, R83.reuse ;  /* 0x0000000132507824 */ /* 0x142fe200078e0253 */
[----:B------:R-:W-:Y:S01]  /*66c0*/  IADD3 R82, -R50, 0x1ffe0002, R83 ;  /* 0x1ffe000232527810 */ /* 0x000fe20007ffe153 */
[----:B------:R-:W-:Y:S01]  /*66d0*/  IMAD.WIDE R48, R49, R6, c[0x0][0x168] ;  /* 0x00005a0031307625 */ /* 0x000fe200078e0206 */
[----:B------:R-:W-:-:S02]  /*66e0*/  IADD3 R79, R79, R5, -R84 ;  /* 0x000000054f4f7210 */ /* 0x000fc40007ffe854 */
[----:B------:R-:W-:Y:S04]  /*66f0*/  STS [R75.X4+`(shared_array)], R80 ;  /* 0x000000504b007388 */ /* 0x000fe80000004800 */
[----:B------:R0:W-:Y:S04]  /*6700*/  STS [R75.X4+`((shared_array + 0x100))], R82 ;  /* 0x000000524b007388 */ /* 0x0001e80000004800 */
[----:B------:R1:W3:Y:S04]  /*6710*/  LDG.E.CONSTANT R73, [R48.64] ;  /* 0x0000000430497981 */ /* 0x0002e8000c1e9900 */
[----:B------:R-:W4:Y:S04]  /*6720*/  LDS R51, [R79.X4+`((shared_array + 0x100))] ;  /* 0x000000004f337984 */ /* 0x000f280000004800 */
[----:B------:R-:W4:Y:S01]  /*6730*/  LDS R81, [R79.X4+`(shared_array)] ;  /* 0x000000004f517984 */ /* 0x000f220000004800 */
[----:B0-----:R-:W-:-:S04]  /*6740*/  LEA.HI R75, R72, R35, RZ, 0x5 ;  /* 0x00000023484b7211 */ /* 0x001fc800078f28ff */
[----:B-1----:R-:W-:-:S05]  /*6750*/  LEA.HI.SX32 R49, R75, 0x20, 0x1b ;  /* 0x000000204b317811 */ /* 0x002fca00078fdaff */
[----:B------:R-:W-:-:S05]  /*6760*/  IMAD.WIDE R48, R49, R6, c[0x0][0x168] ;  /* 0x00005a0031307625 */ /* 0x000fca00078e0206 */
[----:B------:R0:W3:Y:S01]  /*6770*/  LDG.E.CONSTANT R75, [R48.64] ;  /* 0x00000004304b7981 */ /* 0x0000e2000c1e9900 */
[----:B----4-:R-:W-:Y:S01]  /*6780*/  IMAD.WIDE.U32 R50, R51, R76, RZ ;  /* 0x0000004c33327225 */ /* 0x010fe200078e00ff */
        /* <DEDUP_REMOVED lines=9> */
[----:B------:R-:W-:-:S03]  /*6820*/  IADD3 R80, R80, R4, -R51 ;  /* 0x0000000450507210 */ /* 0x000fc60007ffe833 */
[----:B------:R-:W-:Y:S04]  /*6830*/  STS [R79.X4+`((shared_array + 0x100))], R82 ;  /* 0x000000524f007388 */ /* 0x000fe80000004800 */
[----:B------:R-:W-:Y:S04]  /*6840*/  STS [R79.X4+`(shared_array)], R76 ;  /* 0x0000004c4f007388 */ /* 0x000fe80000004800 */
[----:B------:R-:W1:Y:S04]  /*6850*/  LDS R50, [R80.X4+`((shared_array + 0x100))] ;  /* 0x0000000050327984 */ /* 0x000e680000004800 */
[----:B------:R-:W4:Y:S01]  /*6860*/  LDS R81, [R80.X4+`(shared_array)] ;  /* 0x0000000050517984 */ /* 0x000f220000004800 */
[----:B------:R-:W-:-:S04]  /*6870*/  LEA.HI R84, R9, R34, RZ, 0x5 ;  /* 0x0000002209547211 */ /* 0x000fc800078f28ff */
[----:B------:R-:W-:-:S05]  /*6880*/  LEA.HI.SX32 R85, R84, 0x20, 0x1b ;  /* 0x0000002054557811 */ /* 0x000fca00078fdaff */
[----:B0-----:R-:W-:-:S04]  /*6890*/  IMAD.WIDE R48, R85, R6, c[0x0][0x168] ;  /* 0x00005a0055307625 */ /* 0x001fc800078e0206 */
[----:B-1----:R-:W-:Y:S01]  /*68a0*/  IMAD.WIDE.U32 R50, R50, R77, RZ ;  /* 0x0000004d32327225 */ /* 0x002fe200078e00ff */
[----:B------:R-:W-:-:S03]  /*68b0*/  LEA.HI R77, R70, R3, RZ, 0x5 ;  /* 0x00000003464d7211 */ /* 0x000fc600078f28ff */
[----:B------:R-:W-:-:S04]  /*68c0*/  IMAD R50, R50, -0xffeffff, RZ ;  /* 0xf001000132327824 */ /* 0x000fc800078e02ff */
[----:B------:R-:W-:-:S04]  /*68d0*/  IMAD.HI.U32 R50, R50, 0xfff0001, RZ ;  /* 0x0fff000132327827 */ /* 0x000fc800078e00ff */
[----:B------:R-:W-:Y:S01]  /*68e0*/  IMAD.SHL.U32 R83, R77, 0x2, RZ ;  /* 0x000000024d537824 */ /* 0x000fe200078e00ff */
[----:B------:R-:W-:Y:S02]  /*68f0*/  IADD3 R50, R51, 0xfff0001, -R50 ;  /* 0x0fff000133327810 */ /* 0x000fe40007ffe832 */
[----:B------:R-:W-:Y:S02]  /*6900*/  LOP3.LUT R76, R77, 0x3fffffe0, RZ, 0xc0, !PT ;  /* 0x3fffffe04d4c7812 */ /* 0x000fe400078ec0ff */
[----:B------:R-:W-:Y:S01]  /*6910*/  LOP3.LUT R79, R83, 0x3fffffc0, RZ, 0xc0, !PT ;  /* 0x3fffffc0534f7812 */ /* 0x000fe200078ec0ff */
[C-C-:B----4-:R-:W-:Y:S01]  /*6920*/  IMAD.IADD R77, R50.reuse, 0x1, R81.reuse ;  /* 0x00000001324d7824 */ /* 0x150fe200078e0251 */
[----:B------:R-:W-:Y:S02]  /*6930*/  IADD3 R81, -R50, 0x1ffe0002, R81 ;  /* 0x1ffe000232517810 */ /* 0x000fe40007ffe151 */
[----:B------:R-:W-:Y:S02]  /*6940*/  IADD3 R79, R79, R3, -R76 ;  /* 0x000000034f4f7210 */ /* 0x000fe40007ffe84c */
[----:B------:R0:W4:Y:S04]  /*6950*/  LDG.E.CONSTANT R76, [R48.64] ;  /* 0x00000004304c7981 */ /* 0x000128000c1e9900 */
[----:B------:R-:W-:Y:S04]  /*6960*/  STS [R80.X4+`(shared_array)], R77 ;  /* 0x0000004d50007388 */ /* 0x000fe80000004800 */
[----:B------:R-:W-:Y:S04]  /*6970*/  STS [R80.X4+`((shared_array + 0x100))], R81 ;  /* 0x0000005150007388 */ /* 0x000fe80000004800 */
[----:B------:R-:W-:Y:S06]  /*6980*/  BAR.SYNC 0x0 ;  /* 0x0000000000007b1d */ /* 0x000fec0000000000 */
[----:B------:R-:W2:Y:S04]  /*6990*/  LDS R51, [R79.X4+`((shared_array + 0x80))] ;  /* 0x000000004f337984 */ /* 0x000ea80000004800 */
[----:B------:R-:W1:Y:S01]  /*69a0*/  LDS R83, [R79.X4+`(shared_array)] ;  /* 0x000000004f537984 */ /* 0x000e620000004800 */
[----:B------:R-:W-:-:S04]  /*69b0*/  LEA.HI R82, R66, R31, RZ, 0x5 ;  /* 0x0000001f42527211 */ /* 0x000fc800078f28ff */
[----:B0-----:R-:W-:Y:S01]  /*69c0*/  LEA.HI.SX32 R49, R82, 0x20, 0x1b ;  /* 0x0000002052317811 */ /* 0x001fe200078fdaff */
[----:B--2---:R-:W-:Y:S01]  /*69d0*/  IMAD.WIDE.U32 R50, R51, R78, RZ ;  /* 0x0000004e33327225 */ /* 0x004fe200078e00ff */
[----:B------:R-:W-:-:S03]  /*69e0*/  LEA.HI R78, R69, R32, RZ, 0x5 ;  /* 0x00000020454e7211 */ /* 0x000fc600078f28ff */
[----:B------:R-:W-:Y:S02]  /*69f0*/  IMAD R50, R50, -0xffeffff, RZ ;  /* 0xf001000132327824 */ /* 0x000fe400078e02ff */
[----:B------:R-:W-:Y:S02]  /*6a00*/  IMAD.SHL.U32 R48, R78, 0x2, RZ ;  /* 0x000000024e307824 */ /* 0x000fe400078e00ff */
[----:B------:R-:W-:-:S05]  /*6a10*/  IMAD.HI.U32 R50, R50, 0xfff0001, RZ ;  /* 0x0fff000132327827 */ /* 0x000fca00078e00ff */
[----:B------:R-:W-:Y:S02]  /*6a20*/  IADD3 R50, R51, 0xfff0001, -R50 ;  /* 0x0fff000133327810 */ /* 0x000fe40007ffe832 */
[----:B------:R-:W-:Y:S02]  /*6a30*/  LOP3.LUT R51, R78, 0x3fffffe0, RZ, 0xc0, !PT ;  /* 0x3fffffe04e337812 */ /* 0x000fe400078ec0ff */
[----:B------:R-:W-:Y:S01]  /*6a40*/  LOP3.LUT R78, R48, 0x3fffffc0, RZ, 0xc0, !PT ;  /* 0x3fffffc0304e7812 */ /* 0x000fe200078ec0ff */
[----:B------:R-:W-:Y:S01]  /*6a50*/  IMAD.WIDE R48, R49, R6, c[0x0][0x168] ;  /* 0x00005a0031307625 */ /* 0x000fe200078e0206 */
[----:B-1----:R-:W-:Y:S02]  /*6a60*/  IADD3 R82, -R50, 0x1ffe0002, R83 ;  /* 0x1ffe000232527810 */ /* 0x002fe40007ffe153 */
[----:B------:R-:W-:Y:S01]  /*6a70*/  IADD3 R78, R78, R32, -R51 ;  /* 0x000000204e4e7210 */ /* 0x000fe20007ffe833 */
[----:B------:R-:W-:Y:S01]  /*6a80*/  IMAD.IADD R80, R50, 0x1, R83 ;  /* 0x0000000132507824 */ /* 0x000fe200078e0253 */
        /* <DEDUP_REMOVED lines=190> */
[----:B------:R0:W2:Y:S04]  /*7670*/  LDG.E.CONSTANT R77, [R48.64] ;  /* 0x00000004304d7981 */ /* 0x0000a8000c1e9900 */
[----:B------:R-:W-:Y:S04]  /*7680*/  STS [R79.X4+`(shared_array)], R80 ;  /* 0x000000504f007388 */ /* 0x000fe80000004800 */
[----:B------:R-:W-:Y:S04]  /*7690*/  STS [R79.X4+`((shared_array + 0x80))], R82 ;  /* 0x000000524f007388 */ /* 0x000fe80000004800 */
[----:B------:R-:W5:Y:S04]  /*76a0*/  LDS R51, [R78.X4+`((shared_array + 0x80))] ;  /* 0x000000004e337984 */ /* 0x000f680000004800 */
[----:B------:R-:W1:Y:S01]  /*76b0*/  LDS R81, [R78.X4+`(shared_array)] ;  /* 0x000000004e517984 */ /* 0x000e620000004800 */
[----:B0-----:R-:W-:-:S04]  /*76c0*/  LEA.HI R48, R68, R7, RZ, 0x4 ;  /* 0x0000000744307211 */ /* 0x001fc800078f20ff */
[----:B------:R-:W-:-:S05]  /*76d0*/  LEA.HI.SX32 R49, R48, 0x40, 0x1c ;  /* 0x0000004030317811 */ /* 0x000fca00078fe2ff */
        /* <DEDUP_REMOVED lines=10> */
[----:B------:R-:W-:Y:S02]  /*7780*/  IADD3 R81, -R50, 0x1ffe0002, R81 ;  /* 0x1ffe000232517810 */ /* 0x000fe40007ffe151 */
[----:B------:R-:W-:Y:S02]  /*7790*/  IADD3 R79, R79, R11, -R74 ;  /* 0x0000000b4f4f7210 */ /* 0x000fe40007ffe84a */
[----:B------:R-:W-:Y:S04]  /*77a0*/  STS [R78.X4+`(shared_array)], R83 ;  /* 0x000000534e007388 */ /* 0x000fe80000004800 */
[----:B------:R-:W-:Y:S04]  /*77b0*/  STS [R78.X4+`((shared_array + 0x80))], R81 ;  /* 0x000000514e007388 */ /* 0x000fe80000004800 */
[----:B------:R-:W3:Y:S04]  /*77c0*/  LDS R50, [R79.X4+`((shared_array + 0x80))] ;  /* 0x000000004f327984 */ /* 0x000ee80000004800 */
[----:B------:R0:W5:Y:S04]  /*77d0*/  LDG.E.CONSTANT R74, [R48.64] ;  /* 0x00000004304a7981 */ /* 0x000168000c1e9900 */
[----:B------:R-:W1:Y:S01]  /*77e0*/  LDS R85, [R79.X4+`(shared_array)] ;  /* 0x000000004f557984 */ /* 0x000e620000004800 */
[----:B---3--:R-:W-:Y:S01]  /*77f0*/  IMAD.WIDE.U32 R50, R50, R73, RZ ;  /* 0x0000004932327225 */ /* 0x008fe200078e00ff */
        /* <DEDUP_REMOVED lines=15> */
[----:B------:R-:W0:Y:S04]  /*78f0*/  LDS R50, [R78.X4+`((shared_array + 0x80))] ;  /* 0x000000004e327984 */ /* 0x000e280000004800 */
[----:B------:R1:W3:Y:S04]  /*7900*/  LDG.E.CONSTANT R73, [R48.64] ;  /* 0x0000000430497981 */ /* 0x0002e8000c1e9900 */
[----:B------:R-:W1:Y:S01]  /*7910*/  LDS R81, [R78.X4+`(shared_array)] ;  /* 0x000000004e517984 */ /* 0x000e620000004800 */
[----:B0-----:R-:W-:-:S04]  /*7920*/  IMAD.WIDE.U32 R50, R50, R75, RZ ;  /* 0x0000004b32327225 */ /* 0x001fc800078e00ff */
[----:B------:R-:W-:Y:S01]  /*7930*/  IMAD R50, R50, -0xffeffff, RZ ;  /* 0xf001000132327824 */ /* 0x000fe200078e02ff */
[----:B------:R-:W-:-:S03]  /*7940*/  LEA.HI R75, R36, R5, RZ, 0x5 ;  /* 0x00000005244b7211 */ /* 0x000fc600078f28ff */
[----:B------:R-:W-:-:S05]  /*7950*/  IMAD.HI.U32 R50, R50, 0xfff0001, RZ ;  /* 0x0fff000132327827 */ /* 0x000fca00078e00ff */
[----:B------:R-:W-:Y:S01]  /*7960*/  IADD3 R50, R51, 0xfff0001, -R50 ;  /* 0x0fff000133327810 */ /* 0x000fe20007ffe832 */
[C---:B------:R-:W-:Y:S01]  /*7970*/  IMAD.SHL.U32 R83, R75.reuse, 0x2, RZ ;  /* 0x000000024b537824 */ /* 0x040fe200078e00ff */
[----:B------:R-:W-:Y:S02]  /*7980*/  LEA.HI R51, R2, R37, RZ, 0x4 ;  /* 0x0000002502337211 */ /* 0x000fe400078f20ff */
[----:B------:R-:W-:Y:S02]  /*7990*/  LOP3.LUT R80, R75, 0x3fffffe0, RZ, 0xc0, !PT ;  /* 0x3fffffe04b507812 */ /* 0x000fe400078ec0ff */
[----:B-1----:R-:W-:Y:S02]  /*79a0*/  LEA.HI.SX32 R49, R51, 0x40, 0x1c ;  /* 0x0000004033317811 */ /* 0x002fe400078fe2ff */
[----:B------:R-:W-:Y:S01]  /*79b0*/  LOP3.LUT R79, R83, 0x3fffffc0, RZ, 0xc0, !PT ;  /* 0x3fffffc0534f7812 */ /* 0x000fe200078ec0ff */
[C-C-:B------:R-:W-:Y:S01]  /*79c0*/  IMAD.IADD R83, R50.reuse, 0x1, R81.reuse ;  /* 0x0000000132537824 */ /* 0x140fe200078e0251 */
[----:B------:R-:W-:Y:S01]  /*79d0*/  IADD3 R81, -R50, 0x1ffe0002, R81 ;  /* 0x1ffe000232517810 */ /* 0x000fe20007ffe151 */
[----:B------:R-:W-:Y:S01]  /*79e0*/  IMAD.WIDE R48, R49, R6, c[0x0][0x168] ;  /* 0x00005a0031307625 */ /* 0x000fe200078e0206 */
[----:B------:R-:W-:-:S02]  /*79f0*/  IADD3 R79, R79, R5, -R80 ;  /* 0x000000054f4f7210 */ /* 0x000fc40007ffe850 */
[----:B------:R-:W-:Y:S04]  /*7a00*/  STS [R78.X4+`(shared_array)], R83 ;  /* 0x000000534e007388 */ /* 0x000fe80000004800 */
[----:B------:R-:W-:Y:S04]  /*7a10*/  STS [R78.X4+`((shared_array + 0x80))], R81 ;  /* 0x000000514e007388 */ /* 0x000fe80000004800 */
[----:B------:R0:W3:Y:S04]  /*7a20*/  LDG.E.CONSTANT R75, [R48.64] ;  /* 0x00000004304b7981 */ /* 0x0000e8000c1e9900 */
        /* <DEDUP_REMOVED lines=22> */
[----:B------:R-:W-:-:S05]  /*7b90*/  LEA.HI.SX32 R85, R84, 0x40, 0x1c ;  /* 0x0000004054557811 */ /* 0x000fca00078fe2ff */
[----:B0-----:R-:W-:-:S04]  /*7ba0*/  IMAD.WIDE R48, R85, R6, c[0x0][0x168] ;  /* 0x00005a0055307625 */ /* 0x001fc800078e0206 */
        /* <DEDUP_REMOVED lines=28> */
[----:B-1----:R-:W-:Y:S02]  /*7d70*/  IADD3 R82, -R50, 0x1ffe0002, R85 ;  /* 0x1ffe000232527810 */ /* 0x002fe40007ffe155 */
[----:B------:R-:W-:Y:S01]  /*7d80*/  IADD3 R78, R78, R32, -R51 ;  /* 0x000000204e4e7210 */ /* 0x000fe20007ffe833 */
        /* <DEDUP_REMOVED lines=196> */
[----:B---3--:R-:W-:Y:S01]  /*89d0*/  IMAD.WIDE.U32 R50, R50, R73, RZ ;  /* 0x0000004932327225 */ /* 0x008fe200078e00ff */
[----:B------:R-:W-:-:S03]  /*89e0*/  LEA.HI R73, R40, R11, RZ, 0x4 ;  /* 0x0000000b28497211 */ /* 0x000fc600078f20ff */
[----:B------:R-:W-:Y:S02]  /*89f0*/  IMAD R50, R50, -0xffeffff, RZ ;  /* 0xf001000132327824 */ /* 0x000fe400078e02ff */
[C---:B------:R-:W-:Y:S02]  /*8a00*/  IMAD.SHL.U32 R83, R73.reuse, 0x2, RZ ;  /* 0x0000000249537824 */ /* 0x040fe400078e00ff */
[----:B------:R-:W-:Y:S01]  /*8a10*/  IMAD.HI.U32 R50, R50, 0xfff0001, RZ ;  /* 0x0fff000132327827 */ /* 0x000fe200078e00ff */
[----:B0-----:R-:W-:Y:S02]  /*8a20*/  LOP3.LUT R48, R73, 0x3ffffff0, RZ, 0xc0, !PT ;  /* 0x3ffffff049307812 */ /* 0x001fe400078ec0ff */
[----:B------:R-:W-:Y:S02]  /*8a30*/  LOP3.LUT R49, R83, 0x3fffffe0, RZ, 0xc0, !PT ;  /* 0x3fffffe053317812 */ /* 0x000fe400078ec0ff */
[----:B------:R-:W-:Y:S02]  /*8a40*/  IADD3 R50, R51, 0xfff0001, -R50 ;  /* 0x0fff000133327810 */ /* 0x000fe40007ffe832 */
[----:B------:R-:W-:-:S02]  /*8a50*/  LEA.HI R51, R68, R7, RZ, 0x3 ;  /* 0x0000000744337211 */ /* 0x000fc400078f18ff */
[----:B------:R-:W-:Y:S02]  /*8a60*/  IADD3 R79, R49, R11, -R48 ;  /* 0x0000000b314f7210 */ /* 0x000fe40007ffe830 */
[----:B------:R-:W-:Y:S01]  /*8a70*/  LEA.HI.SX32 R49, R51, 0x80, 0x1d ;  /* 0x0000008033317811 */ /* 0x000fe200078feaff */
[C-C-:B-1----:R-:W-:Y:S01]  /*8a80*/  IMAD.IADD R83, R50.reuse, 0x1, R81.reuse ;  /* 0x0000000132537824 */ /* 0x142fe200078e0251 */
[----:B------:R-:W-:-:S03]  /*8a90*/  IADD3 R81, -R50, 0x1ffe0002, R81 ;  /* 0x1ffe000232517810 */ /* 0x000fc60007ffe151 */
[----:B------:R-:W-:Y:S01]  /*8aa0*/  IMAD.WIDE R48, R49, R6, c[0x0][0x168] ;  /* 0x00005a0031307625 */ /* 0x000fe200078e0206 */
[----:B------:R-:W-:Y:S04]  /*8ab0*/  STS [R78.X4+`(shared_array)], R83 ;  /* 0x000000534e007388 */ /* 0x000fe80000004800 */
[----:B------:R0:W3:Y:S04]  /*8ac0*/  LDG.E.CONSTANT R73, [R48.64] ;  /* 0x0000000430497981 */ /* 0x0000e8000c1e9900 */
[----:B------:R1:W-:Y:S04]  /*8ad0*/  STS [R78.X4+`((shared_array + 0x40))], R81 ;  /* 0x000000514e007388 */ /* 0x0003e80000004800 */
[----:B------:R-:W1:Y:S04]  /*8ae0*/  LDS R50, [R79.X4+`((shared_array + 0x40))] ;  /* 0x000000004f327984 */ /* 0x000e680000004800 */
[----:B------:R-:W1:Y:S01]  /*8af0*/  LDS R85, [R79.X4+`(shared_array)] ;  /* 0x000000004f557984 */ /* 0x000e620000004800 */
[----:B0-----:R-:W-:-:S04]  /*8b00*/  LEA.HI R48, R71, R38, RZ, 0x3 ;  /* 0x0000002647307211 */ /* 0x001fc800078f18ff */
[----:B------:R-:W-:-:S05]  /*8b10*/  LEA.HI.SX32 R49, R48, 0x80, 0x1d ;  /* 0x0000008030317811 */ /* 0x000fca00078feaff */
[----:B------:R-:W-:-:S05]  /*8b20*/  IMAD.WIDE R48, R49, R6, c[0x0][0x168] ;  /* 0x00005a0031307625 */ /* 0x000fca00078e0206 */
[----:B-1----:R0:W3:Y:S01]  /*8b30*/  LDG.E.CONSTANT R78, [R48.64] ;  /* 0x00000004304e7981 */ /* 0x0020e2000c1e9900 */
[----:B------:R-:W-:Y:S01]  /*8b40*/  IMAD.WIDE.U32 R50, R50, R75, RZ ;  /* 0x0000004b32327225 */ /* 0x000fe200078e00ff */
[----:B------:R-:W-:-:S03]  /*8b50*/  LEA.HI R75, R39, R8, RZ, 0x4 ;  /* 0x00000008274b7211 */ /* 0x000fc600078f20ff */
[----:B------:R-:W-:Y:S02]  /*8b60*/  IMAD R50, R50, -0xffeffff, RZ ;  /* 0xf001000132327824 */ /* 0x000fe400078e02ff */
[C---:B------:R-:W-:Y:S02]  /*8b70*/  IMAD.SHL.U32 R80, R75.reuse, 0x2, RZ ;  /* 0x000000024b507824 */ /* 0x040fe400078e00ff */
[----:B------:R-:W-:Y:S01]  /*8b80*/  IMAD.HI.U32 R50, R50, 0xfff0001, RZ ;  /* 0x0fff000132327827 */ /* 0x000fe200078e00ff */
[----:B------:R-:W-:-:S04]  /*8b90*/  LOP3.LUT R75, R75, 0x3ffffff0, RZ, 0xc0, !PT ;  /* 0x3ffffff04b4b7812 */ /* 0x000fc800078ec0ff */
[----:B------:R-:W-:Y:S02]  /*8ba0*/  IADD3 R50, R51, 0xfff0001, -R50 ;  /* 0x0fff000133327810 */ /* 0x000fe40007ffe832 */
[----:B------:R-:W-:Y:S02]  /*8bb0*/  LOP3.LUT R51, R80, 0x3fffffe0, RZ, 0xc0, !PT ;  /* 0x3fffffe050337812 */ /* 0x000fe400078ec0ff */
[C-C-:B------:R-:W-:Y:S01]  /*8bc0*/  IADD3 R82, -R50.reuse, 0x1ffe0002, R85.reuse ;  /* 0x1ffe000232527810 */ /* 0x140fe20007ffe155 */
[----:B------:R-:W-:Y:S01]  /*8bd0*/  IMAD.IADD R80, R50, 0x1, R85 ;  /* 0x0000000132507824 */ /* 0x000fe200078e0255 */
[----:B------:R-:W-:-:S03]  /*8be0*/  IADD3 R75, R51, R8, -R75 ;  /* 0x00000008334b7210 */ /* 0x000fc60007ffe84b */
[----:B------:R-:W-:Y:S04]  /*8bf0*/  STS [R79.X4+`((shared_array + 0x40))], R82 ;  /* 0x000000524f007388 */ /* 0x000fe80000004800 */
[----:B------:R-:W-:Y:S04]  /*8c00*/  STS [R79.X4+`(shared_array)], R80 ;  /* 0x000000504f007388 */ /* 0x000fe80000004800 */
[----:B------:R-:W4:Y:S04]  /*8c10*/  LDS R51, [R75.X4+`((shared_array + 0x40))] ;  /* 0x000000004b337984 */ /* 0x000f280000004800 */
[----:B------:R-:W1:Y:S01]  /*8c20*/  LDS R81, [R75.X4+`(shared_array)] ;  /* 0x000000004b517984 */ /* 0x000e620000004800 */
[----:B0-----:R-:W-:-:S04]  /*8c30*/  LEA.HI R48, R2, R37, RZ, 0x3 ;  /* 0x0000002502307211 */ /* 0x001fc800078f18ff */
[----:B------:R-:W-:-:S05]  /*8c40*/  LEA.HI.SX32 R49, R48, 0x80, 0x1d ;  /* 0x0000008030317811 */ /* 0x000fca00078feaff */
[----:B------:R-:W-:-:S04]  /*8c50*/  IMAD.WIDE R48, R49, R6, c[0x0][0x168] ;  /* 0x00005a0031307625 */ /* 0x000fc800078e0206 */
[----:B----4-:R-:W-:Y:S01]  /*8c60*/  IMAD.WIDE.U32 R50, R51, R76, RZ ;  /* 0x0000004c33327225 */ /* 0x010fe200078e00ff */
        /* <DEDUP_REMOVED lines=12> */
[----:B------:R1:W-:Y:S04]  /*8d30*/  STS [R75.X4+`((shared_array + 0x40))], R82 ;  /* 0x000000524b007388 */ /* 0x0003e80000004800 */
[----:B------:R-:W2:Y:S04]  /*8d40*/  LDS R50, [R79.X4+`((shared_array + 0x40))] ;  /* 0x000000004f327984 */ /* 0x000ea80000004800 */
[----:B------:R-:W2:Y:S01]  /*8d50*/  LDS R81, [R79.X4+`(shared_array)] ;  /* 0x000000004f517984 */ /* 0x000ea20000004800 */
[----:B0-----:R-:W-:-:S04]  /*8d60*/  LEA.HI R48, R72, R35, RZ, 0x3 ;  /* 0x0000002348307211 */ /* 0x001fc800078f18ff */
[----:B------:R-:W-:-:S05]  /*8d70*/  LEA.HI.SX32 R49, R48, 0x80, 0x1d ;  /* 0x0000008030317811 */ /* 0x000fca00078feaff */
[----:B------:R-:W-:-:S05]  /*8d80*/  IMAD.WIDE R48, R49, R6, c[0x0][0x168] ;  /* 0x00005a0031307625 */ /* 0x000fca00078e0206 */
[----:B-1----:R0:W4:Y:S01]  /*8d90*/  LDG.E.CONSTANT R75, [R48.64] ;  /* 0x00000004304b7981 */ /* 0x002122000c1e9900 */
        /* <DEDUP_REMOVED lines=10> */
[----:B------:R-:W-:-:S04]  /*8e40*/  IMAD.IADD R82, R50, 0x1, R81 ;  /* 0x0000000132527824 */ /* 0x000fc800078e0251 */
[----:B------:R-:W-:Y:S04]  /*8e50*/  STS [R79.X4+`((shared_array + 0x40))], R84 ;  /* 0x000000544f007388 */ /* 0x000fe80000004800 */
[----:B------:R1:W-:Y:S04]  /*8e60*/  STS [R79.X4+`(shared_array)], R82 ;  /* 0x000000524f007388 */ /* 0x0003e80000004800 */
[----:B------:R-:W5:Y:S04]  /*8e70*/  LDS R51, [R80.X4+`((shared_array + 0x40))] ;  /* 0x0000000050337984 */ /* 0x000f680000004800 */
[----:B------:R-:W2:Y:S01]  /*8e80*/  LDS R77, [R80.X4+`(shared_array)] ;  /* 0x00000000504d7984 */ /* 0x000ea20000004800 */
[----:B-1----:R-:W-:-:S04]  /*8e90*/  LEA.HI R82, R9, R34, RZ, 0x3 ;  /* 0x0000002209527211 */ /* 0x002fc800078f18ff */
        /* <DEDUP_REMOVED lines=10> */
[C-C-:B--2---:R-:W-:Y:S01]  /*8f40*/  IMAD.IADD R79, R50.reuse, 0x1, R77.reuse ;  /* 0x00000001324f7824 */ /* 0x144fe200078e024d */
[----:B------:R-:W-:Y:S02]  /*8f50*/  IADD3 R81, -R50, 0x1ffe0002, R77 ;  /* 0x1ffe000232517810 */ /* 0x000fe40007ffe14d */
[----:B------:R-:W-:Y:S02]  /*8f60*/  IADD3 R77, R51, R3, -R74 ;  /* 0x00000003334d7210 */ /* 0x000fe40007ffe84a */
[----:B------:R-:W-:Y:S04]  /*8f70*/  STS [R80.X4+`(shared_array)], R79 ;  /* 0x0000004f50007388 */ /* 0x000fe80000004800 */
[----:B------:R-:W-:Y:S04]  /*8f80*/  STS [R80.X4+`((shared_array + 0x40))], R81 ;  /* 0x0000005150007388 */ /* 0x000fe80000004800 */
[----:B------:R-:W-:Y:S06]  /*8f90*/  BAR.SYNC 0x0 ;  /* 0x0000000000007b1d */ /* 0x000fec0000000000 */
[----:B------:R-:W3:Y:S04]  /*8fa0*/  LDS R50, [R77.X4+`((shared_array + 0x20))] ;  /* 0x000000004d327984 */ /* 0x000ee80000004800 */
[----:B------:R0:W2:Y:S04]  /*8fb0*/  LDG.E.CONSTANT R74, [R48.64] ;  /* 0x00000004304a7981 */ /* 0x0000a8000c1e9900 */
[----:B------:R-:W1:Y:S01]  /*8fc0*/  LDS R82, [R77.X4+`(shared_array)] ;  /* 0x000000004d527984 */ /* 0x000e620000004800 */
[----:B------:R-:W-:-:S02]  /*8fd0*/  LEA.HI R79, R69, R32, RZ, 0x3 ;  /* 0x00000020454f7211 */ /* 0x000fc400078f18ff */
[----:B0-----:R-:W-:-:S04]  /*8fe0*/  LEA.HI R48, R66, R31, RZ, 0x3 ;  /* 0x0000001f42307211 */ /* 0x001fc800078f18ff */
[----:B------:R-:W-:Y:S01]  /*8ff0*/  LEA.HI.SX32 R49, R48, 0x80, 0x1d ;  /* 0x0000008030317811 */ /* 0x000fe200078feaff */
[----:B---3--:R-:W-:-:S04]  /*9000*/  IMAD.WIDE.U32 R50, R50, R73, RZ ;  /* 0x0000004932327225 */ /* 0x008fc800078e00ff */
[----:B------:R-:W-:Y:S01]  /*9010*/  IMAD R50, R50, -0xffeffff, RZ ;  /* 0xf001000132327824 */ /* 0x000fe200078e02ff */
[----:B-1----:R-:W-:-:S03]  /*9020*/  ISETP.GT.U32.AND P0, PT, R82, 0x7ff80007, PT ;  /* 0x7ff800075200780c */ /* 0x002fc60003f04070 */
[----:B------:R-:W-:Y:S01]  /*9030*/  IMAD.HI.U32 R50, R50, 0xfff0001, RZ ;  /* 0x0fff000132327827 */ /* 0x000fe200078e00ff */
[----:B------:R-:W-:-:S04]  /*9040*/  SEL R73, RZ, 0x7ff80008, !P0 ;  /* 0x7ff80008ff497807 */ /* 0x000fc80004000000 */
[----:B------:R-:W-:Y:S01]  /*9050*/  IADD3 R50, R51, 0xfff0001, -R50 ;  /* 0x0fff000133327810 */ /* 0x000fe20007ffe832 */
[C---:B------:R-:W-:Y:S02]  /*9060*/  IMAD.SHL.U32 R51, R79.reuse, 0x2, RZ ;  /* 0x000000024f337824 */ /* 0x040fe400078e00ff */
[----:B------:R-:W-:Y:S01]  /*9070*/  IMAD.IADD R73, R82, 0x1, -R73 ;  /* 0x0000000152497824 */ /* 0x000fe200078e0a49 */
[----:B------:R-:W-:Y:S02]  /*9080*/  LOP3.LUT R79, R79, 0x3ffffff8, RZ, 0xc0, !PT ;  /* 0x3ffffff84f4f7812 */ /* 0x000fe400078ec0ff */
[----:B------:R-:W-:Y:S01]  /*9090*/  LOP3.LUT R51, R51, 0x3ffffff0, RZ, 0xc0, !PT ;  /* 0x3ffffff033337812 */ /* 0x000fe200078ec0ff */
[C-C-:B------:R-:W-:Y:S01]  /*90a0*/  IMAD.IADD R80, R50.reuse, 0x1, R73.reuse ;  /* 0x0000000132507824 */ /* 0x140fe200078e0249 */
[----:B------:R-:W-:Y:S02]  /*90b0*/  IADD3 R82, -R50, 0x1ffe0002, R73 ;  /* 0x1ffe000232527810 */ /* 0x000fe40007ffe149 */
[----:B------:R-:W-:Y:S01]  /*90c0*/  IADD3 R79, R51, R32, -R79 ;  /* 0x00000020334f7210 */ /* 0x000fe20007ffe84f */
[----:B------:R-:W-:Y:S01]  /*90d0*/  IMAD.WIDE R48, R49, R6, c[0x0][0x168] ;  /* 0x00005a0031307625 */ /* 0x000fe200078e0206 */
[----:B------:R-:W-:Y:S04]  /*90e0*/  STS [R77.X4+`(shared_array)], R80 ;  /* 0x000000504d007388 */ /* 0x000fe80000004800 */
[----:B------:R0:W-:Y:S04]  /*90f0*/  STS [R77.X4+`((shared_array + 0x20))], R82 ;  /* 0x000000524d007388 */ /* 0x0001e80000004800 */
[----:B------:R-:W1:Y:S04]  /*9100*/  LDS R51, [R79.X4+`((shared_array + 0x20))] ;  /* 0x000000004f337984 */ /* 0x000e680000004800 */
[----:B------:R3:W5:Y:S04]  /*9110*/  LDG.E.CONSTANT R73, [R48.64] ;  /* 0x0000000430497981 */ /* 0x000768000c1e9900 */
[----:B------:R-:W1:Y:S01]  /*9120*/  LDS R81, [R79.X4+`(shared_array)] ;  /* 0x000000004f517984 */ /* 0x000e620000004800 */
[----:B------:R-:W-:-:S05]  /*9130*/  LEA.HI R83, R67, R30, RZ, 0x3 ;  /* 0x0000001e43537211 */ /* 0x000fca00078f18ff */
[C---:B0-----:R-:W-:Y:S01]  /*9140*/  IMAD.SHL.U32 R77, R83.reuse, 0x2, RZ ;  /* 0x00000002534d7824 */ /* 0x041fe200078e00ff */
[----:B------:R-:W-:-:S04]  /*9150*/  LOP3.LUT R83, R83, 0x3ffffff8, RZ, 0xc0, !PT ;  /* 0x3ffffff853537812 */ /* 0x000fc800078ec0ff */
[----:B------:R-:W-:Y:S02]  /*9160*/  LOP3.LUT R77, R77, 0x3ffffff0, RZ, 0xc0, !PT ;  /* 0x3ffffff04d4d7812 */ /* 0x000fe400078ec0ff */
[----:B---3--:R-:W-:Y:S01]  /*9170*/  LEA.HI R48, R64, R29, RZ, 0x3 ;  /* 0x0000001d40307211 */ /* 0x008fe200078f18ff */
[----:B-1----:R-:W-:-:S04]  /*9180*/  IMAD.WIDE.U32 R50, R51, R78, RZ ;  /* 0x0000004e33327225 */ /* 0x002fc800078e00ff */
[----:B------:R-:W-:Y:S01]  /*9190*/  IMAD R50, R50, -0xffeffff, RZ ;  /* 0xf001000132327824 */ /* 0x000fe200078e02ff */
[----:B------:R-:W-:-:S03]  /*91a0*/  ISETP.GT.U32.AND P0, PT, R81, 0x7ff80007, PT ;  /* 0x7ff800075100780c */ /* 0x000fc60003f04070 */
[----:B------:R-:W-:Y:S01]  /*91b0*/  IMAD.HI.U32 R50, R50, 0xfff0001, RZ ;  /* 0x0fff000132327827 */ /* 0x000fe200078e00ff */
[----:B------:R-:W-:-:S04]  /*91c0*/  SEL R78, RZ, 0x7ff80008, !P0 ;  /* 0x7ff80008ff4e7807 */ /* 0x000fc80004000000 */
[----:B------:R-:W-:Y:S01]  /*91d0*/  IADD3 R50, R51, 0xfff0001, -R50 ;  /* 0x0fff000133327810 */ /* 0x000fe20007ffe832 */
[----:B------:R-:W-:Y:S01]  /*91e0*/  IMAD.IADD R81, R81, 0x1, -R78 ;  /* 0x0000000151517824 */ /* 0x000fe200078e0a4e */
[----:B------:R-:W-:-:S03]  /*91f0*/  IADD3 R78, R77, R30, -R83 ;  /* 0x0000001e4d4e7210 */ /* 0x000fc60007ffe853 */
[C-C-:B------:R-:W-:Y:S01]  /*9200*/  IMAD.IADD R80, R50.reuse, 0x1, R81.reuse ;  /* 0x0000000132507824 */ /* 0x140fe200078e0251 */
[----:B------:R-:W-:Y:S02]  /*9210*/  IADD3 R82, -R50, 0x1ffe0002, R81 ;  /* 0x1ffe000232527810 */ /* 0x000fe40007ffe151 */
[----:B------:R-:W-:Y:S02]  /*9220*/  LEA.HI.SX32 R49, R48, 0x80, 0x1d ;  /* 0x0000008030317811 */ /* 0x000fe400078feaff */
[----:B------:R-:W-:Y:S04]  /*9230*/  STS [R79.X4+`(shared_array)], R80 ;  /* 0x000000504f007388 */ /* 0x000fe80000004800 */
[----:B------:R0:W-:Y:S01]  /*9240*/  STS [R79.X4+`((shared_array + 0x20))], R82 ;  /* 0x000000524f007388 */ /* 0x0001e20000004800 */
[----:B------:R-:W-:-:S03]  /*9250*/  IMAD.WIDE R48, R49, R6, c[0x0][0x168] ;  /* 0x00005a0031307625 */ /* 0x000fc600078e0206 */
[----:B------:R-:W4:Y:S04]  /*9260*/  LDS R51, [R78.X4+`((shared_array + 0x20))] ;  /* 0x000000004e337984 */ /* 0x000f280000004800 */
[----:B------:R1:W3:Y:S04]  /*9270*/  LDG.E.CONSTANT R77, [R48.64] ;  /* 0x00000004304d7981 */ /* 0x0002e8000c1e9900 */
[----:B------:R-:W4:Y:S01]  /*9280*/  LDS R81, [R78.X4+`(shared_array)] ;  /* 0x000000004e517984 */ /* 0x000f220000004800 */
[----:B------:R-:W-:-:S04]  /*9290*/  LEA.HI R83, R65, R28, RZ, 0x3 ;  /* 0x0000001c41537211 */ /* 0x000fc800078f18ff */
[----:B0-----:R-:W-:Y:S02]  /*92a0*/  LOP3.LUT R79, R83, 0x3ffffff8, RZ, 0xc0, !PT ;  /* 0x3ffffff8534f7812 */ /* 0x001fe400078ec0ff */
[----:B-1----:R-:W-:Y:S01]  /*92b0*/  LEA.HI R48, R62, R27, RZ, 0x3 ;  /* 0x0000001b3e307211 */ /* 0x002fe200078f18ff */
[----:B----4-:R-:W-:-:S04]  /*92c0*/  IMAD.WIDE.U32 R50, R51, R76, RZ ;  /* 0x0000004c33327225 */ /* 0x010fc800078e00ff */
[----:B------:R-:W-:Y:S01]  /*92d0*/  IMAD R50, R50, -0xffeffff, RZ ;  /* 0xf001000132327824 */ /* 0x000fe200078e02ff */
[----:B------:R-:W-:-:S03]  /*92e0*/  ISETP.GT.U32.AND P0, PT, R81, 0x7ff80007, PT ;  /* 0x7ff800075100780c */ /* 0x000fc60003f04070 */
[----:B------:R-:W-:Y:S01]  /*92f0*/  IMAD.HI.U32 R50, R50, 0xfff0001, RZ ;  /* 0x0fff000132327827 */ /* 0x000fe200078e00ff */
[----:B------:R-:W-:-:S04]  /*9300*/  SEL R76, RZ, 0x7ff80008, !P0 ;  /* 0x7ff80008ff4c7807 */ /* 0x000fc80004000000 */
[----:B------:R-:W-:Y:S01]  /*9310*/  IADD3 R50, R51, 0xfff0001, -R50 ;  /* 0x0fff000133327810 */ /* 0x000fe20007ffe832 */
[----:B------:R-:W-:Y:S02]  /*9320*/  IMAD.SHL.U32 R51, R83, 0x2, RZ ;  /* 0x0000000253337824 */ /* 0x000fe400078e00ff */
[----:B------:R-:W-:-:S03]  /*9330*/  IMAD.IADD R81, R81, 0x1, -R76 ;  /* 0x0000000151517824 */ /* 0x000fc600078e0a4c */
[----:B------:R-:W-:Y:S01]  /*9340*/  LOP3.LUT R51, R51, 0x3ffffff0, RZ, 0xc0, !PT ;  /* 0x3ffffff033337812 */ /* 0x000fe200078ec0ff */
[C-C-:B------:R-:W-:Y:S01]  /*9350*/  IMAD.IADD R83, R50.reuse, 0x1, R81.reuse ;  /* 0x0000000132537824 */ /* 0x140fe200078e0251 */
[----:B------:R-:W-:Y:S02]  /*9360*/  IADD3 R81, -R50, 0x1ffe0002, R81 ;  /* 0x1ffe000232517810 */ /* 0x000fe40007ffe151 */
[----:B------:R-:W-:Y:S02]  /*9370*/  LEA.HI.SX32 R49, R48, 0x80, 0x1d ;  /* 0x0000008030317811 */ /* 0x000fe400078feaff */
[----:B------:R-:W-:Y:S01]  /*9380*/  IADD3 R79, R51, R28, -R79 ;  /* 0x0000001c334f7210 */ /* 0x000fe20007ffe84f */
[----:B------:R-:W-:Y:S02]  /*9390*/  STS [R78.X4+`(shared_array)], R83 ;  /* 0x000000534e007388 */ /* 0x000fe40000004800 */
[----:B------:R-:W-:Y:S02]  /*93a0*/  IMAD.WIDE R48, R49, R6, c[0x0][0x168] ;  /* 0x00005a0031307625 */ /* 0x000fe400078e0206 */
[----:B------:R0:W-:Y:S04]  /*93b0*/  STS [R78.X4+`((shared_array + 0x20))], R81 ;  /* 0x000000514e007388 */ /* 0x0001e80000004800 */
[----:B------:R-:W1:Y:S04]  /*93c0*/  LDS R50, [R79.X4+`((shared_array + 0x20))] ;  /* 0x000000004f327984 */ /* 0x000e680000004800 */
[----:B------:R-:W4:Y:S04]  /*93d0*/  LDS R80, [R79.X4+`(shared_array)] ;  /* 0x000000004f507984 */ /* 0x000f280000004800 */
[----:B------:R0:W3:Y:S01]  /*93e0*/  LDG.E.CONSTANT R76, [R48.64] ;  /* 0x00000004304c7981 */ /* 0x0000e2000c1e9900 */
[----:B------:R-:W-:-:S05]  /*93f0*/  LEA.HI R82, R63, R26, RZ, 0x3 ;  /* 0x0000001a3f527211 */ /* 0x000fca00078f18ff */
[C---:B0-----:R-:W-:Y:S01]  /*9400*/  IMAD.SHL.U32 R78, R82.reuse, 0x2, RZ ;  /* 0x00000002524e7824 */ /* 0x041fe200078e00ff */
[----:B------:R-:W-:-:S04]  /*9410*/  LOP3.LUT R49, R82, 0x3ffffff8, RZ, 0xc0, !PT ;  /* 0x3ffffff852317812 */ /* 0x000fc800078ec0ff */
[----:B------:R-:W-:Y:S01]  /*9420*/  LOP3.LUT R78, R78, 0x3ffffff0, RZ, 0xc0, !PT ;  /* 0x3ffffff04e4e7812 */ /* 0x000fe200078ec0ff */
[----:B-1----:R-:W-:-:S04]  /*9430*/  IMAD.WIDE.U32 R50, R50, R75, RZ ;  /* 0x0000004b32327225 */ /* 0x002fc800078e00ff */
[----:B------:R-:W-:Y:S01]  /*9440*/  IMAD R50, R50, -0xffeffff, RZ ;  /* 0xf001000132327824 */ /* 0x000fe200078e02ff */
[----:B----4-:R-:W-:-:S03]  /*9450*/  ISETP.GT.U32.AND P0, PT, R80, 0x7ff80007, PT ;  /* 0x7ff800075000780c */ /* 0x010fc60003f04070 */
[----:B------:R-:W-:Y:S01]  /*9460*/  IMAD.HI.U32 R50, R50, 0xfff0001, RZ ;  /* 0x0fff000132327827 */ /* 0x000fe200078e00ff */
[----:B------:R-:W-:-:S04]  /*9470*/  SEL R75, RZ, 0x7ff80008, !P0 ;  /* 0x7ff80008ff4b7807 */ /* 0x000fc80004000000 */
[----:B------:R-:W-:Y:S01]  /*9480*/  IADD3 R50, R51, 0xfff0001, -R50 ;  /* 0x0fff000133327810 */ /* 0x000fe20007ffe832 */
[----:B------:R-:W-:Y:S01]  /*9490*/  IMAD.IADD R75, R80, 0x1, -R75 ;  /* 0x00000001504b7824 */ /* 0x000fe200078e0a4b */
[----:B------:R-:W-:Y:S02]  /*94a0*/  LEA.HI R48, R60, R25, RZ, 0x3 ;  /* 0x000000193c307211 */ /* 0x000fe400078f18ff */
[----:B------:R-:W-:Y:S01]  /*94b0*/  IADD3 R78, R78, R26, -R49 ;  /* 0x0000001a4e4e7210 */ /* 0x000fe20007ffe831 */
[C-C-:B------:R-:W-:Y:S01]  /*94c0*/  IMAD.IADD R80, R50.reuse, 0x1, R75.reuse ;  /* 0x0000000132507824 */ /* 0x140fe200078e024b */
[----:B------:R-:W-:Y:S02]  /*94d0*/  IADD3 R82, -R50, 0x1ffe0002, R75 ;  /* 0x1ffe000232527810 */ /* 0x000fe40007ffe14b */
[----:B------:R-:W-:Y:S02]  /*94e0*/  LEA.HI.SX32 R49, R48, 0x80, 0x1d ;  /* 0x0000008030317811 */ /* 0x000fe400078feaff */
[----:B------:R-:W-:Y:S04]  /*94f0*/  STS [R79.X4+`(shared_array)], R80 ;  /* 0x000000504f007388 */ /* 0x000fe80000004800 */
[----:B------:R0:W-:Y:S04]  /*9500*/  STS [R79.X4+`((shared_array + 0x20))], R82 ;  /* 0x000000524f007388 */ /* 0x0001e80000004800 */
[----:B------:R-:W2:Y:S01]  /*9510*/  LDS R51, [R78.X4+`((shared_array + 0x20))] ;  /* 0x000000004e337984 */ /* 0x000ea20000004800 */
[----:B------:R-:W-:-:S03]  /*9520*/  IMAD.WIDE R48, R49, R6, c[0x0][0x168] ;  /* 0x00005a0031307625 */ /* 0x000fc600078e0206 */
[----:B------:R-:W1:Y:S04]  /*9530*/  LDS R81, [R78.X4+`(shared_array)] ;  /* 0x000000004e517984 */ /* 0x000e680000004800 */
[----:B------:R4:W3:Y:S01]  /*9540*/  LDG.E.CONSTANT R75, [R48.64] ;  /* 0x00000004304b7981 */ /* 0x0008e2000c1e9900 */
[----:B------:R-:W-:-:S04]  /*9550*/  LEA.HI R83, R61, R24, RZ, 0x3 ;  /* 0x000000183d537211 */ /* 0x000fc800078f18ff */
[----:B0-----:R-:W-:Y:S02]  /*9560*/  LOP3.LUT R79, R83, 0x3ffffff8, RZ, 0xc0, !PT ;  /* 0x3ffffff8534f7812 */ /* 0x001fe400078ec0ff */
[----:B----4-:R-:W-:Y:S01]  /*9570*/  LEA.HI R48, R58, R23, RZ, 0x3 ;  /* 0x000000173a307211 */ /* 0x010fe200078f18ff */
[----:B--2---:R-:W-:-:S04]  /*9580*/  IMAD.WIDE.U32 R50, R51, R74, RZ ;  /* 0x0000004a33327225 */ /* 0x004fc800078e00ff */
[----:B------:R-:W-:Y:S01]  /*9590*/  IMAD R50, R50, -0xffeffff, RZ ;  /* 0xf001000132327824 */ /* 0x000fe200078e02ff */
[----:B-1----:R-:W-:-:S03]  /*95a0*/  ISETP.GT.U32.AND P0, PT, R81, 0x7ff80007, PT ;  /* 0x7ff800075100780c */ /* 0x002fc60003f04070 */
        /* <DEDUP_REMOVED lines=8> */
[----:B------:R-:W-:Y:S02]  /*9630*/  IADD3 R79, R51, R24, -R79 ;  /* 0x00000018334f7210 */ /* 0x000fe40007ffe84f */
[----:B------:R-:W-:Y:S01]  /*9640*/  LEA.HI.SX32 R49, R48, 0x80, 0x1d ;  /* 0x0000008030317811 */ /* 0x000fe200078feaff */
[----:B------:R-:W-:Y:S04]  /*9650*/  STS [R78.X4+`(shared_array)], R83 ;  /* 0x000000534e007388 */ /* 0x000fe80000004800 */
[----:B------:R-:W-:Y:S01]  /*9660*/  STS [R78.X4+`((shared_array + 0x20))], R81 ;  /* 0x000000514e007388 */ /* 0x000fe20000004800 */
[----:B------:R-:W-:-:S03]  /*9670*/  IMAD.WIDE R48, R49, R6, c[0x0][0x168] ;  /* 0x00005a0031307625 */ /* 0x000fc600078e0206 */
[----:B------:R-:W5:Y:S04]  /*9680*/  LDS R50, [R79.X4+`((shared_array + 0x20))] ;  /* 0x000000004f327984 */ /* 0x000f680000004800 */
[----:B------:R0:W2:Y:S04]  /*9690*/  LDG.E.CONSTANT R74, [R48.64] ;  /* 0x00000004304a7981 */ /* 0x0000a8000c1e9900 */
[----:B------:R-:W1:Y:S01]  /*96a0*/  LDS R80, [R79.X4+`(shared_array)] ;  /* 0x000000004f507984 */ /* 0x000e620000004800 */
[----:B------:R-:W-:-:S04]  /*96b0*/  LEA.HI R82, R59, R22, RZ, 0x3 ;  /* 0x000000163b527211 */ /* 0x000fc800078f18ff */
[----:B0-----:R-:W-:Y:S02]  /*96c0*/  LOP3.LUT R49, R82, 0x3ffffff8, RZ, 0xc0, !PT ;  /* 0x3ffffff852317812 */ /* 0x001fe400078ec0ff */
[----:B------:R-:W-:Y:S01]  /*96d0*/  LEA.HI R48, R56, R21, RZ, 0x3 ;  /* 0x0000001538307211 */ /* 0x000fe200078f18ff */
[----:B-----5:R-:W-:-:S04]  /*96e0*/  IMAD.WIDE.U32 R50, R50, R73, RZ ;  /* 0x0000004932327225 */ /* 0x020fc800078e00ff */
        /* <DEDUP_REMOVED lines=15> */
[----:B------:R-:W3:Y:S04]  /*97e0*/  LDS R50, [R78.X4+`((shared_array + 0x20))] ;  /* 0x000000004e327984 */ /* 0x000ee80000004800 */
[----:B------:R-:W0:Y:S04]  /*97f0*/  LDS R81, [R78.X4+`(shared_array)] ;  /* 0x000000004e517984 */ /* 0x000e280000004800 */
[----:B------:R1:W4:Y:S02]  /*9800*/  LDG.E.CONSTANT R73, [R48.64] ;  /* 0x0000000430497981 */ /* 0x000324000c1e9900 */
[----:B-1----:R-:W-:Y:S01]  /*9810*/  LEA.HI R48, R54, R19, RZ, 0x3 ;  /* 0x0000001336307211 */ /* 0x002fe200078f18ff */
[----:B---3--:R-:W-:Y:S01]  /*9820*/  IMAD.WIDE.U32 R50, R50, R77, RZ ;  /* 0x0000004d32327225 */ /* 0x008fe200078e00ff */
[----:B------:R-:W-:-:S03]  /*9830*/  LEA.HI R77, R57, R20, RZ, 0x3 ;  /* 0x00000014394d7211 */ /* 0x000fc600078f18ff */
[----:B------:R-:W-:Y:S01]  /*9840*/  IMAD R50, R50, -0xffeffff, RZ ;  /* 0xf001000132327824 */ /* 0x000fe200078e02ff */
[----:B0-----:R-:W-:-:S03]  /*9850*/  ISETP.GT.U32.AND P0, PT, R81, 0x7ff80007, PT ;  /* 0x7ff800075100780c */ /* 0x001fc60003f04070 */
[----:B------:R-:W-:Y:S01]  /*9860*/  IMAD.HI.U32 R50, R50, 0xfff0001, RZ ;  /* 0x0fff000132327827 */ /* 0x000fe200078e00ff */
[----:B------:R-:W-:-:S03]  /*9870*/  SEL R80, RZ, 0x7ff80008, !P0 ;  /* 0x7ff80008ff507807 */ /* 0x000fc60004000000 */
[----:B------:R-:W-:Y:S01]  /*9880*/  IMAD.SHL.U32 R82, R77, 0x2, RZ ;  /* 0x000000024d527824 */ /* 0x000fe200078e00ff */
[----:B------:R-:W-:Y:S01]  /*9890*/  IADD3 R50, R51, 0xfff0001, -R50 ;  /* 0x0fff000133327810 */ /* 0x000fe20007ffe832 */
[----:B------:R-:W-:Y:S01]  /*98a0*/  IMAD.IADD R81, R81, 0x1, -R80 ;  /* 0x0000000151517824 */ /* 0x000fe200078e0a50 */
[----:B------:R-:W-:Y:S02]  /*98b0*/  LOP3.LUT R79, R77, 0x3ffffff8, RZ, 0xc0, !PT ;  /* 0x3ffffff84d4f7812 */ /* 0x000fe400078ec0ff */
[----:B------:R-:W-:Y:S01]  /*98c0*/  LOP3.LUT R82, R82, 0x3ffffff0, RZ, 0xc0, !PT ;  /* 0x3ffffff052527812 */ /* 0x000fe200078ec0ff */
[C-C-:B------:R-:W-:Y:S01]  /*98d0*/  IMAD.IADD R83, R50.reuse, 0x1, R81.reuse ;  /* 0x0000000132537824 */ /* 0x140fe200078e0251 */
[----:B------:R-:W-:Y:S02]  /*98e0*/  IADD3 R81, -R50, 0x1ffe0002, R81 ;  /* 0x1ffe000232517810 */ /* 0x000fe40007ffe151 */
[----:B------:R-:W-:Y:S02]  /*98f0*/  IADD3 R79, R82, R20, -R79 ;  /* 0x00000014524f7210 */ /* 0x000fe40007ffe84f */
[----:B------:R-:W-:Y:S01]  /*9900*/  LEA.HI.SX32 R49, R48, 0x80, 0x1d ;  /* 0x0000008030317811 */ /* 0x000fe200078feaff */
[----:B------:R-:W-:Y:S04]  /*9910*/  STS [R78.X4+`(shared_array)], R83 ;  /* 0x000000534e007388 */ /* 0x000fe80000004800 */
[----:B------:R-:W-:Y:S04]  /*9920*/  STS [R78.X4+`((shared_array + 0x20))], R81 ;  /* 0x000000514e007388 */ /* 0x000fe80000004800 */
[----:B------:R-:W0:Y:S01]  /*9930*/  LDS R51, [R79.X4+`((shared_array + 0x20))] ;  /* 0x000000004f337984 */ /* 0x000e220000004800 */
[----:B------:R-:W-:-:S03]  /*9940*/  IMAD.WIDE R48, R49, R6, c[0x0][0x168] ;  /* 0x00005a0031307625 */ /* 0x000fc600078e0206 */
[----:B------:R-:W1:Y:S04]  /*9950*/  LDS R80, [R79.X4+`(shared_array)] ;  /* 0x000000004f507984 */ /* 0x000e680000004800 */
[----:B------:R3:W5:Y:S01]  /*9960*/  LDG.E.CONSTANT R77, [R48.64] ;  /* 0x00000004304d7981 */ /* 0x000762000c1e9900 */
[----:B0-----:R-:W-:-:S04]  /*9970*/  IMAD.WIDE.U32 R50, R51, R76, RZ ;  /* 0x0000004c33327225 */ /* 0x001fc800078e00ff */
[----:B------:R-:W-:Y:S01]  /*9980*/  IMAD R50, R50, -0xffeffff, RZ ;  /* 0xf001000132327824 */ /* 0x000fe200078e02ff */
[----:B-1----:R-:W-:Y:S02]  /*9990*/  ISETP.GT.U32.AND P0, PT, R80, 0x7ff80007, PT ;  /* 0x7ff800075000780c */ /* 0x002fe40003f04070 */
[----:B------:R-:W-:Y:S01]  /*99a0*/  LEA.HI R76, R55, R18, RZ, 0x3 ;  /* 0x00000012374c7211 */ /* 0x000fe200078f18ff */
[----:B------:R-:W-:Y:S01]  /*99b0*/  IMAD.HI.U32 R50, R50, 0xfff0001, RZ ;  /* 0x0fff000132327827 */ /* 0x000fe200078e00ff */
[----:B------:R-:W-:-:S04]  /*99c0*/  SEL R83, RZ, 0x7ff80008, !P0 ;  /* 0x7ff80008ff537807 */ /* 0x000fc80004000000 */
[----:B------:R-:W-:Y:S01]  /*99d0*/  IADD3 R50, R51, 0xfff0001, -R50 ;  /* 0x0fff000133327810 */ /* 0x000fe20007ffe832 */
[----:B------:R-:W-:Y:S02]  /*99e0*/  IMAD.SHL.U32 R51, R76, 0x2, RZ ;  /* 0x000000024c337824 */ /* 0x000fe400078e00ff */
[----:B------:R-:W-:Y:S01]  /*99f0*/  IMAD.IADD R83, R80, 0x1, -R83 ;  /* 0x0000000150537824 */ /* 0x000fe200078e0a53 */
[----:B---3--:R-:W-:Y:S02]  /*9a00*/  LOP3.LUT R49, R76, 0x3ffffff8, RZ, 0xc0, !PT ;  /* 0x3ffffff84c317812 */ /* 0x008fe400078ec0ff */
[----:B------:R-:W-:Y:S01]  /*9a10*/  LOP3.LUT R51, R51, 0x3ffffff0, RZ, 0xc0, !PT ;  /* 0x3ffffff033337812 */ /* 0x000fe200078ec0ff */
[C-C-:B------:R-:W-:Y:S01]  /*9a20*/  IMAD.IADD R80, R50.reuse, 0x1, R83.reuse ;  /* 0x0000000132507824 */ /* 0x140fe200078e0253 */
[----:B------:R-:W-:Y:S02]  /*9a30*/  IADD3 R82, -R50, 0x1ffe0002, R83 ;  /* 0x1ffe000232527810 */ /* 0x000fe40007ffe153 */
[----:B------:R-:W-:-:S02]  /*9a40*/  LEA.HI R48, R52, R17, RZ, 0x3 ;  /* 0x0000001134307211 */ /* 0x000fc400078f18ff */
[----:B------:R-:W-:Y:S01]  /*9a50*/  IADD3 R78, R51, R18, -R49 ;  /* 0x00000012334e7210 */ /* 0x000fe20007ffe831 */
[----:B------:R-:W-:Y:S01]  /*9a60*/  STS [R79.X4+`(shared_array)], R80 ;  /* 0x000000504f007388 */ /* 0x000fe20000004800 */
[----:B------:R-:W-:-:S03]  /*9a70*/  LEA.HI.SX32 R81, R48, 0x80, 0x1d ;  /* 0x0000008030517811 */ /* 0x000fc600078feaff */
[----:B------:R-:W-:Y:S04]  /*9a80*/  STS [R79.X4+`((shared_array + 0x20))], R82 ;  /* 0x000000524f007388 */ /* 0x000fe80000004800 */
[----:B------:R-:W0:Y:S01]  /*9a90*/  LDS R50, [R78.X4+`((shared_array + 0x20))] ;  /* 0x000000004e327984 */ /* 0x000e220000004800 */
[----:B------:R-:W-:-:S03]  /*9aa0*/  IMAD.WIDE R48, R81, R6, c[0x0][0x168] ;  /* 0x00005a0051307625 */ /* 0x000fc600078e0206 */
[----:B------:R-:W1:Y:S04]  /*9ab0*/  LDS R81, [R78.X4+`(shared_array)] ;  /* 0x000000004e517984 */ /* 0x000e680000004800 */
[----:B------:R3:W5:Y:S02]  /*9ac0*/  LDG.E.CONSTANT R76, [R48.64] ;  /* 0x00000004304c7981 */ /* 0x000764000c1e9900 */
[----:B---3--:R-:W-:Y:S01]  /*9ad0*/  LEA.HI R48, R44, R15, RZ, 0x3 ;  /* 0x0000000f2c307211 */ /* 0x008fe200078f18ff */
[----:B0-----:R-:W-:Y:S01]  /*9ae0*/  IMAD.WIDE.U32 R50, R50, R75, RZ ;  /* 0x0000004b32327225 */ /* 0x001fe200078e00ff */
[----:B------:R-:W-:-:S03]  /*9af0*/  LEA.HI R75, R53, R16, RZ, 0x3 ;  /* 0x00000010354b7211 */ /* 0x000fc600078f18ff */
[----:B------:R-:W-:Y:S01]  /*9b00*/  IMAD R50, R50, -0xffeffff, RZ ;  /* 0xf001000132327824 */ /* 0x000fe200078e02ff */
[----:B-1----:R-:W-:-:S03]  /*9b10*/  ISETP.GT.U32.AND P0, PT, R81, 0x7ff80007, PT ;  /* 0x7ff800075100780c */ /* 0x002fc60003f04070 */
        /* <DEDUP_REMOVED lines=14> */
[----:B------:R-:W2:Y:S04]  /*9c00*/  LDS R51, [R79.X4+`((shared_array + 0x20))] ;  /* 0x000000004f337984 */ /* 0x000ea80000004800 */
[----:B------:R0:W3:Y:S04]  /*9c10*/  LDG.E.CONSTANT R75, [R48.64] ;  /* 0x00000004304b7981 */ /* 0x0000e8000c1e9900 */
[----:B------:R-:W1:Y:S01]  /*9c20*/  LDS R80, [R79.X4+`(shared_array)] ;  /* 0x000000004f507984 */ /* 0x000e620000004800 */
[----:B0-----:R-:W-:Y:S01]  /*9c30*/  LEA.HI R48, R42, R13, RZ, 0x3 ;  /* 0x0000000d2a307211 */ /* 0x001fe200078f18ff */
[----:B--2---:R-:W-:-:S04]  /*9c40*/  IMAD.WIDE.U32 R50, R51, R74, RZ ;  /* 0x0000004a33327225 */ /* 0x004fc800078e00ff */
[----:B------:R-:W-:Y:S01]  /*9c50*/  IMAD R50, R50, -0xffeffff, RZ ;  /* 0xf001000132327824 */ /* 0x000fe200078e02ff */
[----:B------:R-:W-:Y:S02]  /*9c60*/  LEA.HI R74, R45, R14, RZ, 0x3 ;  /* 0x0000000e2d4a7211 */ /* 0x000fe400078f18ff */
[----:B-1----:R-:W-:Y:S01]  /*9c70*/  ISETP.GT.U32.AND P0, PT, R80, 0x7ff80007, PT ;  /* 0x7ff800075000780c */ /* 0x002fe20003f04070 */
[----:B------:R-:W-:-:S03]  /*9c80*/  IMAD.HI.U32 R50, R50, 0xfff0001, RZ ;  /* 0x0fff000132327827 */ /* 0x000fc600078e00ff */
[----:B------:R-:W-:Y:S02]  /*9c90*/  SEL R83, RZ, 0x7ff80008, !P0 ;  /* 0x7ff80008ff537807 */ /* 0x000fe40004000000 */
[----:B------:R-:W-:Y:S01]  /*9ca0*/  IADD3 R50, R51, 0xfff0001, -R50 ;  /* 0x0fff000133327810 */ /* 0x000fe20007ffe832 */
[----:B------:R-:W-:Y:S02]  /*9cb0*/  IMAD.SHL.U32 R51, R74, 0x2, RZ ;  /* 0x000000024a337824 */ /* 0x000fe400078e00ff */
[----:B------:R-:W-:Y:S01]  /*9cc0*/  IMAD.IADD R83, R80, 0x1, -R83 ;  /* 0x0000000150537824 */ /* 0x000fe200078e0a53 */
[----:B------:R-:W-:Y:S02]  /*9cd0*/  LOP3.LUT R49, R74, 0x3ffffff8, RZ, 0xc0, !PT ;  /* 0x3ffffff84a317812 */ /* 0x000fe400078ec0ff */
[----:B------:R-:W-:Y:S01]  /*9ce0*/  LOP3.LUT R51, R51, 0x3ffffff0, RZ, 0xc0, !PT ;  /* 0x3ffffff033337812 */ /* 0x000fe200078ec0ff */
[C-C-:B------:R-:W-:Y:S01]  /*9cf0*/  IMAD.IADD R80, R50.reuse, 0x1, R83.reuse ;  /* 0x0000000132507824 */ /* 0x140fe200078e0253 */
[----:B------:R-:W-:-:S02]  /*9d00*/  IADD3 R82, -R50, 0x1ffe0002, R83 ;  /* 0x1ffe000232527810 */ /* 0x000fc40007ffe153 */
[----:B------:R-:W-:Y:S02]  /*9d10*/  LEA.HI.SX32 R81, R48, 0x80, 0x1d ;  /* 0x0000008030517811 */ /* 0x000fe400078feaff */
[----:B------:R-:W-:Y:S01]  /*9d20*/  IADD3 R78, R51, R14, -R49 ;  /* 0x0000000e334e7210 */ /* 0x000fe20007ffe831 */
[----:B------:R-:W-:Y:S02]  /*9d30*/  STS [R79.X4+`(shared_array)], R80 ;  /* 0x000000504f007388 */ /* 0x000fe40000004800 */
[----:B------:R-:W-:Y:S02]  /*9d40*/  IMAD.WIDE R48, R81, R6, c[0x0][0x168] ;  /* 0x00005a0051307625 */ /* 0x000fe400078e0206 */
[----:B------:R-:W-:Y:S04]  /*9d50*/  STS [R79.X4+`((shared_array + 0x20))], R82 ;  /* 0x000000524f007388 */ /* 0x000fe80000004800 */
[----:B------:R-:W4:Y:S04]  /*9d60*/  LDS R50, [R78.X4+`((shared_array + 0x20))] ;  /* 0x000000004e327984 */ /* 0x000f280000004800 */
[----:B------:R0:W2:Y:S04]  /*9d70*/  LDG.E.CONSTANT R74, [R48.64] ;  /* 0x00000004304a7981 */ /* 0x0000a8000c1e9900 */
[----:B------:R-:W1:Y:S01]  /*9d80*/  LDS R81, [R78.X4+`(shared_array)] ;  /* 0x000000004e517984 */ /* 0x000e620000004800 */
[----:B0-----:R-:W-:Y:S01]  /*9d90*/  LEA.HI R48, R41, R10, RZ, 0x3 ;  /* 0x0000000a29307211 */ /* 0x001fe200078f18ff */
[----:B----4-:R-:W-:-:S04]  /*9da0*/  IMAD.WIDE.U32 R50, R50, R73, RZ ;  /* 0x0000004932327225 */ /* 0x010fc800078e00ff */
        /* <DEDUP_REMOVED lines=12> */
[----:B------:R-:W-:Y:S02]  /*9e70*/  IADD3 R79, R51, R12, -R79 ;  /* 0x0000000c334f7210 */ /* 0x000fe40007ffe84f */
[----:B------:R-:W-:Y:S01]  /*9e80*/  LEA.HI.SX32 R49, R48, 0x80, 0x1d ;  /* 0x0000008030317811 */ /* 0x000fe200078feaff */
[----:B------:R-:W-:Y:S04]  /*9e90*/  STS [R78.X4+`(shared_array)], R83 ;  /* 0x000000534e007388 */ /* 0x000fe80000004800 */
[----:B------:R-:W-:Y:S01]  /*9ea0*/  STS [R78.X4+`((shared_array + 0x20))], R81 ;  /* 0x000000514e007388 */ /* 0x000fe20000004800 */
[----:B------:R-:W-:-:S03]  /*9eb0*/  IMAD.WIDE R48, R49, R6, c[0x0][0x168] ;  /* 0x00005a0031307625 */ /* 0x000fc600078e0206 */
[----:B------:R-:W5:Y:S04]  /*9ec0*/  LDS R50, [R79.X4+`((shared_array + 0x20))] ;  /* 0x000000004f327984 */ /* 0x000f680000004800 */
[----:B------:R0:W4:Y:S04]  /*9ed0*/  LDG.E.CONSTANT R73, [R48.64] ;  /* 0x0000000430497981 */ /* 0x000128000c1e9900 */
[----:B------:R-:W1:Y:S01]  /*9ee0*/  LDS R80, [R79.X4+`(shared_array)] ;  /* 0x000000004f507984 */ /* 0x000e620000004800 */
[----:B------:R-:W-:Y:S02]  /*9ef0*/  LEA.HI R82, R40, R11, RZ, 0x3 ;  /* 0x0000000b28527211 */ /* 0x000fe400078f18ff */
[----:B------:R-:W-:-:S04]  /*9f00*/  LEA.HI R68, R68, R7, RZ, 0x2 ;  /* 0x0000000744447211 */ /* 0x000fc800078f10ff */
[----:B0-----:R-:W-:Y:S01]  /*9f10*/  LEA.HI.SX32 R49, R68, 0x100, 0x1e ;  /* 0x0000010044317811 */ /* 0x001fe200078ff2ff */
[----:B-----5:R-:W-:-:S04]  /*9f20*/  IMAD.WIDE.U32 R50, R50, R77, RZ ;  /* 0x0000004d32327225 */ /* 0x020fc800078e00ff */
[----:B------:R-:W-:Y:S01]  /*9f30*/  IMAD R50, R50, -0xffeffff, RZ ;  /* 0xf001000132327824 */ /* 0x000fe200078e02ff */
[----:B-1----:R-:W-:-:S03]  /*9f40*/  ISETP.GT.U32.AND P0, PT, R80, 0x7ff80007, PT ;  /* 0x7ff800075000780c */ /* 0x002fc60003f04070 */
[----:B------:R-:W-:Y:S01]  /*9f50*/  IMAD.HI.U32 R50, R50, 0xfff0001, RZ ;  /* 0x0fff000132327827 */ /* 0x000fe200078e00ff */
[----:B------:R-:W-:-:S04]  /*9f60*/  SEL R77, RZ, 0x7ff80008, !P0 ;  /* 0x7ff80008ff4d7807 */ /* 0x000fc80004000000 */
[----:B------:R-:W-:Y:S01]  /*9f70*/  IADD3 R50, R51, 0xfff0001, -R50 ;  /* 0x0fff000133327810 */ /* 0x000fe20007ffe832 */
[----:B------:R-:W-:Y:S02]  /*9f80*/  IMAD.SHL.U32 R51, R82, 0x2, RZ ;  /* 0x0000000252337824 */ /* 0x000fe400078e00ff */
[----:B------:R-:W-:Y:S01]  /*9f90*/  IMAD.IADD R77, R80, 0x1, -R77 ;  /* 0x00000001504d7824 */ /* 0x000fe200078e0a4d */
        /* <DEDUP_REMOVED lines=8> */
[----:B------:R-:W1:Y:S04]  /*a020*/  LDS R51, [R77.X4+`((shared_array + 0x20))] ;  /* 0x000000004d337984 */ /* 0x000e680000004800 */
[----:B------:R-:W5:Y:S04]  /*a030*/  LDS R81, [R77.X4+`(shared_array)] ;  /* 0x000000004d517984 */ /* 0x000f680000004800 */
[----:B------:R0:W4:Y:S01]  /*a040*/  LDG.E.CONSTANT R68, [R48.64] ;  /* 0x0000000430447981 */ /* 0x000122000c1e9900 */
[----:B------:R-:W-:-:S05]  /*a050*/  LEA.HI R82, R39, R8, RZ, 0x3 ;  /* 0x0000000827527211 */ /* 0x000fca00078f18ff */
[----:B0-----:R-:W-:Y:S01]  /*a060*/  IMAD.SHL.U32 R78, R82, 0x2, RZ ;  /* 0x00000002524e7824 */ /* 0x001fe200078e00ff */
[----:B------:R-:W-:-:S04]  /*a070*/  LEA.HI R71, R71, R38, RZ, 0x2 ;  /* 0x0000002647477211 */ /* 0x000fc800078f10ff */
[----:B------:R-:W-:Y:S01]  /*a080*/  LEA.HI.SX32 R49, R71, 0x100, 0x1e ;  /* 0x0000010047317811 */ /* 0x000fe200078ff2ff */
[----:B-1----:R-:W-:-:S04]  /*a090*/  IMAD.WIDE.U32 R50, R51, R76, RZ ;  /* 0x0000004c33327225 */ /* 0x002fc800078e00ff */
[----:B------:R-:W-:Y:S01]  /*a0a0*/  IMAD R50, R50, -0xffeffff, RZ ;  /* 0xf001000132327824 */ /* 0x000fe200078e02ff */
[----:B-----5:R-:W-:-:S03]  /*a0b0*/  ISETP.GT.U32.AND P0, PT, R81, 0x7ff80007, PT ;  /* 0x7ff800075100780c */ /* 0x020fc60003f04070 */
[----:B------:R-:W-:Y:S01]  /*a0c0*/  IMAD.HI.U32 R50, R50, 0xfff0001, RZ ;  /* 0x0fff000132327827 */ /* 0x000fe200078e00ff */
[----:B------:R-:W-:-:S04]  /*a0d0*/  SEL R76, RZ, 0x7ff80008, !P0 ;  /* 0x7ff80008ff4c7807 */ /* 0x000fc80004000000 */
[----:B------:R-:W-:Y:S01]  /*a0e0*/  IADD3 R50, R51, 0xfff0001, -R50 ;  /* 0x0fff000133327810 */ /* 0x000fe20007ffe832 */
        /* <DEDUP_REMOVED lines=8> */
[----:B------:R-:W-:Y:S04]  /*a170*/  STS [R77.X4+`((shared_array + 0x20))], R80 ;  /* 0x000000504d007388 */ /* 0x000fe80000004800 */
[----:B------:R-:W3:Y:S04]  /*a180*/  LDS R50, [R76.X4+`((shared_array + 0x20))] ;  /* 0x000000004c327984 */ /* 0x000ee80000004800 */
[----:B------:R-:W0:Y:S04]  /*a190*/  LDS R79, [R76.X4+`(shared_array)] ;  /* 0x000000004c4f7984 */ /* 0x000e280000004800 */
[----:B------:R1:W5:Y:S01]  /*a1a0*/  LDG.E.CONSTANT R71, [R48.64] ;  /* 0x0000000430477981 */ /* 0x000362000c1e9900 */
[----:B------:R-:W-:-:S04]  /*a1b0*/  LEA.HI R2, R2, R37, RZ, 0x2 ;  /* 0x0000002502027211 */ /* 0x000fc800078f10ff */
[----:B-1----:R-:W-:Y:S01]  /*a1c0*/  LEA.HI.SX32 R49, R2, 0x100, 0x1e ;  /* 0x0000010002317811 */ /* 0x002fe200078ff2ff */
        /* <DEDUP_REMOVED lines=17> */
[----:B------:R-:W2:Y:S04]  /*a2e0*/  LDS R51, [R75.X4+`((shared_array + 0x20))] ;  /* 0x000000004b337984 */ /* 0x000ea80000004800 */
[----:B------:R-:W0:Y:S04]  /*a2f0*/  LDS R78, [R75.X4+`(shared_array)] ;  /* 0x000000004b4e7984 */ /* 0x000e280000004800 */
[----:B------:R1:W3:Y:S01]  /*a300*/  LDG.E.CONSTANT R2, [R48.64] ;  /* 0x0000000430027981 */ /* 0x0002e2000c1e9900 */
[----:B------:R-:W-:Y:S01]  /*a310*/  LEA.HI R72, R72, R35, RZ, 0x2 ;  /* 0x0000002348487211 */ /* 0x000fe200078f10ff */
[----:B--2---:R-:W-:-:S04]  /*a320*/  IMAD.WIDE.U32 R50, R51, R74, RZ ;  /* 0x0000004a33327225 */ /* 0x004fc800078e00ff */
[----:B------:R-:W-:Y:S01]  /*a330*/  IMAD R50, R50, -0xffeffff, RZ ;  /* 0xf001000132327824 */ /* 0x000fe200078e02ff */
[----:B0-----:R-:W-:Y:S02]  /*a340*/  ISETP.GT.U32.AND P0, PT, R78, 0x7ff80007, PT ;  /* 0x7ff800074e00780c */ /* 0x001fe40003f04070 */
[----:B------:R-:W-:Y:S01]  /*a350*/  LEA.HI R74, R33, R4, RZ, 0x3 ;  /* 0x00000004214a7211 */ /* 0x000fe200078f18ff */
[----:B------:R-:W-:Y:S01]  /*a360*/  IMAD.HI.U32 R50, R50, 0xfff0001, RZ ;  /* 0x0fff000132327827 */ /* 0x000fe200078e00ff */
[----:B------:R-:W-:-:S04]  /*a370*/  SEL R77, RZ, 0x7ff80008, !P0 ;  /* 0x7ff80008ff4d7807 */ /* 0x000fc80004000000 */
[----:B------:R-:W-:Y:S01]  /*a380*/  IADD3 R50, R51, 0xfff0001, -R50 ;  /* 0x0fff000133327810 */ /* 0x000fe20007ffe832 */
[----:B------:R-:W-:Y:S02]  /*a390*/  IMAD.IADD R77, R78, 0x1, -R77 ;  /* 0x000000014e4d7824 */ /* 0x000fe400078e0a4d */
[C---:B------:R-:W-:Y:S01]  /*a3a0*/  IMAD.SHL.U32 R51, R74.reuse, 0x2, RZ ;  /* 0x000000024a337824 */ /* 0x040fe200078e00ff */
[----:B-1----:R-:W-:Y:S01]  /*a3b0*/  LOP3.LUT R49, R74, 0x3ffffff8, RZ, 0xc0, !PT ;  /* 0x3ffffff84a317812 */ /* 0x002fe200078ec0ff */
[C-C-:B------:R-:W-:Y:S01]  /*a3c0*/  IMAD.IADD R76, R50.reuse, 0x1, R77.reuse ;  /* 0x00000001324c7824 */ /* 0x140fe200078e024d */
[----:B------:R-:W-:Y:S02]  /*a3d0*/  IADD3 R78, -R50, 0x1ffe0002, R77 ;  /* 0x1ffe0002324e7810 */ /* 0x000fe40007ffe14d */
[----:B------:R-:W-:Y:S02]  /*a3e0*/  LOP3.LUT R51, R51, 0x3ffffff0, RZ, 0xc0, !PT ;  /* 0x3ffffff033337812 */ /* 0x000fe400078ec0ff */
[----:B------:R-:W-:-:S02]  /*a3f0*/  LEA.HI.SX32 R77, R72, 0x100, 0x1e ;  /* 0x00000100484d7811 */ /* 0x000fc400078ff2ff */
[----:B------:R-:W-:-:S03]  /*a400*/  IADD3 R74, R51, R4, -R49 ;  /* 0x00000004334a7210 */ /* 0x000fc60007ffe831 */
[----:B------:R-:W-:Y:S01]  /*a410*/  IMAD.WIDE R48, R77, R6, c[0x0][0x168] ;  /* 0x00005a004d307625 */ /* 0x000fe200078e0206 */
[----:B------:R-:W-:Y:S04]  /*a420*/  STS [R75.X4+`(shared_array)], R76 ;  /* 0x0000004c4b007388 */ /* 0x000fe80000004800 */
[----:B------:R-:W-:Y:S04]  /*a430*/  STS [R75.X4+`((shared_array + 0x20))], R78 ;  /* 0x0000004e4b007388 */ /* 0x000fe80000004800 */
[----:B------:R-:W4:Y:S04]  /*a440*/  LDS R50, [R74.X4+`((shared_array + 0x20))] ;  /* 0x000000004a327984 */ /* 0x000f280000004800 */
[----:B------:R0:W2:Y:S04]  /*a450*/  LDG.E.CONSTANT R72, [R48.64] ;  /* 0x0000000430487981 */ /* 0x0000a8000c1e9900 */
[----:B------:R-:W1:Y:S01]  /*a460*/  LDS R77, [R74.X4+`(shared_array)] ;  /* 0x000000004a4d7984 */ /* 0x000e620000004800 */
[----:B------:R-:W-:-:S04]  /*a470*/  LEA.HI R79, R9, R34, RZ, 0x2 ;  /* 0x00000022094f7211 */ /* 0x000fc800078f10ff */
[----:B------:R-:W-:-:S05]  /*a480*/  LEA.HI.SX32 R79, R79, 0x100, 0x1e ;  /* 0x000001004f4f7811 */ /* 0x000fca00078ff2ff */
[----:B0-----:R-:W-:-:S04]  /*a490*/  IMAD.WIDE R48, R79, R6, c[0x0][0x168] ;  /* 0x00005a004f307625 */ /* 0x001fc800078e0206 */
[----:B----4-:R-:W-:Y:S01]  /*a4a0*/  IMAD.WIDE.U32 R50, R50, R73, RZ ;  /* 0x0000004932327225 */ /* 0x010fe200078e00ff */
        /* <DEDUP_REMOVED lines=13> */
[----:B------:R0:W4:Y:S04]  /*a580*/  LDG.E.CONSTANT R9, [R48.64] ;  /* 0x0000000430097981 */ /* 0x000128000c1e9900 */
[----:B------:R-:W-:Y:S04]  /*a590*/  STS [R74.X4+`(shared_array)], R73 ;  /* 0x000000494a007388 */ /* 0x000fe80000004800 */
[----:B------:R-:W-:Y:S04]  /*a5a0*/  STS [R74.X4+`((shared_array + 0x20))], R77 ;  /* 0x0000004d4a007388 */ /* 0x000fe80000004800 */
[----:B------:R-:W-:Y:S06]  /*a5b0*/  BAR.SYNC 0x0 ;  /* 0x0000000000007b1d */ /* 0x000fec0000000000 */
[----:B------:R-:W1:Y:S04]  /*a5c0*/  LDS R51, [R70.X4+`((shared_array + 0x10))] ;  /* 0x0000000046337984 */ /* 0x000e680000004800 */
[----:B------:R-:W1:Y:S01]  /*a5d0*/  LDS R75, [R70.X4+`(shared_array)] ;  /* 0x00000000464b7984 */ /* 0x000e620000004800 */
[----:B------:R-:W-:-:S02]  /*a5e0*/  LEA.HI R69, R69, R32, RZ, 0x2 ;  /* 0x0000002045457211 */ /* 0x000fc400078f10ff */
[----:B------:R-:W-:-:S03]  /*a5f0*/  LEA.HI R66, R66, R31, RZ, 0x2 ;  /* 0x0000001f42427211 */ /* 0x000fc600078f10ff */
[----:B0-----:R-:W-:Y:S01]  /*a600*/  IMAD.SHL.U32 R48, R69, 0x2, RZ ;  /* 0x0000000245307824 */ /* 0x001fe200078e00ff */
[----:B------:R-:W-:-:S04]  /*a610*/  LEA.HI.SX32 R49, R66, 0x100, 0x1e ;  /* 0x0000010042317811 */ /* 0x000fc800078ff2ff */
[----:B------:R-:W-:Y:S01]  /*a620*/  LOP3.LUT R66, R48, 0x3ffffff8, RZ, 0xc0, !PT ;  /* 0x3ffffff830427812 */ /* 0x000fe200078ec0ff */
[----:B------:R-:W-:-:S04]  /*a630*/  IMAD.WIDE R48, R49, R6, c[0x0][0x168] ;  /* 0x00005a0031307625 */ /* 0x000fc800078e0206 */
[----:B-1----:R-:W-:-:S04]  /*a640*/  IMAD.WIDE.U32 R50, R51, R68, RZ ;  /* 0x0000004433327225 */ /* 0x002fc800078e00ff */
[----:B------:R-:W-:-:S04]  /*a650*/  IMAD R50, R50, -0xffeffff, RZ ;  /* 0xf001000132327824 */ /* 0x000fc800078e02ff */
[----:B------:R-:W-:-:S05]  /*a660*/  IMAD.HI.U32 R50, R50, 0xfff0001, RZ ;  /* 0x0fff000132327827 */ /* 0x000fca00078e00ff */
[----:B------:R-:W-:Y:S02]  /*a670*/  IADD3 R50, R51, 0xfff0001, -R50 ;  /* 0x0fff000133327810 */ /* 0x000fe40007ffe832 */
[----:B------:R-:W-:-:S03]  /*a680*/  LOP3.LUT R51, R69, 0x3ffffffc, RZ, 0xc0, !PT ;  /* 0x3ffffffc45337812 */ /* 0x000fc600078ec0ff */
[C-C-:B------:R-:W-:Y:S01]  /*a690*/  IMAD.IADD R69, R50.reuse, 0x1, R75.reuse ;  /* 0x0000000132457824 */ /* 0x140fe200078e024b */
[----:B------:R-:W-:Y:S02]  /*a6a0*/  IADD3 R75, -R50, 0x1ffe0002, R75 ;  /* 0x1ffe0002324b7810 */ /* 0x000fe40007ffe14b */
[----:B------:R-:W-:Y:S02]  /*a6b0*/  IADD3 R68, R66, R32, -R51 ;  /* 0x0000002042447210 */ /* 0x000fe40007ffe833 */
[----:B------:R0:W4:Y:S04]  /*a6c0*/  LDG.E.CONSTANT R66, [R48.64] ;  /* 0x0000000430427981 */ /* 0x000128000c1e9900 */
[----:B------:R-:W-:Y:S04]  /*a6d0*/  STS [R70.X4+`(shared_array)], R69 ;  /* 0x0000004546007388 */ /* 0x000fe80000004800 */
[----:B------:R-:W-:Y:S04]  /*a6e0*/  STS [R70.X4+`((shared_array + 0x10))], R75 ;  /* 0x0000004b46007388 */ /* 0x000fe80000004800 */
[----:B------:R-:W5:Y:S04]  /*a6f0*/  LDS R50, [R68.X4+`((shared_array + 0x10))] ;  /* 0x0000000044327984 */ /* 0x000f680000004800 */
[----:B------:R-:W1:Y:S01]  /*a700*/  LDS R73, [R68.X4+`(shared_array)] ;  /* 0x0000000044497984 */ /* 0x000e620000004800 */
[----:B------:R-:W-:Y:S01]  /*a710*/  LEA.HI R67, R67, R30, RZ, 0x2 ;  /* 0x0000001e43437211 */ /* 0x000fe200078f10ff */
[----:B-----5:R-:W-:-:S04]  /*a720*/  IMAD.WIDE.U32 R50, R50, R71, RZ ;  /* 0x0000004732327225 */ /* 0x020fc800078e00ff */
[----:B------:R-:W-:Y:S01]  /*a730*/  IMAD R50, R50, -0xffeffff, RZ ;  /* 0xf001000132327824 */ /* 0x000fe200078e02ff */
[----:B------:R-:W-:-:S03]  /*a740*/  LEA.HI R71, R64, R29, RZ, 0x2 ;  /* 0x0000001d40477211 */ /* 0x000fc600078f10ff */
[----:B------:R-:W-:Y:S01]  /*a750*/  IMAD.HI.U32 R50, R50, 0xfff0001, RZ ;  /* 0x0fff000132327827 */ /* 0x000fe200078e00ff */
[----:B0-----:R-:W-:-:S03]  /*a760*/  LEA.HI.SX32 R49, R71, 0x100, 0x1e ;  /* 0x0000010047317811 */ /* 0x001fc600078ff2ff */
[----:B------:R-:W-:Y:S01]  /*a770*/  IMAD.SHL.U32 R64, R67, 0x2, RZ ;  /* 0x0000000243407824 */ /* 0x000fe200078e00ff */
[----:B------:R-:W-:Y:S01]  /*a780*/  IADD3 R50, R51, 0xfff0001, -R50 ;  /* 0x0fff000133327810 */ /* 0x000fe20007ffe832 */
[----:B------:R-:W-:Y:S01]  /*a790*/  IMAD.WIDE R48, R49, R6, c[0x0][0x168] ;  /* 0x00005a0031307625 */ /* 0x000fe200078e0206 */
[----:B------:R-:W-:Y:S02]  /*a7a0*/  LOP3.LUT R51, R67, 0x3ffffffc, RZ, 0xc0, !PT ;  /* 0x3ffffffc43337812 */ /* 0x000fe400078ec0ff */
[----:B------:R-:W-:Y:S01]  /*a7b0*/  LOP3.LUT R64, R64, 0x3ffffff8, RZ, 0xc0, !PT ;  /* 0x3ffffff840407812 */ /* 0x000fe200078ec0ff */
[C-C-:B-1----:R-:W-:Y:S01]  /*a7c0*/  IMAD.IADD R67, R50.reuse, 0x1, R73.reuse ;  /* 0x0000000132437824 */ /* 0x142fe200078e0249 */
[----:B------:R-:W-:Y:S02]  /*a7d0*/  IADD3 R73, -R50, 0x1ffe0002, R73 ;  /* 0x1ffe000232497810 */ /* 0x000fe40007ffe149 */
[----:B------:R-:W-:Y:S02]  /*a7e0*/  IADD3 R69, R64, R30, -R51 ;  /* 0x0000001e40457210 */ /* 0x000fe40007ffe833 */
[----:B------:R0:W5:Y:S04]  /*a7f0*/  LDG.E.CONSTANT R64, [R48.64] ;  /* 0x0000000430407981 */ /* 0x000168000c1e9900 */
[----:B------:R-:W-:Y:S04]  /*a800*/  STS [R68.X4+`(shared_array)], R67 ;  /* 0x0000004344007388 */ /* 0x000fe80000004800 */
[----:B------:R-:W-:Y:S04]  /*a810*/  STS [R68.X4+`((shared_array + 0x10))], R73 ;  /* 0x0000004944007388 */ /* 0x000fe80000004800 */
[----:B------:R-:W3:Y:S04]  /*a820*/  LDS R51, [R69.X4+`((shared_array + 0x10))] ;  /* 0x0000000045337984 */ /* 0x000ee80000004800 */
[----:B------:R-:W1:Y:S01]  /*a830*/  LDS R71, [R69.X4+`(shared_array)] ;  /* 0x0000000045477984 */ /* 0x000e620000004800 */
[----:B------:R-:W-:-:S02]  /*a840*/  LEA.HI R65, R65, R28, RZ, 0x2 ;  /* 0x0000001c41417211 */ /* 0x000fc400078f10ff */
[----:B------:R-:W-:-:S04]  /*a850*/  LEA.HI R62, R62, R27, RZ, 0x2 ;  /* 0x0000001b3e3e7211 */ /* 0x000fc800078f10ff */
[----:B0-----:R-:W-:-:S05]  /*a860*/  LEA.HI.SX32 R49, R62, 0x100, 0x1e ;  /* 0x000001003e317811 */ /* 0x001fca00078ff2ff */
[----:B------:R-:W-:-:S04]  /*a870*/  IMAD.WIDE R48, R49, R6, c[0x0][0x168] ;  /* 0x00005a0031307625 */ /* 0x000fc800078e0206 */
[----:B---3--:R-:W-:-:S04]  /*a880*/  IMAD.WIDE.U32 R50, R51, R2, RZ ;  /* 0x0000000233327225 */ /* 0x008fc800078e00ff */
[----:B------:R-:W-:-:S04]  /*a890*/  IMAD R2, R50, -0xffeffff, RZ ;  /* 0xf001000132027824 */ /* 0x000fc800078e02ff */
[----:B------:R-:W-:-:S04]  /*a8a0*/  IMAD.HI.U32 R50, R2, 0xfff0001, RZ ;  /* 0x0fff000102327827 */ /* 0x000fc800078e00ff */
[----:B------:R-:W-:Y:S01]  /*a8b0*/  IMAD.SHL.U32 R2, R65, 0x2, RZ ;  /* 0x0000000241027824 */ /* 0x000fe200078e00ff */
[----:B------:R-:W-:Y:S02]  /*a8c0*/  IADD3 R50, R51, 0xfff0001, -R50 ;  /* 0x0fff000133327810 */ /* 0x000fe40007ffe832 */
[----:B------:R-:W-:Y:S02]  /*a8d0*/  LOP3.LUT R65, R65, 0x3ffffffc, RZ, 0xc0, !PT ;  /* 0x3ffffffc41417812 */ /* 0x000fe400078ec0ff */
[----:B------:R-:W-:Y:S01]  /*a8e0*/  LOP3.LUT R2, R2, 0x3ffffff8, RZ, 0xc0, !PT ;  /* 0x3ffffff802027812 */ /* 0x000fe200078ec0ff */
[C-C-:B-1----:R-:W-:Y:S01]  /*a8f0*/  IMAD.IADD R62, R50.reuse, 0x1, R71.reuse ;  /* 0x00000001323e7824 */ /* 0x142fe200078e0247 */
[----:B------:R-:W-:Y:S02]  /*a900*/  IADD3 R68, -R50, 0x1ffe0002, R71 ;  /* 0x1ffe000232447810 */ /* 0x000fe40007ffe147 */
[----:B------:R-:W-:Y:S02]  /*a910*/  IADD3 R65, R2, R28, -R65 ;  /* 0x0000001c02417210 */ /* 0x000fe40007ffe841 */
[----:B------:R0:W3:Y:S04]  /*a920*/  LDG.E.CONSTANT R2, [R48.64] ;  /* 0x0000000430027981 */ /* 0x0000e8000c1e9900 */
[----:B------:R-:W-:Y:S04]  /*a930*/  STS [R69.X4+`(shared_array)], R62 ;  /* 0x0000003e45007388 */ /* 0x000fe80000004800 */
[----:B------:R-:W-:Y:S04]  /*a940*/  STS [R69.X4+`((shared_array + 0x10))], R68 ;  /* 0x0000004445007388 */ /* 0x000fe80000004800 */
[----:B------:R-:W2:Y:S04]  /*a950*/  LDS R51, [R65.X4+`((shared_array + 0x10))] ;  /* 0x0000000041337984 */ /* 0x000ea80000004800 */
[----:B------:R-:W1:Y:S01]  /*a960*/  LDS R67, [R65.X4+`(shared_array)] ;  /* 0x0000000041437984 */ /* 0x000e620000004800 */
[----:B------:R-:W-:-:S02]  /*a970*/  LEA.HI R63, R63, R26, RZ, 0x2 ;  /* 0x0000001a3f3f7211 */ /* 0x000fc400078f10ff */
[----:B------:R-:W-:-:S03]  /*a980*/  LEA.HI R70, R60, R25, RZ, 0x2 ;  /* 0x000000193c467211 */ /* 0x000fc600078f10ff */
[C---:B------:R-:W-:Y:S01]  /*a990*/  IMAD.SHL.U32 R60, R63.reuse, 0x2, RZ ;  /* 0x000000023f3c7824 */ /* 0x040fe200078e00ff */
[----:B0-----:R-:W-:Y:S02]  /*a9a0*/  LEA.HI.SX32 R49, R70, 0x100, 0x1e ;  /* 0x0000010046317811 */ /* 0x001fe400078ff2ff */
[----:B------:R-:W-:Y:S02]  /*a9b0*/  LOP3.LUT R63, R63, 0x3ffffffc, RZ, 0xc0, !PT ;  /* 0x3ffffffc3f3f7812 */ /* 0x000fe400078ec0ff */
[----:B------:R-:W-:Y:S01]  /*a9c0*/  LOP3.LUT R60, R60, 0x3ffffff8, RZ, 0xc0, !PT ;  /* 0x3ffffff83c3c7812 */ /* 0x000fe200078ec0ff */
[----:B------:R-:W-:-:S03]  /*a9d0*/  IMAD.WIDE R48, R49, R6, c[0x0][0x168] ;  /* 0x00005a0031307625 */ /* 0x000fc600078e0206 */
[----:B------:R-:W-:Y:S02]  /*a9e0*/  IADD3 R63, R60, R26, -R63 ;  /* 0x0000001a3c3f7210 */ /* 0x000fe40007ffe83f */
[----:B------:R0:W3:Y:S01]  /*a9f0*/  LDG.E.CONSTANT R60, [R48.64] ;  /* 0x00000004303c7981 */ /* 0x0000e2000c1e9900 */
[----:B--2---:R-:W-:-:S04]  /*aa00*/  IMAD.WIDE.U32 R50, R51, R72, RZ ;  /* 0x0000004833327225 */ /* 0x004fc800078e00ff */
[----:B------:R-:W-:-:S04]  /*aa10*/  IMAD R50, R50, -0xffeffff, RZ ;  /* 0xf001000132327824 */ /* 0x000fc800078e02ff */
[----:B------:R-:W-:-:S05]  /*aa20*/  IMAD.HI.U32 R50, R50, 0xfff0001, RZ ;  /* 0x0fff000132327827 */ /* 0x000fca00078e00ff */
[----:B------:R-:W-:-:S04]  /*aa30*/  IADD3 R50, R51, 0xfff0001, -R50 ;  /* 0x0fff000133327810 */ /* 0x000fc80007ffe832 */
[C-C-:B-1----:R-:W-:Y:S01]  /*aa40*/  IADD3 R68, -R50.reuse, 0x1ffe0002, R67.reuse ;  /* 0x1ffe000232447810 */ /* 0x142fe20007ffe143 */
[----:B------:R-:W-:-:S04]  /*aa50*/  IMAD.IADD R62, R50, 0x1, R67 ;  /* 0x00000001323e7824 */ /* 0x000fc800078e0243 */
[----:B------:R-:W-:Y:S04]  /*aa60*/  STS [R65.X4+`((shared_array + 0x10))], R68 ;  /* 0x0000004441007388 */ /* 0x000fe80000004800 */
[----:B------:R-:W-:Y:S04]  /*aa70*/  STS [R65.X4+`(shared_array)], R62 ;  /* 0x0000003e41007388 */ /* 0x000fe80000004800 */
[----:B------:R-:W4:Y:S04]  /*aa80*/  LDS R50, [R63.X4+`((shared_array + 0x10))] ;  /* 0x000000003f327984 */ /* 0x000f280000004800 */
[----:B------:R-:W1:Y:S01]  /*aa90*/  LDS R70, [R63.X4+`(shared_array)] ;  /* 0x000000003f467984 */ /* 0x000e620000004800 */
[----:B------:R-:W-:-:S02]  /*aaa0*/  LEA.HI R61, R61, R24, RZ, 0x2 ;  /* 0x000000183d3d7211 */ /* 0x000fc400078f10ff */
[----:B------:R-:W-:-:S04]  /*aab0*/  LEA.HI R58, R58, R23, RZ, 0x2 ;  /* 0x000000173a3a7211 */ /* 0x000fc800078f10ff */
[----:B0-----:R-:W-:-:S05]  /*aac0*/  LEA.HI.SX32 R49, R58, 0x100, 0x1e ;  /* 0x000001003a317811 */ /* 0x001fca00078ff2ff */
[----:B------:R-:W-:-:S04]  /*aad0*/  IMAD.WIDE R48, R49, R6, c[0x0][0x168] ;  /* 0x00005a0031307625 */ /* 0x000fc800078e0206 */
[----:B----4-:R-:W-:-:S04]  /*aae0*/  IMAD.WIDE.U32 R50, R50, R9, RZ ;  /* 0x0000000932327225 */ /* 0x010fc800078e00ff */
        /* <DEDUP_REMOVED lines=8> */
[----:B------:R-:W-:Y:S01]  /*ab70*/  IADD3 R61, R50, R24, -R61 ;  /* 0x00000018323d7210 */ /* 0x000fe20007ffe83d */
[----:B------:R0:W2:Y:S04]  /*ab80*/  LDG.E.CONSTANT R9, [R48.64] ;  /* 0x0000000430097981 */ /* 0x0000a8000c1e9900 */
[----:B------:R-:W-:Y:S04]  /*ab90*/  STS [R63.X4+`(shared_array)], R58 ;  /* 0x0000003a3f007388 */ /* 0x000fe80000004800 */
[----:B------:R-:W-:Y:S04]  /*aba0*/  STS [R63.X4+`((shared_array + 0x10))], R70 ;  /* 0x000000463f007388 */ /* 0x000fe80000004800 */
[----:B------:R-:W1:Y:S04]  /*abb0*/  LDS R51, [R61.X4+`((shared_array + 0x10))] ;  /* 0x000000003d337984 */ /* 0x000e680000004800 */
[----:B------:R-:W4:Y:S01]  /*abc0*/  LDS R65, [R61.X4+`(shared_array)] ;  /* 0x000000003d417984 */ /* 0x000f220000004800 */
        /* <DEDUP_REMOVED lines=8> */
[----:B------:R0:W2:Y:S01]  /*ac50*/  LDG.E.CONSTANT R56, [R48.64] ;  /* 0x0000000430387981 */ /* 0x0000a2000c1e9900 */
[----:B-1----:R-:W-:-:S04]  /*ac60*/  IMAD.WIDE.U32 R50, R51, R66, RZ ;  /* 0x0000004233327225 */ /* 0x002fc800078e00ff */
[----:B------:R-:W-:-:S04]  /*ac70*/  IMAD R50, R50, -0xffeffff, RZ ;  /* 0xf001000132327824 */ /* 0x000fc800078e02ff */
[----:B------:R-:W-:-:S05]  /*ac80*/  IMAD.HI.U32 R50, R50, 0xfff0001, RZ ;  /* 0x0fff000132327827 */ /* 0x000fca00078e00ff */
[----:B------:R-:W-:-:S04]  /*ac90*/  IADD3 R50, R51, 0xfff0001, -R50 ;  /* 0x0fff000133327810 */ /* 0x000fc80007ffe832 */
[C-C-:B----4-:R-:W-:Y:S01]  /*aca0*/  IADD3 R62, -R50.reuse, 0x1ffe0002, R65.reuse ;  /* 0x1ffe0002323e7810 */ /* 0x150fe20007ffe141 */
[----:B------:R-:W-:-:S04]  /*acb0*/  IMAD.IADD R58, R50, 0x1, R65 ;  /* 0x00000001323a7824 */ /* 0x000fc800078e0241 */
[----:B------:R-:W-:Y:S04]  /*acc0*/  STS [R61.X4+`((shared_array + 0x10))], R62 ;  /* 0x0000003e3d007388 */ /* 0x000fe80000004800 */
[----:B------:R-:W-:Y:S04]  /*acd0*/  STS [R61.X4+`(shared_array)], R58 ;  /* 0x0000003a3d007388 */ /* 0x000fe80000004800 */
[----:B------:R-:W5:Y:S04]  /*ace0*/  LDS R51, [R59.X4+`((shared_array + 0x10))] ;  /* 0x000000003b337984 */ /* 0x000f680000004800 */
[----:B------:R-:W1:Y:S01]  /*acf0*/  LDS R63, [R59.X4+`(shared_array)] ;  /* 0x000000003b3f7984 */ /* 0x000e620000004800 */
[----:B------:R-:W-:Y:S01]  /*ad00*/  LEA.HI R57, R57, R20, RZ, 0x2 ;  /* 0x0000001439397211 */ /* 0x000fe200078f10ff */
[----:B-----5:R-:W-:-:S04]  /*ad10*/  IMAD.WIDE.U32 R50, R51, R64, RZ ;  /* 0x0000004033327225 */ /* 0x020fc800078e00ff */
[----:B------:R-:W-:Y:S01]  /*ad20*/  IMAD R50, R50, -0xffeffff, RZ ;  /* 0xf001000132327824 */ /* 0x000fe200078e02ff */
[----:B------:R-:W-:Y:S01]  /*ad30*/  LEA.HI R64, R54, R19, RZ, 0x2 ;  /* 0x0000001336407211 */ /* 0x000fe200078f10ff */
[C---:B------:R-:W-:Y:S02]  /*ad40*/  IMAD.SHL.U32 R54, R57.reuse, 0x2, RZ ;  /* 0x0000000239367824 */ /* 0x040fe400078e00ff */
[----:B------:R-:W-:Y:S01]  /*ad50*/  IMAD.HI.U32 R50, R50, 0xfff0001, RZ ;  /* 0x0fff000132327827 */ /* 0x000fe200078e00ff */
[----:B0-----:R-:W-:Y:S02]  /*ad60*/  LEA.HI.SX32 R49, R64, 0x100, 0x1e ;  /* 0x0000010040317811 */ /* 0x001fe400078ff2ff */
[----:B------:R-:W-:Y:S02]  /*ad70*/  LOP3.LUT R57, R57, 0x3ffffffc, RZ, 0xc0, !PT ;  /* 0x3ffffffc39397812 */ /* 0x000fe400078ec0ff */
[----:B------:R-:W-:Y:S02]  /*ad80*/  IADD3 R50, R51, 0xfff0001, -R50 ;  /* 0x0fff000133327810 */ /* 0x000fe40007ffe832 */
[----:B------:R-:W-:Y:S01]  /*ad90*/  LOP3.LUT R54, R54, 0x3ffffff8, RZ, 0xc0, !PT ;  /* 0x3ffffff836367812 */ /* 0x000fe200078ec0ff */
[----:B------:R-:W-:Y:S01]  /*ada0*/  IMAD.WIDE R48, R49, R6, c[0x0][0x168] ;  /* 0x00005a0031307625 */ /* 0x000fe200078e0206 */
[----:B-1----:R-:W-:-:S02]  /*adb0*/  IADD3 R62, -R50, 0x1ffe0002, R63 ;  /* 0x1ffe0002323e7810 */ /* 0x002fc40007ffe13f */
[----:B------:R-:W-:Y:S01]  /*adc0*/  IADD3 R57, R54, R20, -R57 ;  /* 0x0000001436397210 */ /* 0x000fe20007ffe839 */
[----:B------:R-:W-:Y:S01]  /*add0*/  IMAD.IADD R58, R50, 0x1, R63 ;  /* 0x00000001323a7824 */ /* 0x000fe200078e023f */
[----:B------:R0:W4:Y:S04]  /*ade0*/  LDG.E.CONSTANT R54, [R48.64] ;  /* 0x0000000430367981 */ /* 0x000128000c1e9900 */
        /* <DEDUP_REMOVED lines=21> */
[----:B------:R-:W1:Y:S04]  /*af40*/  LDS R51, [R55.X4+`((shared_array + 0x10))] ;  /* 0x0000000037337984 */ /* 0x000e680000004800 */
[----:B------:R-:W5:Y:S01]  /*af50*/  LDS R59, [R55.X4+`(shared_array)] ;  /* 0x00000000373b7984 */ /* 0x000f620000004800 */
[----:B------:R-:W-:Y:S01]  /*af60*/  LEA.HI R53, R53, R16, RZ, 0x2 ;  /* 0x0000001035357211 */ /* 0x000fe200078f10ff */
[----:B-1----:R-:W-:-:S04]  /*af70*/  IMAD.WIDE.U32 R50, R51, R60, RZ ;  /* 0x0000003c33327225 */ /* 0x002fc800078e00ff */
[----:B------:R-:W-:Y:S01]  /*af80*/  IMAD R50, R50, -0xffeffff, RZ ;  /* 0xf001000132327824 */ /* 0x000fe200078e02ff */
[----:B------:R-:W-:Y:S01]  /*af90*/  LEA.HI R60, R44, R15, RZ, 0x2 ;  /* 0x0000000f2c3c7211 */ /* 0x000fe200078f10ff */
[C---:B------:R-:W-:Y:S02]  /*afa0*/  IMAD.SHL.U32 R44, R53.reuse, 0x2, RZ ;  /* 0x00000002352c7824 */ /* 0x040fe400078e00ff */
[----:B------:R-:W-:Y:S01]  /*afb0*/  IMAD.HI.U32 R50, R50, 0xfff0001, RZ ;  /* 0x0fff000132327827 */ /* 0x000fe200078e00ff */
[----:B------:R-:W-:-:S04]  /*afc0*/  LOP3.LUT R53, R53, 0x3ffffffc, RZ, 0xc0, !PT ;  /* 0x3ffffffc35357812 */ /* 0x000fc800078ec0ff */
[----:B------:R-:W-:Y:S02]  /*afd0*/  IADD3 R50, R51, 0xfff0001, -R50 ;  /* 0x0fff000133327810 */ /* 0x000fe40007ffe832 */
[----:B------:R-:W-:Y:S02]  /*afe0*/  LOP3.LUT R51, R44, 0x3ffffff8, RZ, 0xc0, !PT ;  /* 0x3ffffff82c337812 */ /* 0x000fe400078ec0ff */
[C-C-:B-----5:R-:W-:Y:S01]  /*aff0*/  IADD3 R52, -R50.reuse, 0x1ffe0002, R59.reuse ;  /* 0x1ffe000232347810 */ /* 0x160fe20007ffe13b */
[----:B------:R-:W-:Y:S01]  /*b000*/  IMAD.IADD R44, R50, 0x1, R59 ;  /* 0x00000001322c7824 */ /* 0x000fe200078e023b */
[----:B0-----:R-:W-:Y:S02]  /*b010*/  LEA.HI.SX32 R49, R60, 0x100, 0x1e ;  /* 0x000001003c317811 */ /* 0x001fe400078ff2ff */
[----:B------:R-:W-:Y:S01]  /*b020*/  IADD3 R53, R51, R16, -R53 ;  /* 0x0000001033357210 */ /* 0x000fe20007ffe835 */
[----:B------:R-:W-:Y:S02]  /*b030*/  STS [R55.X4+`((shared_array + 0x10))], R52 ;  /* 0x0000003437007388 */ /* 0x000fe40000004800 */
[----:B------:R-:W-:-:S02]  /*b040*/  IMAD.WIDE R48, R49, R6, c[0x0][0x168] ;  /* 0x00005a0031307625 */ /* 0x000fc400078e0206 */
[----:B------:R-:W-:Y:S04]  /*b050*/  STS [R55.X4+`(shared_array)], R44 ;  /* 0x0000002c37007388 */ /* 0x000fe80000004800 */
[----:B------:R-:W2:Y:S04]  /*b060*/  LDS R50, [R53.X4+`((shared_array + 0x10))] ;  /* 0x0000000035327984 */ /* 0x000ea80000004800 */
[----:B------:R0:W5:Y:S04]  /*b070*/  LDG.E.CONSTANT R48, [R48.64] ;  /* 0x0000000430307981 */ /* 0x000168000c1e9900 */
[----:B------:R-:W1:Y:S01]  /*b080*/  LDS R58, [R53.X4+`(shared_array)] ;  /* 0x00000000353a7984 */ /* 0x000e620000004800 */
[----:B------:R-:W-:-:S04]  /*b090*/  LEA.HI R45, R45, R14, RZ, 0x2 ;  /* 0x0000000e2d2d7211 */ /* 0x000fc800078f10ff */
[----:B0-----:R-:W-:Y:S01]  /*b0a0*/  LOP3.LUT R49, R45, 0x3ffffffc, RZ, 0xc0, !PT ;  /* 0x3ffffffc2d317812 */ /* 0x001fe200078ec0ff */
[----:B--2---:R-:W-:-:S04]  /*b0b0*/  IMAD.WIDE.U32 R50, R50, R9, RZ ;  /* 0x0000000932327225 */ /* 0x004fc800078e00ff */
[----:B------:R-:W-:Y:S01]  /*b0c0*/  IMAD R9, R50, -0xffeffff, RZ ;  /* 0xf001000132097824 */ /* 0x000fe200078e02ff */
[----:B------:R-:W-:-:S03]  /*b0d0*/  LEA.HI R50, R42, R13, RZ, 0x2 ;  /* 0x0000000d2a327211 */ /* 0x000fc600078f10ff */
[----:B------:R-:W-:-:S04]  /*b0e0*/  IMAD.HI.U32 R9, R9, 0xfff0001, RZ ;  /* 0x0fff000109097827 */ /* 0x000fc800078e00ff */
[----:B------:R-:W-:Y:S01]  /*b0f0*/  IMAD.SHL.U32 R42, R45, 0x2, RZ ;  /* 0x000000022d2a7824 */ /* 0x000fe200078e00ff */
[----:B------:R-:W-:Y:S02]  /*b100*/  IADD3 R9, R51, 0xfff0001, -R9 ;  /* 0x0fff000133097810 */ /* 0x000fe40007ffe809 */
[----:B------:R-:W-:Y:S02]  /*b110*/  LEA.HI.SX32 R57, R50, 0x100, 0x1e ;  /* 0x0000010032397811 */ /* 0x000fe400078ff2ff */
[----:B------:R-:W-:Y:S01]  /*b120*/  LOP3.LUT R50, R42, 0x3ffffff8, RZ, 0xc0, !PT ;  /* 0x3ffffff82a327812 */ /* 0x000fe200078ec0ff */
[C-C-:B-1----:R-:W-:Y:S01]  /*b130*/  IMAD.IADD R42, R9.reuse, 0x1, R58.reuse ;  /* 0x00000001092a7824 */ /* 0x142fe200078e023a */
[----:B------:R-:W-:Y:S02]  /*b140*/  IADD3 R58, -R9, 0x1ffe0002, R58 ;  /* 0x1ffe0002093a7810 */ /* 0x000fe40007ffe13a */
[----:B------:R-:W-:Y:S01]  /*b150*/  IADD3 R49, R50, R14, -R49 ;  /* 0x0000000e32317210 */ /* 0x000fe20007ffe831 */
[----:B------:R-:W-:Y:S01]  /*b160*/  IMAD.WIDE R44, R57, R6, c[0x0][0x168] ;  /* 0x00005a00392c7625 */ /* 0x000fe200078e0206 */
[----:B------:R0:W-:Y:S04]  /*b170*/  STS [R53.X4+`(shared_array)], R42 ;  /* 0x0000002a35007388 */ /* 0x0001e80000004800 */
[----:B------:R-:W-:Y:S04]  /*b180*/  STS [R53.X4+`((shared_array + 0x10))], R58 ;  /* 0x0000003a35007388 */ /* 0x000fe80000004800 */
[----:B------:R-:W1:Y:S04]  /*b190*/  LDS R57, [R49.X4+`((shared_array + 0x10))] ;  /* 0x0000000031397984 */ /* 0x000e680000004800 */
[----:B------:R2:W5:Y:S04]  /*b1a0*/  LDG.E.CONSTANT R44, [R44.64] ;  /* 0x000000042c2c7981 */ /* 0x000568000c1e9900 */
[----:B------:R-:W1:Y:S01]  /*b1b0*/  LDS R50, [R49.X4+`(shared_array)] ;  /* 0x0000000031327984 */ /* 0x000e620000004800 */
[----:B------:R-:W-:-:S02]  /*b1c0*/  LEA.HI R43, R43, R12, RZ, 0x2 ;  /* 0x0000000c2b2b7211 */ /* 0x000fc400078f10ff */
[----:B------:R-:W-:-:S03]  /*b1d0*/  LEA.HI R41, R41, R10, RZ, 0x2 ;  /* 0x0000000a29297211 */ /* 0x000fc600078f10ff */
[----:B------:R-:W-:Y:S01]  /*b1e0*/  IMAD.SHL.U32 R51, R43, 0x2, RZ ;  /* 0x000000022b337824 */ /* 0x000fe200078e00ff */
[----:B--2---:R-:W-:Y:S02]  /*b1f0*/  LEA.HI.SX32 R45, R41, 0x100, 0x1e ;  /* 0x00000100292d7811 */ /* 0x004fe400078ff2ff */
[----:B------:R-:W-:Y:S02]  /*b200*/  LOP3.LUT R41, R43, 0x3ffffffc, RZ, 0xc0, !PT ;  /* 0x3ffffffc2b297812 */ /* 0x000fe400078ec0ff */
[----:B------:R-:W-:Y:S01]  /*b210*/  LOP3.LUT R51, R51, 0x3ffffff8, RZ, 0xc0, !PT ;  /* 0x3ffffff833337812 */ /* 0x000fe200078ec0ff */
[----:B0-----:R-:W-:-:S04]  /*b220*/  IMAD.WIDE R42, R45, R6, c[0x0][0x168] ;  /* 0x00005a002d2a7625 */ /* 0x001fc800078e0206 */
[----:B-1----:R-:W-:Y:S01]  /*b230*/  IMAD.WIDE.U32 R56, R57, R56, RZ ;  /* 0x0000003839387225 */ /* 0x002fe200078e00ff */
[----:B------:R-:W-:Y:S01]  /*b240*/  IADD3 R45, R51, R12, -R41 ;  /* 0x0000000c332d7210 */ /* 0x000fe20007ffe829 */
[----:B------:R0:W2:Y:S02]  /*b250*/  LDG.E.CONSTANT R42, [R42.64] ;  /* 0x000000042a2a7981 */ /* 0x0000a4000c1e9900 */
[----:B------:R-:W-:-:S04]  /*b260*/  IMAD R9, R56, -0xffeffff, RZ ;  /* 0xf001000138097824 */ /* 0x000fc800078e02ff */
[----:B------:R-:W-:-:S05]  /*b270*/  IMAD.HI.U32 R9, R9, 0xfff0001, RZ ;  /* 0x0fff000109097827 */ /* 0x000fca00078e00ff */
[----:B------:R-:W-:-:S05]  /*b280*/  IADD3 R9, R57, 0xfff0001, -R9 ;  /* 0x0fff000139097810 */ /* 0x000fca0007ffe809 */
[C-C-:B------:R-:W-:Y:S01]  /*b290*/  IMAD.IADD R52, R9.reuse, 0x1, R50.reuse ;  /* 0x0000000109347824 */ /* 0x140fe200078e0232 */
[----:B------:R-:W-:-:S04]  /*b2a0*/  IADD3 R50, -R9, 0x1ffe0002, R50 ;  /* 0x1ffe000209327810 */ /* 0x000fc80007ffe132 */
[----:B------:R-:W-:Y:S04]  /*b2b0*/  STS [R49.X4+`(shared_array)], R52 ;  /* 0x0000003431007388 */ /* 0x000fe80000004800 */
[----:B------:R-:W-:Y:S04]  /*b2c0*/  STS [R49.X4+`((shared_array + 0x10))], R50 ;  /* 0x0000003231007388 */ /* 0x000fe80000004800 */
[----:B------:R-:W4:Y:S04]  /*b2d0*/  LDS R55, [R45.X4+`((shared_array + 0x10))] ;  /* 0x000000002d377984 */ /* 0x000f280000004800 */
[----:B------:R-:W1:Y:S01]  /*b2e0*/  LDS R56, [R45.X4+`(shared_array)] ;  /* 0x000000002d387984 */ /* 0x000e620000004800 */
[----:B------:R-:W-:-:S05]  /*b2f0*/  LEA.HI R40, R40, R11, RZ, 0x2 ;  /* 0x0000000b28287211 */ /* 0x000fca00078f10ff */
[C---:B------:R-:W-:Y:S01]  /*b300*/  IMAD.SHL.U32 R41, R40.reuse, 0x2, RZ ;  /* 0x0000000228297824 */ /* 0x040fe200078e00ff */
[----:B0-----:R-:W-:Y:S02]  /*b310*/  LEA.HI R43, R7, R7, RZ, 0x1 ;  /* 0x00000007072b7211 */ /* 0x001fe400078f08ff */
[----:B------:R-:W-:Y:S02]  /*b320*/  LOP3.LUT R40, R40, 0x3ffffffc, RZ, 0xc0, !PT ;  /* 0x3ffffffc28287812 */ /* 0x000fe400078ec0ff */
[----:B------:R-:W-:Y:S02]  /*b330*/  LOP3.LUT R41, R41, 0x3ffffff8, RZ, 0xc0, !PT ;  /* 0x3ffffff829297812 */ /* 0x000fe400078ec0ff */
[----:B------:R-:W-:Y:S02]  /*b340*/  LEA.HI.SX32 R51, R43, 0x200, 0x1f ;  /* 0x000002002b337811 */ /* 0x000fe400078ffaff */
[----:B------:R-:W-:Y:S01]  /*b350*/  IADD3 R43, R41, R11, -R40 ;  /* 0x0000000b292b7210 */ /* 0x000fe20007ffe828 */
[----:B----4-:R-:W-:-:S04]  /*b360*/  IMAD.WIDE.U32 R54, R55, R54, RZ ;  /* 0x0000003637367225 */ /* 0x010fc800078e00ff */
[----:B------:R-:W-:-:S04]  /*b370*/  IMAD R9, R54, -0xffeffff, RZ ;  /* 0xf001000136097824 */ /* 0x000fc800078e02ff */
[----:B------:R-:W-:-:S05]  /*b380*/  IMAD.HI.U32 R9, R9, 0xfff0001, RZ ;  /* 0x0fff000109097827 */ /* 0x000fca00078e00ff */
[----:B------:R-:W-:-:S05]  /*b390*/  IADD3 R9, R55, 0xfff0001, -R9 ;  /* 0x0fff000137097810 */ /* 0x000fca0007ffe809 */
[C-C-:B-1----:R-:W-:Y:S01]  /*b3a0*/  IMAD.IADD R52, R9.reuse, 0x1, R56.reuse ;  /* 0x0000000109347824 */ /* 0x142fe200078e0238 */
[----:B------:R-:W-:Y:S01]  /*b3b0*/  IADD3 R56, -R9, 0x1ffe0002, R56 ;  /* 0x1ffe000209387810 */ /* 0x000fe20007ffe138 */
[----:B------:R-:W-:-:S03]  /*b3c0*/  IMAD.WIDE R50, R51, R6, c[0x0][0x168] ;  /* 0x00005a0033327625 */ /* 0x000fc600078e0206 */
[----:B------:R-:W-:Y:S04]  /*b3d0*/  STS [R45.X4+`(shared_array)], R52 ;  /* 0x000000342d007388 */ /* 0x000fe80000004800 */
[----:B------:R-:W-:Y:S04]  /*b3e0*/  STS [R45.X4+`((shared_array + 0x10))], R56 ;  /* 0x000000382d007388 */ /* 0x000fe80000004800 */
[----:B------:R-:W3:Y:S04]  /*b3f0*/  LDS R41, [R43.X4+`((shared_array + 0x10))] ;  /* 0x000000002b297984 */ /* 0x000ee80000004800 */
[----:B------:R0:W4:Y:S04]  /*b400*/  LDG.E.CONSTANT R9, [R50.64] ;  /* 0x0000000432097981 */ /* 0x000128000c1e9900 */
[----:B------:R-:W1:Y:S01]  /*b410*/  LDS R54, [R43.X4+`(shared_array)] ;  /* 0x000000002b367984 */ /* 0x000e620000004800 */
[----:B------:R-:W-:Y:S01]  /*b420*/  LEA.HI R38, R38, R38, RZ, 0x1 ;  /* 0x0000002626267211 */ /* 0x000fe200078f08ff */
[----:B---3--:R-:W-:-:S04]  /*b430*/  IMAD.WIDE.U32 R40, R41, R2, RZ ;  /* 0x0000000229287225 */ /* 0x008fc800078e00ff */
[----:B------:R-:W-:Y:S01]  /*b440*/  IMAD R2, R40, -0xffeffff, RZ ;  /* 0xf001000128027824 */ /* 0x000fe200078e02ff */
[----:B------:R-:W-:-:S03]  /*b450*/  LEA.HI R40, R39, R8, RZ, 0x2 ;  /* 0x0000000827287211 */ /* 0x000fc600078f10ff */
[----:B------:R-:W-:-:S05]  /*b460*/  IMAD.HI.U32 R39, R2, 0xfff0001, RZ ;  /* 0x0fff000102277827 */ /* 0x000fca00078e00ff */
[----:B------:R-:W-:Y:S01]  /*b470*/  IADD3 R39, R41, 0xfff0001, -R39 ;  /* 0x0fff000129277810 */ /* 0x000fe20007ffe827 */
[C---:B------:R-:W-:Y:S01]  /*b480*/  IMAD.SHL.U32 R2, R40.reuse, 0x2, RZ ;  /* 0x0000000228027824 */ /* 0x040fe200078e00ff */
[----:B------:R-:W-:-:S03]  /*b490*/  LOP3.LUT R41, R40, 0x3ffffffc, RZ, 0xc0, !PT ;  /* 0x3ffffffc28297812 */ /* 0x000fc600078ec0ff */
[C-C-:B-1----:R-:W-:Y:S01]  /*b4a0*/  IMAD.IADD R40, R39.reuse, 0x1, R54.reuse ;  /* 0x0000000127287824 */ /* 0x142fe200078e0236 */
[----:B------:R-:W-:Y:S02]  /*b4b0*/  IADD3 R54, -R39, 0x1ffe0002, R54 ;  /* 0x1ffe000227367810 */ /* 0x000fe40007ffe136 */
[----:B------:R-:W-:Y:S02]  /*b4c0*/  LEA.HI.SX32 R39, R38, 0x200, 0x1f ;  /* 0x0000020026277811 */ /* 0x000fe400078ffaff */
[----:B------:R-:W-:-:S03]  /*b4d0*/  LOP3.LUT R2, R2, 0x3ffffff8, RZ, 0xc0, !PT ;  /* 0x3ffffff802027812 */ /* 0x000fc600078ec0ff */
[----:B------:R-:W-:Y:S01]  /*b4e0*/  IMAD.WIDE R38, R39, R6, c[0x0][0x168] ;  /* 0x00005a0027267625 */ /* 0x000fe200078e0206 */
[----:B------:R-:W-:Y:S01]  /*b4f0*/  IADD3 R41, R2, R8, -R41 ;  /* 0x0000000802297210 */ /* 0x000fe20007ffe829 */
[----:B------:R-:W-:Y:S04]  /*b500*/  STS [R43.X4+`(shared_array)], R40 ;  /* 0x000000282b007388 */ /* 0x000fe80000004800 */
[----:B------:R-:W-:Y:S04]  /*b510*/  STS [R43.X4+`((shared_array + 0x10))], R54 ;  /* 0x000000362b007388 */ /* 0x000fe80000004800 */
[----:B------:R1:W3:Y:S04]  /*b520*/  LDG.E.CONSTANT R2, [R38.64] ;  /* 0x0000000426027981 */ /* 0x0002e8000c1e9900 */
[----:B------:R-:W5:Y:S04]  /*b530*/  LDS R49, [R41.X4+`((shared_array + 0x10))] ;  /* 0x0000000029317984 */ /* 0x000f680000004800 */
[----:B0-----:R-:W1:Y:S01]  /*b540*/  LDS R50, [R41.X4+`(shared_array)] ;  /* 0x0000000029327984 */ /* 0x001e620000004800 */
[----:B------:R-:W-:-:S02]  /*b550*/  LEA.HI R36, R36, R5, RZ, 0x2 ;  /* 0x0000000524247211 */ /* 0x000fc400078f10ff */
[----:B------:R-:W-:-:S04]  /*b560*/  LEA.HI R37, R37, R37, RZ, 0x1 ;  /* 0x0000002525257211 */ /* 0x000fc800078f08ff */
[----:B------:R-:W-:Y:S01]  /*b570*/  LEA.HI.SX32 R37, R37, 0x200, 0x1f ;  /* 0x0000020025257811 */ /* 0x000fe200078ffaff */
[----:B-----5:R-:W-:-:S04]  /*b580*/  IMAD.WIDE.U32 R48, R49, R48, RZ ;  /* 0x0000003031307225 */ /* 0x020fc800078e00ff */
[----:B------:R-:W-:Y:S02]  /*b590*/  IMAD R45, R48, -0xffeffff, RZ ;  /* 0xf0010001302d7824 */ /* 0x000fe400078e02ff */
[C---:B------:R-:W-:Y:S02]  /*b5a0*/  IMAD.SHL.U32 R48, R36.reuse, 0x2, RZ ;  /* 0x0000000224307824 */ /* 0x040fe400078e00ff */
[----:B------:R-:W-:Y:S01]  /*b5b0*/  IMAD.HI.U32 R45, R45, 0xfff0001, RZ ;  /* 0x0fff00012d2d7827 */ /* 0x000fe200078e00ff */
[----:B------:R-:W-:Y:S02]  /*b5c0*/  LOP3.LUT R36, R36, 0x3ffffffc, RZ, 0xc0, !PT ;  /* 0x3ffffffc24247812 */ /* 0x000fe400078ec0ff */
[----:B------:R-:W-:Y:S02]  /*b5d0*/  LOP3.LUT R48, R48, 0x3ffffff8, RZ, 0xc0, !PT ;  /* 0x3ffffff830307812 */ /* 0x000fe400078ec0ff */
[----:B------:R-:W-:Y:S02]  /*b5e0*/  IADD3 R45, R49, 0xfff0001, -R45 ;  /* 0x0fff0001312d7810 */ /* 0x000fe40007ffe82d */
[----:B------:R-:W-:Y:S01]  /*b5f0*/  IADD3 R48, R48, R5, -R36 ;  /* 0x0000000530307210 */ /* 0x000fe20007ffe824 */
[----:B------:R-:W-:-:S04]  /*b600*/  IMAD.WIDE R36, R37, R6, c[0x0][0x168] ;  /* 0x00005a0025247625 */ /* 0x000fc800078e0206 */
[C-C-:B-1----:R-:W-:Y:S01]  /*b610*/  IMAD.IADD R38, R45.reuse, 0x1, R50.reuse ;  /* 0x000000012d267824 */ /* 0x142fe200078e0232 */
[----:B------:R-:W-:Y:S01]  /*b620*/  IADD3 R50, -R45, 0x1ffe0002, R50 ;  /* 0x1ffe00022d327810 */ /* 0x000fe20007ffe132 */
[----:B------:R0:W5:Y:S04]  /*b630*/  LDG.E.CONSTANT R36, [R36.64] ;  /* 0x0000000424247981 */ /* 0x000168000c1e9900 */
[----:B------:R1:W-:Y:S04]  /*b640*/  STS [R41.X4+`(shared_array)], R38 ;  /* 0x0000002629007388 */ /* 0x0003e80000004800 */
[----:B------:R0:W-:Y:S04]  /*b650*/  STS [R41.X4+`((shared_array + 0x10))], R50 ;  /* 0x0000003229007388 */ /* 0x0001e80000004800 */
[----:B------:R-:W2:Y:S04]  /*b660*/  LDS R45, [R48.X4+`((shared_array + 0x10))] ;  /* 0x00000000302d7984 */ /* 0x000ea80000004800 */
[----:B------:R-:W2:Y:S01]  /*b670*/  LDS R40, [R48.X4+`(shared_array)] ;  /* 0x0000000030287984 */ /* 0x000ea20000004800 */
[----:B------:R-:W-:-:S02]  /*b680*/  LEA.HI R33, R33, R4, RZ, 0x2 ;  /* 0x0000000421217211 */ /* 0x000fc400078f10ff */
[----:B-1----:R-:W-:-:S03]  /*b690*/  LEA.HI R38, R35, R35, RZ, 0x1 ;  /* 0x0000002323267211 */ /* 0x002fc600078f08ff */
[C---:B------:R-:W-:Y:S01]  /*b6a0*/  IMAD.SHL.U32 R43, R33.reuse, 0x2, RZ ;  /* 0x00000002212b7824 */ /* 0x040fe200078e00ff */
[----:B0-----:R-:W-:Y:S02]  /*b6b0*/  LEA.HI.SX32 R41, R38, 0x200, 0x1f ;  /* 0x0000020026297811 */ /* 0x001fe400078ffaff */
[----:B------:R-:W-:Y:S02]  /*b6c0*/  LOP3.LUT R33, R33, 0x3ffffffc, RZ, 0xc0, !PT ;  /* 0x3ffffffc21217812 */ /* 0x000fe400078ec0ff */
[----:B------:R-:W-:Y:S01]  /*b6d0*/  LOP3.LUT R43, R43, 0x3ffffff8, RZ, 0xc0, !PT ;  /* 0x3ffffff82b2b7812 */ /* 0x000fe200078ec0ff */
[----:B--2---:R-:W-:-:S04]  /*b6e0*/  IMAD.WIDE.U32 R44, R45, R44, RZ ;  /* 0x0000002c2d2c7225 */ /* 0x004fc800078e00ff */
[----:B------:R-:W-:-:S04]  /*b6f0*/  IMAD R39, R44, -0xffeffff, RZ ;  /* 0xf00100012c277824 */ /* 0x000fc800078e02ff */
[----:B------:R-:W-:-:S05]  /*b700*/  IMAD.HI.U32 R39, R39, 0xfff0001, RZ ;  /* 0x0fff000127277827 */ /* 0x000fca00078e00ff */
[----:B------:R-:W-:-:S04]  /*b710*/  IADD3 R39, R45, 0xfff0001, -R39 ;  /* 0x0fff00012d277810 */ /* 0x000fc80007ffe827 */
[C-C-:B------:R-:W-:Y:S01]  /*b720*/  IADD3 R37, -R39.reuse, 0x1ffe0002, R40.reuse ;  /* 0x1ffe000227257810 */ /* 0x140fe20007ffe128 */
[----:B------:R-:W-:Y:S01]  /*b730*/  IMAD.IADD R35, R39, 0x1, R40 ;  /* 0x0000000127237824 */ /* 0x000fe200078e0228 */
[----:B------:R-:W-:Y:S01]  /*b740*/  IADD3 R40, R43, R4, -R33 ;  /* 0x000000042b287210 */ /* 0x000fe20007ffe821 */
[----:B------:R-:W-:Y:S02]  /*b750*/  IMAD.WIDE R38, R41, R6, c[0x0][0x168] ;  /* 0x00005a0029267625 */ /* 0x000fe400078e0206 */
[----:B------:R-:W-:Y:S04]  /*b760*/  STS [R48.X4+`((shared_array + 0x10))], R37 ;  /* 0x0000002530007388 */ /* 0x000fe80000004800 */
[----:B------:R0:W-:Y:S04]  /*b770*/  STS [R48.X4+`(shared_array)], R35 ;  /* 0x0000002330007388 */ /* 0x0001e80000004800 */
[----:B------:R-:W1:Y:S04]  /*b780*/  LDS R43, [R40.X4+`((shared_array + 0x10))] ;  /* 0x00000000282b7984 */ /* 0x000e680000004800 */
[----:B------:R2:W5:Y:S04]  /*b790*/  LDG.E.CONSTANT R33, [R38.64] ;  /* 0x0000000426217981 */ /* 0x000568000c1e9900 */
[----:B------:R-:W2:Y:S01]  /*b7a0*/  LDS R44, [R40.X4+`(shared_array)] ;  /* 0x00000000282c7984 */ /* 0x000ea20000004800 */
[----:B------:R-:W-:-:S04]  /*b7b0*/  LEA.HI R45, R34, R34, RZ, 0x1 ;  /* 0x00000022222d7211 */ /* 0x000fc800078f08ff */
[----:B0-----:R-:W-:Y:S01]  /*b7c0*/  LEA.HI.SX32 R35, R45, 0x200, 0x1f ;  /* 0x000002002d237811 */ /* 0x001fe200078ffaff */
[----:B-1----:R-:W-:-:S04]  /*b7d0*/  IMAD.WIDE.U32 R42, R43, R42, RZ ;  /* 0x0000002a2b2a7225 */ /* 0x002fc800078e00ff */
[----:B------:R-:W-:Y:S01]  /*b7e0*/  IMAD R41, R42, -0xffeffff, RZ ;  /* 0xf00100012a297824 */ /* 0x000fe200078e02ff */
[----:B------:R-:W-:-:S03]  /*b7f0*/  LEA.HI R42, R3, R3, RZ, 0x1 ;  /* 0x00000003032a7211 */ /* 0x000fc600078f08ff */
[----:B------:R-:W-:-:S04]  /*b800*/  IMAD.HI.U32 R41, R41, 0xfff0001, RZ ;  /* 0x0fff000129297827 */ /* 0x000fc800078e00ff */
[C---:B------:R-:W-:Y:S01]  /*b810*/  IMAD.SHL.U32 R34, R42.reuse, 0x2, RZ ;  /* 0x000000022a227824 */ /* 0x040fe200078e00ff */
[----:B------:R-:W-:Y:S02]  /*b820*/  IADD3 R41, R43, 0xfff0001, -R41 ;  /* 0x0fff00012b297810 */ /* 0x000fe40007ffe829 */
[----:B------:R-:W-:Y:S02]  /*b830*/  LOP3.LUT R42, R42, 0x3ffffffe, RZ, 0xc0, !PT ;  /* 0x3ffffffe2a2a7812 */ /* 0x000fe400078ec0ff */
[----:B--2---:R-:W-:Y:S01]  /*b840*/  LOP3.LUT R38, R34, 0x3ffffffc, RZ, 0xc0, !PT ;  /* 0x3ffffffc22267812 */ /* 0x004fe200078ec0ff */
[----:B------:R-:W-:-:S04]  /*b850*/  IMAD.WIDE R34, R35, R6, c[0x0][0x168] ;  /* 0x00005a0023227625 */ /* 0x000fc800078e0206 */
[C-C-:B------:R-:W-:Y:S01]  /*b860*/  IMAD.IADD R37, R41.reuse, 0x1, R44.reuse ;  /* 0x0000000129257824 */ /* 0x140fe200078e022c */
[----:B------:R-:W-:Y:S01]  /*b870*/  IADD3 R41, -R41, 0x1ffe0002, R44 ;  /* 0x1ffe000229297810 */ /* 0x000fe20007ffe12c */
[----:B------:R0:W2:Y:S01]  /*b880*/  LDG.E.CONSTANT R34, [R34.64] ;  /* 0x0000000422227981 */ /* 0x0000a2000c1e9900 */
[----:B------:R-:W-:-:S03]  /*b890*/  IADD3 R42, R38, R3, -R42 ;  /* 0x00000003262a7210 */ /* 0x000fc60007ffe82a */
[----:B------:R-:W-:Y:S04]  /*b8a0*/  STS [R40.X4+`(shared_array)], R37 ;  /* 0x0000002528007388 */ /* 0x000fe80000004800 */
[----:B------:R-:W-:Y:S04]  /*b8b0*/  STS [R40.X4+`((shared_array + 0x10))], R41 ;  /* 0x0000002928007388 */ /* 0x000fe80000004800 */
[----:B------:R-:W-:Y:S06]  /*b8c0*/  BAR.SYNC 0x0 ;  /* 0x0000000000007b1d */ /* 0x000fec0000000000 */
[----:B------:R-:W4:Y:S04]  /*b8d0*/  LDS R38, [R42.X4+`((shared_array + 0x8))] ;  /* 0x000000002a267984 */ /* 0x000f280000004800 */
[----:B------:R-:W1:Y:S01]  /*b8e0*/  LDS R44, [R42.X4+`(shared_array)] ;  /* 0x000000002a2c7984 */ /* 0x000e620000004800 */
[----:B------:R-:W-:-:S04]  /*b8f0*/  LEA.HI R43, R31, R31, RZ, 0x1 ;  /* 0x0000001f1f2b7211 */ /* 0x000fc800078f08ff */
[----:B------:R-:W-:-:S05]  /*b900*/  LEA.HI.SX32 R43, R43, 0x200, 0x1f ;  /* 0x000002002b2b7811 */ /* 0x000fca00078ffaff */
[----:B------:R-:W-:-:S04]  /*b910*/  IMAD.WIDE R40, R43, R6, c[0x0][0x168] ;  /* 0x00005a002b287625 */ /* 0x000fc800078e0206 */
[----:B----4-:R-:W-:-:S04]  /*b920*/  IMAD.WIDE.U32 R38, R38, R9, RZ ;  /* 0x0000000926267225 */ /* 0x010fc800078e00ff */
[----:B------:R-:W-:Y:S01]  /*b930*/  IMAD R9, R38, -0xffeffff, RZ ;  /* 0xf001000126097824 */ /* 0x000fe200078e02ff */
[----:B------:R-:W-:-:S03]  /*b940*/  LEA.HI R38, R32, R32, RZ, 0x1 ;  /* 0x0000002020267211 */ /* 0x000fc600078f08ff */
[----:B------:R-:W-:-:S04]  /*b950*/  IMAD.HI.U32 R9, R9, 0xfff0001, RZ ;  /* 0x0fff000109097827 */ /* 0x000fc800078e00ff */
[C---:B------:R-:W-:Y:S01]  /*b960*/  IMAD.SHL.U32 R31, R38.reuse, 0x2, RZ ;  /* 0x00000002261f7824 */ /* 0x040fe200078e00ff */
[----:B------:R-:W-:Y:S02]  /*b970*/  IADD3 R9, R39, 0xfff0001, -R9 ;  /* 0x0fff000127097810 */ /* 0x000fe40007ffe809 */
[----:B------:R-:W-:Y:S02]  /*b980*/  LOP3.LUT R37, R38, 0x3ffffffe, RZ, 0xc0, !PT ;  /* 0x3ffffffe26257812 */ /* 0x000fe400078ec0ff */
[----:B------:R-:W-:Y:S01]  /*b990*/  LOP3.LUT R38, R31, 0x3ffffffc, RZ, 0xc0, !PT ;  /* 0x3ffffffc1f267812 */ /* 0x000fe200078ec0ff */
[C-C-:B-1----:R-:W-:Y:S01]  /*b9a0*/  IMAD.IADD R31, R9.reuse, 0x1, R44.reuse ;  /* 0x00000001091f7824 */ /* 0x142fe200078e022c */
[----:B0-----:R-:W-:Y:S02]  /*b9b0*/  IADD3 R35, -R9, 0x1ffe0002, R44 ;  /* 0x1ffe000209237810 */ /* 0x001fe40007ffe12c */
[----:B------:R-:W-:Y:S01]  /*b9c0*/  IADD3 R32, R38, R32, -R37 ;  /* 0x0000002026207210 */ /* 0x000fe20007ffe825 */
[----:B------:R0:W4:Y:S04]  /*b9d0*/  LDG.E.CONSTANT R9, [R40.64] ;  /* 0x0000000428097981 */ /* 0x000128000c1e9900 */
[----:B------:R-:W-:Y:S04]  /*b9e0*/  STS [R42.X4+`(shared_array)], R31 ;  /* 0x0000001f2a007388 */ /* 0x000fe80000004800 */
[----:B------:R-:W-:Y:S04]  /*b9f0*/  STS [R42.X4+`((shared_array + 0x8))], R35 ;  /* 0x000000232a007388 */ /* 0x000fe80000004800 */
[----:B------:R-:W3:Y:S04]  /*ba00*/  LDS R39, [R32.X4+`((shared_array + 0x8))] ;  /* 0x0000000020277984 */ /* 0x000ee80000004800 */
[----:B------:R-:W1:Y:S01]  /*ba10*/  LDS R44, [R32.X4+`(shared_array)] ;  /* 0x00000000202c7984 */ /* 0x000e620000004800 */
[----:B------:R-:W-:Y:S01]  /*ba20*/  LEA.HI R37, R30, R30, RZ, 0x1 ;  /* 0x0000001e1e257211 */ /* 0x000fe200078f08ff */
[----:B---3--:R-:W-:-:S04]  /*ba30*/  IMAD.WIDE.U32 R38, R39, R2, RZ ;  /* 0x0000000227267225 */ /* 0x008fc800078e00ff */
[----:B------:R-:W-:Y:S01]  /*ba40*/  IMAD R2, R38, -0xffeffff, RZ ;  /* 0xf001000126027824 */ /* 0x000fe200078e02ff */
[----:B------:R-:W-:-:S03]  /*ba50*/  LEA.HI R38, R29, R29, RZ, 0x1 ;  /* 0x0000001d1d267211 */ /* 0x000fc600078f08ff */
[----:B------:R-:W-:Y:S01]  /*ba60*/  IMAD.HI.U32 R29, R2, 0xfff0001, RZ ;  /* 0x0fff0001021d7827 */ /* 0x000fe200078e00ff */
[----:B0-----:R-:W-:-:S03]  /*ba70*/  LEA.HI.SX32 R41, R38, 0x200, 0x1f ;  /* 0x0000020026297811 */ /* 0x001fc600078ffaff */
[----:B------:R-:W-:Y:S01]  /*ba80*/  IMAD.SHL.U32 R2, R37, 0x2, RZ ;  /* 0x0000000225027824 */ /* 0x000fe200078e00ff */
[----:B------:R-:W-:Y:S02]  /*ba90*/  IADD3 R29, R39, 0xfff0001, -R29 ;  /* 0x0fff0001271d7810 */ /* 0x000fe40007ffe81d */
[----:B------:R-:W-:Y:S02]  /*baa0*/  LOP3.LUT R37, R37, 0x3ffffffe, RZ, 0xc0, !PT ;  /* 0x3ffffffe25257812 */ /* 0x000fe400078ec0ff */
[----:B------:R-:W-:Y:S01]  /*bab0*/  LOP3.LUT R2, R2, 0x3ffffffc, RZ, 0xc0, !PT ;  /* 0x3ffffffc02027812 */ /* 0x000fe200078ec0ff */
[----:B------:R-:W-:-:S04]  /*bac0*/  IMAD.WIDE R38, R41, R6, c[0x0][0x168] ;  /* 0x00005a0029267625 */ /* 0x000fc800078e0206 */
[C-C-:B-1----:R-:W-:Y:S01]  /*bad0*/  IMAD.IADD R31, R29.reuse, 0x1, R44.reuse ;  /* 0x000000011d1f7824 */ /* 0x142fe200078e022c */
[----:B------:R-:W-:Y:S02]  /*bae0*/  IADD3 R29, -R29, 0x1ffe0002, R44 ;  /* 0x1ffe00021d1d7810 */ /* 0x000fe40007ffe12c */
[----:B------:R-:W-:Y:S02]  /*baf0*/  IADD3 R35, R2, R30, -R37 ;  /* 0x0000001e02237210 */ /* 0x000fe40007ffe825 */
[----:B------:R0:W3:Y:S04]  /*bb00*/  LDG.E.CONSTANT R2, [R38.64] ;  /* 0x0000000426027981 */ /* 0x0000e8000c1e9900 */
[----:B------:R-:W-:Y:S04]  /*bb10*/  STS [R32.X4+`(shared_array)], R31 ;  /* 0x0000001f20007388 */ /* 0x000fe80000004800 */
[----:B------:R-:W-:Y:S04]  /*bb20*/  STS [R32.X4+`((shared_array + 0x8))], R29 ;  /* 0x0000001d20007388 */ /* 0x000fe80000004800 */
[----:B------:R-:W5:Y:S04]  /*bb30*/  LDS R37, [R35.X4+`((shared_array + 0x8))] ;  /* 0x0000000023257984 */ /* 0x000f680000004800 */
[----:B------:R-:W1:Y:S01]  /*bb40*/  LDS R40, [R35.X4+`(shared_array)] ;  /* 0x0000000023287984 */ /* 0x000e620000004800 */
[----:B------:R-:W-:-:S04]  /*bb50*/  LEA.HI R41, R27, R27, RZ, 0x1 ;  /* 0x0000001b1b297211 */ /* 0x000fc800078f08ff */
[----:B------:R-:W-:Y:S01]  /*bb60*/  LEA.HI.SX32 R41, R41, 0x200, 0x1f ;  /* 0x0000020029297811 */ /* 0x000fe200078ffaff */
[----:B-----5:R-:W-:-:S04]  /*bb70*/  IMAD.WIDE.U32 R36, R37, R36, RZ ;  /* 0x0000002425247225 */ /* 0x020fc800078e00ff */
[----:B------:R-:W-:Y:S01]  /*bb80*/  IMAD R30, R36, -0xffeffff, RZ ;  /* 0xf0010001241e7824 */ /* 0x000fe200078e02ff */
[----:B------:R-:W-:-:S03]  /*bb90*/  LEA.HI R36, R28, R28, RZ, 0x1 ;  /* 0x0000001c1c247211 */ /* 0x000fc600078f08ff */
[----:B------:R-:W-:-:S04]  /*bba0*/  IMAD.HI.U32 R27, R30, 0xfff0001, RZ ;  /* 0x0fff00011e1b7827 */ /* 0x000fc800078e00ff */
[C---:B------:R-:W-:Y:S01]  /*bbb0*/  IMAD.SHL.U32 R30, R36.reuse, 0x2, RZ ;  /* 0x00000002241e7824 */ /* 0x040fe200078e00ff */
[----:B------:R-:W-:Y:S02]  /*bbc0*/  IADD3 R27, R37, 0xfff0001, -R27 ;  /* 0x0fff0001251b7810 */ /* 0x000fe40007ffe81b */
[----:B------:R-:W-:Y:S02]  /*bbd0*/  LOP3.LUT R29, R36, 0x3ffffffe, RZ, 0xc0, !PT ;  /* 0x3ffffffe241d7812 */ /* 0x000fe400078ec0ff */
[----:B------:R-:W-:Y:S01]  /*bbe0*/  LOP3.LUT R36, R30, 0x3ffffffc, RZ, 0xc0, !PT ;  /* 0x3ffffffc1e247812 */ /* 0x000fe200078ec0ff */
[----:B------:R-:W-:-:S04]  /*bbf0*/  IMAD.WIDE R30, R41, R6, c[0x0][0x168] ;  /* 0x00005a00291e7625 */ /* 0x000fc800078e0206 */
[C-C-:B-1----:R-:W-:Y:S01]  /*bc00*/  IMAD.IADD R32, R27.reuse, 0x1, R40.reuse ;  /* 0x000000011b207824 */ /* 0x142fe200078e0228 */
[----:B------:R-:W-:Y:S02]  /*bc10*/  IADD3 R40, -R27, 0x1ffe0002, R40 ;  /* 0x1ffe00021b287810 */ /* 0x000fe40007ffe128 */
[----:B------:R-:W-:Y:S01]  /*bc20*/  IADD3 R36, R36, R28, -R29 ;  /* 0x0000001c24247210 */ /* 0x000fe20007ffe81d */
[----:B------:R1:W5:Y:S04]  /*bc30*/  LDG.E.CONSTANT R27, [R30.64] ;  /* 0x000000041e1b7981 */ /* 0x000368000c1e9900 */
[----:B------:R-:W-:Y:S04]  /*bc40*/  STS [R35.X4+`(shared_array)], R32 ;  /* 0x0000002023007388 */ /* 0x000fe80000004800 */
[----:B------:R-:W-:Y:S04]  /*bc50*/  STS [R35.X4+`((shared_array + 0x8))], R40 ;  /* 0x0000002823007388 */ /* 0x000fe80000004800 */
[----:B------:R-:W2:Y:S04]  /*bc60*/  LDS R28, [R36.X4+`((shared_array + 0x8))] ;  /* 0x00000000241c7984 */ /* 0x000ea80000004800 */
[----:B0-----:R-:W0:Y:S01]  /*bc70*/  LDS R38, [R36.X4+`(shared_array)] ;  /* 0x0000000024267984 */ /* 0x001e220000004800 */
[----:B------:R-:W-:-:S04]  /*bc80*/  LEA.HI R25, R25, R25, RZ, 0x1 ;  /* 0x0000001919197211 */ /* 0x000fc800078f08ff */
[----:B-1----:R-:W-:Y:S01]  /*bc90*/  LEA.HI.SX32 R31, R25, 0x200, 0x1f ;  /* 0x00000200191f7811 */ /* 0x002fe200078ffaff */
[----:B--2---:R-:W-:Y:S01]  /*bca0*/  IMAD.WIDE.U32 R28, R28, R33, RZ ;  /* 0x000000211c1c7225 */ /* 0x004fe200078e00ff */
[----:B------:R-:W-:-:S03]  /*bcb0*/  LEA.HI R33, R26, R26, RZ, 0x1 ;  /* 0x0000001a1a217211 */ /* 0x000fc600078f08ff */
[----:B------:R-:W-:Y:S02]  /*bcc0*/  IMAD R28, R28, -0xffeffff, RZ ;  /* 0xf00100011c1c7824 */ /* 0x000fe400078e02ff */
[C---:B------:R-:W-:Y:S02]  /*bcd0*/  IMAD.SHL.U32 R37, R33.reuse, 0x2, RZ ;  /* 0x0000000221257824 */ /* 0x040fe400078e00ff */
[----:B------:R-:W-:Y:S01]  /*bce0*/  IMAD.HI.U32 R28, R28, 0xfff0001, RZ ;  /* 0x0fff00011c1c7827 */ /* 0x000fe200078e00ff */
[----:B------:R-:W-:Y:S02]  /*bcf0*/  LOP3.LUT R35, R33, 0x3ffffffe, RZ, 0xc0, !PT ;  /* 0x3ffffffe21237812 */ /* 0x000fe400078ec0ff */
[----:B------:R-:W-:Y:S02]  /*bd00*/  LOP3.LUT R37, R37, 0x3ffffffc, RZ, 0xc0, !PT ;  /* 0x3ffffffc25257812 */ /* 0x000fe400078ec0ff */
[----:B------:R-:W-:Y:S01]  /*bd10*/  IADD3 R25, R29, 0xfff0001, -R28 ;  /* 0x0fff00011d197810 */ /* 0x000fe20007ffe81c */
[----:B------:R-:W-:Y:S01]  /*bd20*/  IMAD.WIDE R28, R31, R6, c[0x0][0x168] ;  /* 0x00005a001f1c7625 */ /* 0x000fe200078e0206 */
[----:B------:R-:W-:-:S02]  /*bd30*/  IADD3 R37, R37, R26, -R35 ;  /* 0x0000001a25257210 */ /* 0x000fc40007ffe823 */
[C-C-:B0-----:R-:W-:Y:S01]  /*bd40*/  IADD3 R33, -R25.reuse, 0x1ffe0002, R38.reuse ;  /* 0x1ffe000219217810 */ /* 0x141fe20007ffe126 */
[----:B------:R-:W-:Y:S02]  /*bd50*/  IMAD.IADD R31, R25, 0x1, R38 ;  /* 0x00000001191f7824 */ /* 0x000fe400078e0226 */
[----:B------:R0:W2:Y:S04]  /*bd60*/  LDG.E.CONSTANT R25, [R28.64] ;  /* 0x000000041c197981 */ /* 0x0000a8000c1e9900 */
[----:B------:R-:W-:Y:S04]  /*bd70*/  STS [R36.X4+`(shared_array)], R31 ;  /* 0x0000001f24007388 */ /* 0x000fe80000004800 */
[----:B------:R-:W-:Y:S04]  /*bd80*/  STS [R36.X4+`((shared_array + 0x8))], R33 ;  /* 0x0000002124007388 */ /* 0x000fe80000004800 */
[----:B------:R-:W1:Y:S04]  /*bd90*/  LDS R35, [R37.X4+`((shared_array + 0x8))] ;  /* 0x0000000025237984 */ /* 0x000e680000004800 */
[----:B------:R-:W4:Y:S01]  /*bda0*/  LDS R32, [R37.X4+`(shared_array)] ;  /* 0x0000000025207984 */ /* 0x000f220000004800 */
[----:B------:R-:W-:-:S04]  /*bdb0*/  LEA.HI R30, R24, R24, RZ, 0x1 ;  /* 0x00000018181e7211 */ /* 0x000fc800078f08ff */
[----:B0-----:R-:W-:Y:S01]  /*bdc0*/  LOP3.LUT R29, R30, 0x3ffffffe, RZ, 0xc0, !PT ;  /* 0x3ffffffe1e1d7812 */ /* 0x001fe200078ec0ff */
[----:B-1----:R-:W-:-:S04]  /*bdd0*/  IMAD.WIDE.U32 R34, R35, R34, RZ ;  /* 0x0000002223227225 */ /* 0x002fc800078e00ff */
[----:B------:R-:W-:Y:S01]  /*bde0*/  IMAD R26, R34, -0xffeffff, RZ ;  /* 0xf0010001221a7824 */ /* 0x000fe200078e02ff */
[----:B------:R-:W-:-:S03]  /*bdf0*/  LEA.HI R34, R23, R23, RZ, 0x1 ;  /* 0x0000001717227211 */ /* 0x000fc600078f08ff */
[----:B------:R-:W-:Y:S01]  /*be00*/  IMAD.HI.U32 R23, R26, 0xfff0001, RZ ;  /* 0x0fff00011a177827 */ /* 0x000fe200078e00ff */
[----:B------:R-:W-:-:S03]  /*be10*/  LEA.HI.SX32 R39, R34, 0x200, 0x1f ;  /* 0x0000020022277811 */ /* 0x000fc600078ffaff */
[----:B------:R-:W-:Y:S01]  /*be20*/  IMAD.SHL.U32 R26, R30, 0x2, RZ ;  /* 0x000000021e1a7824 */ /* 0x000fe200078e00ff */
[----:B------:R-:W-:Y:S01]  /*be30*/  IADD3 R23, R35, 0xfff0001, -R23 ;  /* 0x0fff000123177810 */ /* 0x000fe20007ffe817 */
[----:B------:R-:W-:-:S03]  /*be40*/  IMAD.WIDE R30, R39, R6, c[0x0][0x168] ;  /* 0x00005a00271e7625 */ /* 0x000fc600078e0206 */
[----:B------:R-:W-:Y:S01]  /*be50*/  LOP3.LUT R28, R26, 0x3ffffffc, RZ, 0xc0, !PT ;  /* 0x3ffffffc1a1c7812 */ /* 0x000fe200078ec0ff */
[C-C-:B----4-:R-:W-:Y:S01]  /*be60*/  IMAD.IADD R26, R23.reuse, 0x1, R32.reuse ;  /* 0x00000001171a7824 */ /* 0x150fe200078e0220 */
[----:B------:R-:W-:Y:S02]  /*be70*/  IADD3 R32, -R23, 0x1ffe0002, R32 ;  /* 0x1ffe000217207810 */ /* 0x000fe40007ffe120 */
[----:B------:R-:W-:Y:S01]  /*be80*/  IADD3 R24, R28, R24, -R29 ;  /* 0x000000181c187210 */ /* 0x000fe20007ffe81d */
[----:B------:R0:W4:Y:S04]  /*be90*/  LDG.E.CONSTANT R23, [R30.64] ;  /* 0x000000041e177981 */ /* 0x000128000c1e9900 */
[----:B------:R-:W-:Y:S04]  /*bea0*/  STS [R37.X4+`(shared_array)], R26 ;  /* 0x0000001a25007388 */ /* 0x000fe80000004800 */
[----:B------:R-:W-:Y:S04]  /*beb0*/  STS [R37.X4+`((shared_array + 0x8))], R32 ;  /* 0x0000002025007388 */ /* 0x000fe80000004800 */
[----:B------:R-:W1:Y:S04]  /*bec0*/  LDS R28, [R24.X4+`((shared_array + 0x8))] ;  /* 0x00000000181c7984 */ /* 0x000e680000004800 */
[----:B------:R-:W1:Y:S01]  /*bed0*/  LDS R34, [R24.X4+`(shared_array)] ;  /* 0x0000000018227984 */ /* 0x000e620000004800 */
[----:B------:R-:W-:-:S04]  /*bee0*/  LEA.HI R33, R21, R21, RZ, 0x1 ;  /* 0x0000001515217211 */ /* 0x000fc800078f08ff */
[----:B0-----:R-:W-:-:S05]  /*bef0*/  LEA.HI.SX32 R31, R33, 0x200, 0x1f ;  /* 0x00000200211f7811 */ /* 0x001fca00078ffaff */
[----:B------:R-:W-:-:S04]  /*bf00*/  IMAD.WIDE R30, R31, R6, c[0x0][0x168] ;  /* 0x00005a001f1e7625 */ /* 0x000fc800078e0206 */
[----:B-1----:R-:W-:-:S04]  /*bf10*/  IMAD.WIDE.U32 R28, R28, R9, RZ ;  /* 0x000000091c1c7225 */ /* 0x002fc800078e00ff */
[----:B------:R-:W-:Y:S01]  /*bf20*/  IMAD R9, R28, -0xffeffff, RZ ;  /* 0xf00100011c097824 */ /* 0x000fe200078e02ff */
[----:B------:R-:W-:-:S03]  /*bf30*/  LEA.HI R28, R22, R22, RZ, 0x1 ;  /* 0x00000016161c7211 */ /* 0x000fc600078f08ff */
[----:B------:R-:W-:-:S04]  /*bf40*/  IMAD.HI.U32 R9, R9, 0xfff0001, RZ ;  /* 0x0fff000109097827 */ /* 0x000fc800078e00ff */
[C---:B------:R-:W-:Y:S01]  /*bf50*/  IMAD.SHL.U32 R21, R28.reuse, 0x2, RZ ;  /* 0x000000021c157824 */ /* 0x040fe200078e00ff */
[----:B------:R-:W-:Y:S02]  /*bf60*/  IADD3 R9, R29, 0xfff0001, -R9 ;  /* 0x0fff00011d097810 */ /* 0x000fe40007ffe809 */
[----:B------:R-:W-:Y:S02]  /*bf70*/  LOP3.LUT R29, R28, 0x3ffffffe, RZ, 0xc0, !PT ;  /* 0x3ffffffe1c1d7812 */ /* 0x000fe400078ec0ff */
[----:B------:R-:W-:Y:S01]  /*bf80*/  LOP3.LUT R26, R21, 0x3ffffffc, RZ, 0xc0, !PT ;  /* 0x3ffffffc151a7812 */ /* 0x000fe200078ec0ff */
[C-C-:B------:R-:W-:Y:S01]  /*bf90*/  IMAD.IADD R21, R9.reuse, 0x1, R34.reuse ;  /* 0x0000000109157824 */ /* 0x140fe200078e0222 */
[----:B------:R-:W-:Y:S02]  /*bfa0*/  IADD3 R33, -R9, 0x1ffe0002, R34 ;  /* 0x1ffe000209217810 */ /* 0x000fe40007ffe122 */
[----:B------:R-:W-:Y:S01]  /*bfb0*/  IADD3 R26, R26, R22, -R29 ;  /* 0x000000161a1a7210 */ /* 0x000fe20007ffe81d */
[----:B------:R0:W4:Y:S04]  /*bfc0*/  LDG.E.CONSTANT R9, [R30.64] ;  /* 0x000000041e097981 */ /* 0x000128000c1e9900 */
[----:B------:R-:W-:Y:S04]  /*bfd0*/  STS [R24.X4+`(shared_array)], R21 ;  /* 0x0000001518007388 */ /* 0x000fe80000004800 */
[----:B------:R-:W-:Y:S04]  /*bfe0*/  STS [R24.X4+`((shared_array + 0x8))], R33 ;  /* 0x0000002118007388 */ /* 0x000fe80000004800 */
[----:B------:R-:W3:Y:S04]  /*bff0*/  LDS R29, [R26.X4+`((shared_array + 0x8))] ;  /* 0x000000001a1d7984 */ /* 0x000ee80000004800 */
[----:B------:R-:W1:Y:S01]  /*c000*/  LDS R22, [R26.X4+`(shared_array)] ;  /* 0x000000001a167984 */ /* 0x000e620000004800 */
[----:B------:R-:W-:-:S04]  /*c010*/  LEA.HI R32, R19, R19, RZ, 0x1 ;  /* 0x0000001313207211 */ /* 0x000fc800078f08ff */
[----:B0-----:R-:W-:Y:S01]  /*c020*/  LEA.HI.SX32 R31, R32, 0x200, 0x1f ;  /* 0x00000200201f7811 */ /* 0x001fe200078ffaff */
[----:B---3--:R-:W-:-:S04]  /*c030*/  IMAD.WIDE.U32 R28, R29, R2, RZ ;  /* 0x000000021d1c7225 */ /* 0x008fc800078e00ff */
[----:B------:R-:W-:Y:S01]  /*c040*/  IMAD R2, R28, -0xffeffff, RZ ;  /* 0xf00100011c027824 */ /* 0x000fe200078e02ff */
[----:B------:R-:W-:-:S03]  /*c050*/  LEA.HI R28, R20, R20, RZ, 0x1 ;  /* 0x00000014141c7211 */ /* 0x000fc600078f08ff */
[----:B------:R-:W-:-:S04]  /*c060*/  IMAD.HI.U32 R19, R2, 0xfff0001, RZ ;  /* 0x0fff000102137827 */ /* 0x000fc800078e00ff */
[C---:B------:R-:W-:Y:S01]  /*c070*/  IMAD.SHL.U32 R2, R28.reuse, 0x2, RZ ;  /* 0x000000021c027824 */ /* 0x040fe200078e00ff */
[----:B------:R-:W-:Y:S02]  /*c080*/  IADD3 R19, R29, 0xfff0001, -R19 ;  /* 0x0fff00011d137810 */ /* 0x000fe40007ffe813 */
[----:B------:R-:W-:Y:S02]  /*c090*/  LOP3.LUT R21, R28, 0x3ffffffe, RZ, 0xc0, !PT ;  /* 0x3ffffffe1c157812 */ /* 0x000fe400078ec0ff */
[----:B------:R-:W-:Y:S01]  /*c0a0*/  LOP3.LUT R2, R2, 0x3ffffffc, RZ, 0xc0, !PT ;  /* 0x3ffffffc02027812 */ /* 0x000fe200078ec0ff */
[----:B------:R-:W-:Y:S01]  /*c0b0*/  IMAD.WIDE R28, R31, R6, c[0x0][0x168] ;  /* 0x00005a001f1c7625 */ /* 0x000fe200078e0206 */
[C-C-:B-1----:R-:W-:Y:S02]  /*c0c0*/  IADD3 R33, -R19.reuse, 0x1ffe0002, R22.reuse ;  /* 0x1ffe000213217810 */ /* 0x142fe40007ffe116 */
[----:B------:R-:W-:Y:S01]  /*c0d0*/  IADD3 R2, R2, R20, -R21 ;  /* 0x0000001402027210 */ /* 0x000fe20007ffe815 */
[----:B------:R-:W-:-:S02]  /*c0e0*/  IMAD.IADD R31, R19, 0x1, R22 ;  /* 0x00000001131f7824 */ /* 0x000fc400078e0216 */
[----:B------:R0:W3:Y:S04]  /*c0f0*/  LDG.E.CONSTANT R19, [R28.64] ;  /* 0x000000041c137981 */ /* 0x0000e8000c1e9900 */
[----:B------:R-:W-:Y:S04]  /*c100*/  STS [R26.X4+`(shared_array)], R31 ;  /* 0x0000001f1a007388 */ /* 0x000fe80000004800 */
[----:B------:R-:W-:Y:S04]  /*c110*/  STS [R26.X4+`((shared_array + 0x8))], R33 ;  /* 0x000000211a007388 */ /* 0x000fe80000004800 */
[----:B------:R-:W5:Y:S04]  /*c120*/  LDS R20, [R2.X4+`((shared_array + 0x8))] ;  /* 0x0000000002147984 */ /* 0x000f680000004800 */
[----:B------:R-:W0:Y:S01]  /*c130*/  LDS R35, [R2.X4+`(shared_array)] ;  /* 0x0000000002237984 */ /* 0x000e220000004800 */
[----:B------:R-:W-:-:S02]  /*c140*/  LEA.HI R22, R18, R18, RZ, 0x1 ;  /* 0x0000001212167211 */ /* 0x000fc400078f08ff */
[----:B------:R-:W-:-:S03]  /*c150*/  LEA.HI R17, R17, R17, RZ, 0x1 ;  /* 0x0000001111117211 */ /* 0x000fc600078f08ff */
[----:B------:R-:W-:-:S05]  /*c160*/  IMAD.SHL.U32 R24, R22, 0x2, RZ ;  /* 0x0000000216187824 */ /* 0x000fca00078e00ff */
[----:B------:R-:W-:Y:S01]  /*c170*/  LOP3.LUT R24, R24, 0x3ffffffc, RZ, 0xc0, !PT ;  /* 0x3ffffffc18187812 */ /* 0x000fe200078ec0ff */
[----:B-----5:R-:W-:-:S04]  /*c180*/  IMAD.WIDE.U32 R20, R20, R27, RZ ;  /* 0x0000001b14147225 */ /* 0x020fc800078e00ff */
[----:B------:R-:W-:-:S04]  /*c190*/  IMAD R20, R20, -0xffeffff, RZ ;  /* 0xf001000114147824 */ /* 0x000fc800078e02ff */
[----:B------:R-:W-:Y:S01]  /*c1a0*/  IMAD.HI.U32 R20, R20, 0xfff0001, RZ ;  /* 0x0fff000114147827 */ /* 0x000fe200078e00ff */
[----:B------:R-:W-:-:S04]  /*c1b0*/  LEA.HI.SX32 R27, R17, 0x200, 0x1f ;  /* 0x00000200111b7811 */ /* 0x000fc800078ffaff */
[----:B------:R-:W-:Y:S02]  /*c1c0*/  IADD3 R20, R21, 0xfff0001, -R20 ;  /* 0x0fff000115147810 */ /* 0x000fe40007ffe814 */
[----:B------:R-:W-:Y:S01]  /*c1d0*/  LOP3.LUT R17, R22, 0x3ffffffe, RZ, 0xc0, !PT ;  /* 0x3ffffffe16117812 */ /* 0x000fe200078ec0ff */
[----:B------:R-:W-:-:S04]  /*c1e0*/  IMAD.WIDE R26, R27, R6, c[0x0][0x168] ;  /* 0x00005a001b1a7625 */ /* 0x000fc800078e0206 */
[C-C-:B0-----:R-:W-:Y:S01]  /*c1f0*/  IMAD.IADD R29, R20.reuse, 0x1, R35.reuse ;  /* 0x00000001141d7824 */ /* 0x141fe200078e0223 */
[----:B------:R-:W-:Y:S02]  /*c200*/  IADD3 R35, -R20, 0x1ffe0002, R35 ;  /* 0x1ffe000214237810 */ /* 0x000fe40007ffe123 */
[----:B------:R-:W-:Y:S02]  /*c210*/  IADD3 R18, R24, R18, -R17 ;  /* 0x0000001218127210 */ /* 0x000fe40007ffe811 */
[----:B------:R0:W5:Y:S04]  /*c220*/  LDG.E.CONSTANT R17, [R26.64] ;  /* 0x000000041a117981 */ /* 0x000168000c1e9900 */
[----:B------:R-:W-:Y:S04]  /*c230*/  STS [R2.X4+`(shared_array)], R29 ;  /* 0x0000001d02007388 */ /* 0x000fe80000004800 */
[----:B------:R1:W-:Y:S04]  /*c240*/  STS [R2.X4+`((shared_array + 0x8))], R35 ;  /* 0x0000002302007388 */ /* 0x0003e80000004800 */
[----:B------:R-:W2:Y:S04]  /*c250*/  LDS R20, [R18.X4+`((shared_array + 0x8))] ;  /* 0x0000000012147984 */ /* 0x000ea80000004800 */
[----:B------:R-:W0:Y:S01]  /*c260*/  LDS R31, [R18.X4+`(shared_array)] ;  /* 0x00000000121f7984 */ /* 0x000e220000004800 */
[----:B------:R-:W-:-:S02]  /*c270*/  LEA.HI R22, R16, R16, RZ, 0x1 ;  /* 0x0000001010167211 */ /* 0x000fc400078f08ff */
[----:B------:R-:W-:-:S03]  /*c280*/  LEA.HI R24, R15, R15, RZ, 0x1 ;  /* 0x0000000f0f187211 */ /* 0x000fc600078f08ff */
[----:B------:R-:W-:-:S05]  /*c290*/  IMAD.SHL.U32 R15, R22, 0x2, RZ ;  /* 0x00000002160f7824 */ /* 0x000fca00078e00ff */
[----:B-1----:R-:W-:Y:S01]  /*c2a0*/  LOP3.LUT R2, R15, 0x3ffffffc, RZ, 0xc0, !PT ;  /* 0x3ffffffc0f027812 */ /* 0x002fe200078ec0ff */
[----:B--2---:R-:W-:-:S04]  /*c2b0*/  IMAD.WIDE.U32 R20, R20, R25, RZ ;  /* 0x0000001914147225 */ /* 0x004fc800078e00ff */
[----:B------:R-:W-:-:S04]  /*c2c0*/  IMAD R20, R20, -0xffeffff, RZ ;  /* 0xf001000114147824 */ /* 0x000fc800078e02ff */
[----:B------:R-:W-:Y:S01]  /*c2d0*/  IMAD.HI.U32 R20, R20, 0xfff0001, RZ ;  /* 0x0fff000114147827 */ /* 0x000fe200078e00ff */
[----:B------:R-:W-:-:S04]  /*c2e0*/  LEA.HI.SX32 R25, R24, 0x200, 0x1f ;  /* 0x0000020018197811 */ /* 0x000fc800078ffaff */
[----:B------:R-:W-:Y:S02]  /*c2f0*/  IADD3 R20, R21, 0xfff0001, -R20 ;  /* 0x0fff000115147810 */ /* 0x000fe40007ffe814 */
[----:B------:R-:W-:-:S03]  /*c300*/  LOP3.LUT R21, R22, 0x3ffffffe, RZ, 0xc0, !PT ;  /* 0x3ffffffe16157812 */ /* 0x000fc600078ec0ff */
[C-C-:B0-----:R-:W-:Y:S01]  /*c310*/  IMAD.IADD R15, R20.reuse, 0x1, R31.reuse ;  /* 0x00000001140f7824 */ /* 0x141fe200078e021f */
[----:B------:R-:W-:Y:S01]  /*c320*/  IADD3 R31, -R20, 0x1ffe0002, R31 ;  /* 0x1ffe0002141f7810 */ /* 0x000fe20007ffe11f */
[----:B------:R-:W-:Y:S01]  /*c330*/  IMAD.WIDE R24, R25, R6, c[0x0][0x168] ;  /* 0x00005a0019187625 */ /* 0x000fe200078e0206 */
[----:B------:R-:W-:Y:S02]  /*c340*/  IADD3 R16, R2, R16, -R21 ;  /* 0x0000001002107210 */ /* 0x000fe40007ffe815 */
[----:B------:R-:W-:Y:S04]  /*c350*/  STS [R18.X4+`(shared_array)], R15 ;  /* 0x0000000f12007388 */ /* 0x000fe80000004800 */
[----:B------:R-:W-:Y:S04]  /*c360*/  STS [R18.X4+`((shared_array + 0x8))], R31 ;  /* 0x0000001f12007388 */ /* 0x000fe80000004800 */
[----:B------:R-:W4:Y:S04]  /*c370*/  LDS R20, [R16.X4+`((shared_array + 0x8))] ;  /* 0x0000000010147984 */ /* 0x000f280000004800 */
[----:B------:R0:W2:Y:S04]  /*c380*/  LDG.E.CONSTANT R2, [R24.64] ;  /* 0x0000000418027981 */ /* 0x0000a8000c1e9900 */
[----:B------:R-:W1:Y:S01]  /*c390*/  LDS R22, [R16.X4+`(shared_array)] ;  /* 0x0000000010167984 */ /* 0x000e620000004800 */
[----:B------:R-:W-:-:S04]  /*c3a0*/  LEA.HI R13, R13, R13, RZ, 0x1 ;  /* 0x0000000d0d0d7211 */ /* 0x000fc800078f08ff */
[----:B0-----:R-:W-:Y:S01]  /*c3b0*/  LEA.HI.SX32 R25, R13, 0x200, 0x1f ;  /* 0x000002000d197811 */ /* 0x001fe200078ffaff */
[----:B----4-:R-:W-:Y:S01]  /*c3c0*/  IMAD.WIDE.U32 R20, R20, R23, RZ ;  /* 0x0000001714147225 */ /* 0x010fe200078e00ff */
        /* <DEDUP_REMOVED lines=9> */
[C-C-:B-1----:R-:W-:Y:S01]  /*c460*/  IADD3 R25, -R13.reuse, 0x1ffe0002, R22.reuse ;  /* 0x1ffe00020d197810 */ /* 0x142fe20007ffe116 */
[----:B------:R-:W-:Y:S02]  /*c470*/  IMAD.IADD R23, R13, 0x1, R22 ;  /* 0x000000010d177824 */ /* 0x000fe400078e0216 */
        /* <DEDUP_REMOVED lines=24> */
[----:B------:R-:W-:-:S02]  /*c600*/  LEA.HI R16, R11, R11, RZ, 0x1 ;  /* 0x0000000b0b107211 */ /* 0x000fc400078f08ff */
[----:B------:R-:W-:-:S05]  /*c610*/  IADD3 R35, R7, 0x400, RZ ;  /* 0x0000040007237810 */ /* 0x000fca0007ffe0ff */
[----:B------:R-:W-:Y:S01]  /*c620*/  IMAD.WIDE R34, R35, R6, c[0x0][0x168] ;  /* 0x00005a0023227625 */ /* 0x000fe200078e0206 */
[----:B------:R-:W-:-:S05]  /*c630*/  IADD3 R31, R7, 0x440, RZ ;  /* 0x00000440071f7810 */ /* 0x000fca0007ffe0ff */
[----:B------:R-:W4:Y:S01]  /*c640*/  LDG.E.CONSTANT R34, [R34.64] ;  /* 0x0000000422227981 */ /* 0x000f22000c1e9900 */
[----:B---3--:R-:W-:-:S04]  /*c650*/  IMAD.WIDE.U32 R14, R14, R19, RZ ;  /* 0x000000130e0e7225 */ /* 0x008fc800078e00ff */
        /* <DEDUP_REMOVED lines=10> */
[----:B------:R1:W-:Y:S04]  /*c700*/  STS [R10.X4+`((shared_array + 0x8))], R27 ;  /* 0x0000001b0a007388 */ /* 0x0003e80000004800 */
[----:B------:R-:W5:Y:S01]  /*c710*/  LDS R14, [R26.X4+`((shared_array + 0x8))] ;  /* 0x000000001a0e7984 */ /* 0x000f620000004800 */
[----:B------:R-:W-:-:S03]  /*c720*/  IMAD.WIDE R30, R31, R6, c[0x0][0x168] ;  /* 0x00005a001f1e7625 */ /* 0x000fc600078e0206 */
[----:B------:R-:W3:Y:S04]  /*c730*/  LDS R22, [R26.X4+`(shared_array)] ;  /* 0x000000001a167984 */ /* 0x000ee80000004800 */
[----:B------:R-:W4:Y:S01]  /*c740*/  LDG.E.CONSTANT R30, [R30.64] ;  /* 0x000000041e1e7981 */ /* 0x000f22000c1e9900 */
[C---:B------:R-:W-:Y:S02]  /*c750*/  IADD3 R19, R7.reuse, 0x480, RZ ;  /* 0x0000048007137810 */ /* 0x040fe40007ffe0ff */
[C---:B------:R-:W-:Y:S02]  /*c760*/  IADD3 R25, R7.reuse, 0x4c0, RZ ;  /* 0x000004c007197810 */ /* 0x040fe40007ffe0ff */
[----:B------:R-:W-:Y:S01]  /*c770*/  IADD3 R11, R7, 0x500, RZ ;  /* 0x00000500070b7810 */ /* 0x000fe20007ffe0ff */
[----:B------:R-:W-:-:S04]  /*c780*/  IMAD.WIDE R18, R19, R6, c[0x0][0x168] ;  /* 0x00005a0013127625 */ /* 0x000fc800078e0206 */
[-C--:B------:R-:W-:Y:S01]  /*c790*/  IMAD.WIDE R24, R25, R6.reuse, c[0x0][0x168] ;  /* 0x00005a0019187625 */ /* 0x080fe200078e0206 */
[----:B------:R3:W4:Y:S03]  /*c7a0*/  LDG.E.CONSTANT R16, [R18.64] ;  /* 0x0000000412107981 */ /* 0x000726000c1e9900 */
[----:B-1----:R-:W-:Y:S02]  /*c7b0*/  IMAD.WIDE R10, R11, R6, c[0x0][0x168] ;  /* 0x00005a000b0a7625 */ /* 0x002fe400078e0206 */
[----:B------:R-:W4:Y:S01]  /*c7c0*/  LDG.E.CONSTANT R24, [R24.64] ;  /* 0x0000000418187981 */ /* 0x000f22000c1e9900 */
[----:B0-----:R-:W-:-:S03]  /*c7d0*/  IADD3 R21, R7, 0x540, RZ ;  /* 0x0000054007157810 */ /* 0x001fc60007ffe0ff */
[----:B------:R0:W4:Y:S01]  /*c7e0*/  LDG.E.CONSTANT R10, [R10.64] ;  /* 0x000000040a0a7981 */ /* 0x000122000c1e9900 */
[----:B------:R-:W-:Y:S01]  /*c7f0*/  IADD3 R23, R7, 0x580, RZ ;  /* 0x0000058007177810 */ /* 0x000fe20007ffe0ff */
[----:B------:R-:W-:-:S04]  /*c800*/  IMAD.WIDE R20, R21, R6, c[0x0][0x168] ;  /* 0x00005a0015147625 */ /* 0x000fc800078e0206 */
[----:B-----5:R-:W-:Y:S01]  /*c810*/  IMAD.WIDE.U32 R14, R14, R17, RZ ;  /* 0x000000110e0e7225 */ /* 0x020fe200078e00ff */
[----:B------:R1:W5:Y:S03]  /*c820*/  LDG.E.CONSTANT R12, [R20.64] ;  /* 0x00000004140c7981 */ /* 0x000366000c1e9900 */
[----:B------:R-:W-:Y:S01]  /*c830*/  IMAD R14, R14, -0xffeffff, RZ ;  /* 0xf00100010e0e7824 */ /* 0x000fe200078e02ff */
[----:B------:R-:W-:Y:S01]  /*c840*/  LEA.HI R17, R8, R8, RZ, 0x1 ;  /* 0x0000000808117211 */ /* 0x000fe200078f08ff */
[----:B---3--:R-:W-:-:S04]  /*c850*/  IMAD.WIDE R18, R23, R6, c[0x0][0x168] ;  /* 0x00005a0017127625 */ /* 0x008fc800078e0206 */
[----:B------:R-:W-:Y:S01]  /*c860*/  IMAD.HI.U32 R14, R14, 0xfff0001, RZ ;  /* 0x0fff00010e0e7827 */ /* 0x000fe200078e00ff */
[----:B------:R-:W-:-:S03]  /*c870*/  IADD3 R29, R7, 0x5c0, RZ ;  /* 0x000005c0071d7810 */ /* 0x000fc60007ffe0ff */
[----:B------:R-:W-:Y:S01]  /*c880*/  IMAD.SHL.U32 R23, R17, 0x2, RZ ;  /* 0x0000000211177824 */ /* 0x000fe200078e00ff */
[----:B------:R-:W-:Y:S02]  /*c890*/  IADD3 R15, R15, 0xfff0001, -R14 ;  /* 0x0fff00010f0f7810 */ /* 0x000fe40007ffe80e */
[----:B------:R3:W5:Y:S01]  /*c8a0*/  LDG.E.CONSTANT R14, [R18.64] ;  /* 0x00000004120e7981 */ /* 0x000762000c1e9900 */
[----:B------:R-:W-:Y:S02]  /*c8b0*/  LOP3.LUT R17, R17, 0x3ffffffe, RZ, 0xc0, !PT ;  /* 0x3ffffffe11117812 */ /* 0x000fe400078ec0ff */
[----:B------:R-:W-:Y:S01]  /*c8c0*/  LOP3.LUT R23, R23, 0x3ffffffc, RZ, 0xc0, !PT ;  /* 0x3ffffffc17177812 */ /* 0x000fe200078ec0ff */
[C-C-:B0-----:R-:W-:Y:S01]  /*c8d0*/  IMAD.IADD R11, R15.reuse, 0x1, R22.reuse ;  /* 0x000000010f0b7824 */ /* 0x141fe200078e0216 */
[----:B------:R-:W-:Y:S01]  /*c8e0*/  IADD3 R15, -R15, 0x1ffe0002, R22 ;  /* 0x1ffe00020f0f7810 */ /* 0x000fe20007ffe116 */
[----:B------:R-:W-:Y:S01]  /*c8f0*/  IMAD.WIDE R28, R29, R6, c[0x0][0x168] ;  /* 0x00005a001d1c7625 */ /* 0x000fe200078e0206 */
[----:B------:R-:W-:-:S02]  /*c900*/  IADD3 R17, R23, R8, -R17 ;  /* 0x0000000817117210 */ /* 0x000fc40007ffe811 */
[----:B------:R-:W-:Y:S01]  /*c910*/  STS [R26.X4+`(shared_array)], R11 ;  /* 0x0000000b1a007388 */ /* 0x000fe20000004800 */
[----:B-1----:R-:W-:-:S03]  /*c920*/  IADD3 R21, R7, 0x600, RZ ;  /* 0x0000060007157810 */ /* 0x002fc60007ffe0ff */
[----:B------:R0:W-:Y:S01]  /*c930*/  STS [R26.X4+`((shared_array + 0x8))], R15 ;  /* 0x0000000f1a007388 */ /* 0x0001e20000004800 */
[----:B------:R-:W-:-:S03]  /*c940*/  IADD3 R23, R7, 0x640, RZ ;  /* 0x0000064007177810 */ /* 0x000fc60007ffe0ff */
[----:B------:R-:W2:Y:S04]  /*c950*/  LDS R37, [R17.X4+`((shared_array + 0x8))] ;  /* 0x0000000011257984 */ /* 0x000ea80000004800 */
[----:B------:R-:W5:Y:S01]  /*c960*/  LDG.E.CONSTANT R28, [R28.64] ;  /* 0x000000041c1c7981 */ /* 0x000f62000c1e9900 */
[-C--:B---3--:R-:W-:Y:S01]  /*c970*/  IMAD.WIDE R18, R21, R6.reuse, c[0x0][0x168] ;  /* 0x00005a0015127625 */ /* 0x088fe200078e0206 */
[----:B------:R-:W-:Y:S02]  /*c980*/  IADD3 R33, R7, 0x6c0, RZ ;  /* 0x000006c007217810 */ /* 0x000fe40007ffe0ff */
[----:B------:R-:W1:Y:S01]  /*c990*/  LDS R44, [R17.X4+`(shared_array)] ;  /* 0x00000000112c7984 */ /* 0x000e620000004800 */
[----:B------:R-:W-:Y:S01]  /*c9a0*/  IMAD.WIDE R22, R23, R6, c[0x0][0x168] ;  /* 0x00005a0017167625 */ /* 0x000fe200078e0206 */
[----:B------:R-:W-:-:S02]  /*c9b0*/  IADD3 R21, R7, 0x680, RZ ;  /* 0x0000068007157810 */ /* 0x000fc40007ffe0ff */
[----:B------:R-:W3:Y:S04]  /*c9c0*/  LDG.E.CONSTANT R18, [R18.64] ;  /* 0x0000000412127981 */ /* 0x000ee8000c1e9900 */
[----:B------:R-:W3:Y:S01]  /*c9d0*/  LDG.E.CONSTANT R22, [R22.64] ;  /* 0x0000000416167981 */ /* 0x000ee2000c1e9900 */
[----:B------:R-:W-:-:S04]  /*c9e0*/  IMAD.WIDE R20, R21, R6, c[0x0][0x168] ;  /* 0x00005a0015147625 */ /* 0x000fc800078e0206 */
[----:B------:R-:W-:Y:S02]  /*c9f0*/  IMAD.WIDE R32, R33, R6, c[0x0][0x168] ;  /* 0x00005a0021207625 */ /* 0x000fe400078e0206 */
[----:B------:R-:W3:Y:S01]  /*ca00*/  LDG.E.CONSTANT R20, [R20.64] ;  /* 0x0000000414147981 */ /* 0x000ee2000c1e9900 */
[----:B------:R-:W-:-:S03]  /*ca10*/  IADD3 R27, R7, 0x700, RZ ;  /* 0x00000700071b7810 */ /* 0x000fc60007ffe0ff */
[----:B------:R2:W3:Y:S01]  /*ca20*/  LDG.E.CONSTANT R8, [R32.64] ;  /* 0x0000000420087981 */ /* 0x0004e2000c1e9900 */
[C---:B------:R-:W-:Y:S02]  /*ca30*/  IADD3 R39, R7.reuse, 0x740, RZ ;  /* 0x0000074007277810 */ /* 0x040fe40007ffe0ff */
[C---:B------:R-:W-:Y:S02]  /*ca40*/  IADD3 R41, R7.reuse, 0x780, RZ ;  /* 0x0000078007297810 */ /* 0x040fe40007ffe0ff */
[----:B------:R-:W-:Y:S01]  /*ca50*/  IADD3 R43, R7, 0x7c0, RZ ;  /* 0x000007c0072b7810 */ /* 0x000fe20007ffe0ff */
[----:B0-----:R-:W-:-:S04]  /*ca60*/  IMAD.WIDE R26, R27, R6, c[0x0][0x168] ;  /* 0x00005a001b1a7625 */ /* 0x001fc800078e0206 */
[-C--:B------:R-:W-:Y:S02]  /*ca70*/  IMAD.WIDE R38, R39, R6.reuse, c[0x0][0x168] ;  /* 0x00005a0027267625 */ /* 0x080fe400078e0206 */
[----:B------:R-:W3:Y:S02]  /*ca80*/  LDG.E.CONSTANT R26, [R26.64] ;  /* 0x000000041a1a7981 */ /* 0x000ee4000c1e9900 */
[----:B------:R-:W-:-:S04]  /*ca90*/  IMAD.WIDE R40, R41, R6, c[0x0][0x168] ;  /* 0x00005a0029287625 */ /* 0x000fc800078e0206 */
[----:B------:R-:W-:Y:S01]  /*caa0*/  IMAD.WIDE R42, R43, R6, c[0x0][0x168] ;  /* 0x00005a002b2a7625 */ /* 0x000fe200078e0206 */
[----:B--2---:R0:W2:Y:S03]  /*cab0*/  LDG.E.CONSTANT R32, [R40.64] ;  /* 0x0000000428207981 */ /* 0x0040a6000c1e9900 */
[----:B------:R-:W-:Y:S01]  /*cac0*/  IMAD.WIDE.U32 R36, R37, R2, RZ ;  /* 0x0000000225247225 */ /* 0x000fe200078e00ff */
[----:B------:R0:W2:Y:S04]  /*cad0*/  LDG.E.CONSTANT R6, [R38.64] ;  /* 0x0000000426067981 */ /* 0x0000a8000c1e9900 */
[----:B------:R0:W2:Y:S01]  /*cae0*/  LDG.E.CONSTANT R2, [R42.64] ;  /* 0x000000042a027981 */ /* 0x0000a2000c1e9900 */
[----:B------:R-:W-:Y:S01]  /*caf0*/  IMAD R7, R36, -0xffeffff, RZ ;  /* 0xf001000124077824 */ /* 0x000fe200078e02ff */
[----:B------:R-:W-:-:S03]  /*cb00*/  LEA.HI R11, R5, R5, RZ, 0x1 ;  /* 0x00000005050b7211 */ /* 0x000fc600078f08ff */
        /* <DEDUP_REMOVED lines=10> */
[----:B------:R-:W4:Y:S04]  /*cbb0*/  LDS R36, [R15.X4+`((shared_array + 0x8))] ;  /* 0x000000000f247984 */ /* 0x000f280000004800 */
[----:B0-----:R-:W0:Y:S01]  /*cbc0*/  LDS R38, [R15.X4+`(shared_array)] ;  /* 0x000000000f267984 */ /* 0x001e220000004800 */
[----:B------:R-:W-:-:S05]  /*cbd0*/  LEA.HI R7, R4, R4, RZ, 0x1 ;  /* 0x0000000404077211 */ /* 0x000fca00078f08ff */
[C---:B------:R-:W-:Y:S01]  /*cbe0*/  IMAD.SHL.U32 R11, R7.reuse, 0x2, RZ ;  /* 0x00000002070b7824 */ /* 0x040fe200078e00ff */
[----:B------:R-:W-:-:S04]  /*cbf0*/  LOP3.LUT R7, R7, 0x3ffffffe, RZ, 0xc0, !PT ;  /* 0x3ffffffe07077812 */ /* 0x000fc800078ec0ff */
[----:B------:R-:W-:-:S04]  /*cc00*/  LOP3.LUT R11, R11, 0x3ffffffc, RZ, 0xc0, !PT ;  /* 0x3ffffffc0b0b7812 */ /* 0x000fc800078ec0ff */
[----:B------:R-:W-:Y:S01]  /*cc10*/  IADD3 R7, R11, R4, -R7 ;  /* 0x000000040b077210 */ /* 0x000fe20007ffe807 */
[----:B----4-:R-:W-:-:S04]  /*cc20*/  IMAD.WIDE.U32 R36, R36, R13, RZ ;  /* 0x0000000d24247225 */ /* 0x010fc800078e00ff */
[----:B------:R-:W-:-:S04]  /*cc30*/  IMAD R5, R36, -0xffeffff, RZ ;  /* 0xf001000124057824 */ /* 0x000fc800078e02ff */
[----:B------:R-:W-:-:S05]  /*cc40*/  IMAD.HI.U32 R5, R5, 0xfff0001, RZ ;  /* 0x0fff000105057827 */ /* 0x000fca00078e00ff */
[----:B------:R-:W-:-:S05]  /*cc50*/  IADD3 R5, R37, 0xfff0001, -R5 ;  /* 0x0fff000125057810 */ /* 0x000fca0007ffe805 */
[C-C-:B0-----:R-:W-:Y:S01]  /*cc60*/  IMAD.IADD R36, R5.reuse, 0x1, R38.reuse ;  /* 0x0000000105247824 */ /* 0x141fe200078e0226 */
[----:B------:R-:W-:-:S04]  /*cc70*/  IADD3 R38, -R5, 0x1ffe0002, R38 ;  /* 0x1ffe000205267810 */ /* 0x000fc80007ffe126 */
[----:B------:R-:W-:Y:S04]  /*cc80*/  STS [R15.X4+`(shared_array)], R36 ;  /* 0x000000240f007388 */ /* 0x000fe80000004800 */
[----:B------:R-:W-:Y:S04]  /*cc90*/  STS [R15.X4+`((shared_array + 0x8))], R38 ;  /* 0x000000260f007388 */ /* 0x000fe80000004800 */
[----:B------:R-:W0:Y:S04]  /*cca0*/  LDS R4, [R7.X4+`((shared_array + 0x8))] ;  /* 0x0000000007047984 */ /* 0x000e280000004800 */
[----:B------:R-:W1:Y:S01]  /*ccb0*/  LDS R11, [R7.X4+`(shared_array)] ;  /* 0x00000000070b7984 */ /* 0x000e620000004800 */
[----:B0-----:R-:W-:-:S04]  /*ccc0*/  IMAD.WIDE.U32 R4, R4, R9, RZ ;  /* 0x0000000904047225 */ /* 0x001fc800078e00ff */
[----:B------:R-:W-:-:S04]  /*ccd0*/  IMAD R4, R4, -0xffeffff, RZ ;  /* 0xf001000104047824 */ /* 0x000fc800078e02ff */
[----:B------:R-:W-:-:S05]  /*cce0*/  IMAD.HI.U32 R4, R4, 0xfff0001, RZ ;  /* 0x0fff000104047827 */ /* 0x000fca00078e00ff */
[----:B------:R-:W-:-:S05]  /*ccf0*/  IADD3 R4, R5, 0xfff0001, -R4 ;  /* 0x0fff000105047810 */ /* 0x000fca0007ffe804 */
[C-C-:B-1----:R-:W-:Y:S01]  /*cd00*/  IMAD.IADD R44, R4.reuse, 0x1, R11.reuse ;  /* 0x00000001042c7824 */ /* 0x142fe200078e020b */
[----:B------:R-:W-:-:S04]  /*cd10*/  IADD3 R4, -R4, 0x1ffe0002, R11 ;  /* 0x1ffe000204047810 */ /* 0x000fc80007ffe10b */
[----:B------:R-:W-:Y:S04]  /*cd20*/  STS [R7.X4+`(shared_array)], R44 ;  /* 0x0000002c07007388 */ /* 0x000fe80000004800 */
[----:B------:R-:W-:Y:S04]  /*cd30*/  STS [R7.X4+`((shared_array + 0x8))], R4 ;  /* 0x0000000407007388 */ /* 0x000fe80000004800 */
[----:B------:R-:W-:Y:S06]  /*cd40*/  BAR.SYNC 0x0 ;  /* 0x0000000000007b1d */ /* 0x000fec0000000000 */
[----:B------:R-:W0:Y:S04]  /*cd50*/  LDS.64 R50, [R3.X8+`(shared_array)] ;  /* 0x0000000003327984 */ /* 0x000e280000008a00 */
[----:B------:R-:W1:Y:S04]  /*cd60*/  LDS.64 R52, [R3.X8+`((shared_array + 0x200))] ;  /* 0x0000000003347984 */ /* 0x000e680000008a00 */
[----:B------:R-:W4:Y:S04]  /*cd70*/  LDS.64 R38, [R3.X8+`((shared_array + 0x400))] ;  /* 0x0000000003267984 */ /* 0x000f280000008a00 */
[----:B------:R-:W4:Y:S04]  /*cd80*/  LDS.64 R40, [R3.X8+`((shared_array + 0x600))] ;  /* 0x0000000003287984 */ /* 0x000f280000008a00 */
[----:B------:R-:W4:Y:S01]  /*cd90*/  LDS.64 R36, [R3.X8+`((shared_array + 0x800))] ;  /* 0x0000000003247984 */ /* 0x000f220000008a00 */
[----:B0-----:R-:W-:-:S03]  /*cda0*/  IMAD.WIDE.U32 R42, R51, R34, RZ ;  /* 0x00000022332a7225 */ /* 0x001fc600078e00ff */
[----:B------:R-:W5:Y:S01]  /*cdb0*/  LDS.64 R34, [R3.X8+`((shared_array + 0xa00))] ;  /* 0x0000000003227984 */ /* 0x000f620000008a00 */
[----:B------:R-:W-:Y:S02]  /*cdc0*/  IMAD R5, R42, -0xffeffff, RZ ;  /* 0xf00100012a057824 */ /* 0x000fe400078e02ff */
[----:B-1----:R-:W-:-:S04]  /*cdd0*/  IMAD.WIDE.U32 R30, R53, R30, RZ ;  /* 0x0000001e351e7225 */ /* 0x002fc800078e00ff */
[----:B------:R-:W-:Y:S02]  /*cde0*/  IMAD.HI.U32 R9, R5, 0xfff0001, RZ ;  /* 0x0fff000105097827 */ /* 0x000fe400078e00ff */
[----:B------:R-:W0:Y:S02]  /*cdf0*/  LDS.64 R4, [R3.X8+`((shared_array + 0xc00))] ;  /* 0x0000000003047984 */ /* 0x000e240000008a00 */
[----:B------:R-:W-:-:S04]  /*ce00*/  IMAD R7, R30, -0xffeffff, RZ ;  /* 0xf00100011e077824 */ /* 0x000fc800078e02ff */
[----:B------:R-:W-:Y:S01]  /*ce10*/  IMAD.HI.U32 R7, R7, 0xfff0001, RZ ;  /* 0x0fff000107077827 */ /* 0x000fe200078e00ff */
[----:B------:R-:W-:-:S04]  /*ce20*/  IADD3 R9, R43, 0xfff0001, -R9 ;  /* 0x0fff00012b097810 */ /* 0x000fc80007ffe809 */
[----:B------:R-:W-:Y:S02]  /*ce30*/  IADD3 R7, R31, 0xfff0001, -R7 ;  /* 0x0fff00011f077810 */ /* 0x000fe40007ffe807 */
[----:B------:R-:W1:Y:S01]  /*ce40*/  LDS.64 R30, [R3.X8+`((shared_array + 0xe00))] ;  /* 0x00000000031e7984 */ /* 0x000e620000008a00 */
[C-C-:B------:R-:W-:Y:S01]  /*ce50*/  IMAD.IADD R48, R9.reuse, 0x1, R50.reuse ;  /* 0x0000000109307824 */ /* 0x140fe200078e0232 */
[----:B------:R-:W-:Y:S01]  /*ce60*/  IADD3 R49, -R9, 0x1ffe0002, R50 ;  /* 0x1ffe000209317810 */ /* 0x000fe20007ffe132 */
[----:B----4-:R-:W-:Y:S01]  /*ce70*/  IMAD.WIDE.U32 R42, R39, R16, RZ ;  /* 0x00000010272a7225 */ /* 0x010fe200078e00ff */
[--C-:B------:R-:W-:Y:S01]  /*ce80*/  IADD3 R51, -R7, 0x1ffe0002, R52.reuse ;  /* 0x1ffe000207337810 */ /* 0x100fe20007ffe134 */
[----:B------:R-:W-:Y:S02]  /*ce90*/  LDS.64 R16, [R3.X8+`((shared_array + 0x1200))] ;  /* 0x0000000003107984 */ /* 0x000fe40000008a00 */
[----:B------:R-:W-:Y:S02]  /*cea0*/  IMAD.WIDE.U32 R44, R41, R24, RZ ;  /* 0x00000018292c7225 */ /* 0x000fe400078e00ff */
[----:B------:R-:W3:Y:S02]  /*ceb0*/  LDS.64 R24, [R3.X8+`((shared_array + 0x1000))] ;  /* 0x0000000003187984 */ /* 0x000ee40000008a00 */
[----:B------:R-:W-:-:S02]  /*cec0*/  IMAD.IADD R50, R7, 0x1, R52 ;  /* 0x0000000107327824 */ /* 0x000fc400078e0234 */
[----:B------:R-:W-:Y:S01]  /*ced0*/  IMAD R7, R42, -0xffeffff, RZ ;  /* 0xf00100012a077824 */ /* 0x000fe200078e02ff */
[----:B------:R4:W-:Y:S01]  /*cee0*/  STS.64 [R3.X8+`(shared_array)], R48 ;  /* 0x0000003003007388 */ /* 0x0009e20000008a00 */
[----:B------:R-:W-:Y:S02]  /*cef0*/  IMAD R9, R44, -0xffeffff, RZ ;  /* 0xf00100012c097824 */ /* 0x000fe400078e02ff */
[----:B------:R-:W-:-:S04]  /*cf00*/  IMAD.HI.U32 R7, R7, 0xfff0001, RZ ;  /* 0x0fff000107077827 */ /* 0x000fc800078e00ff */
[----:B----4-:R-:W-:Y:S01]  /*cf10*/  IMAD.WIDE.U32 R48, R37, R10, RZ ;  /* 0x0000000a25307225 */ /* 0x010fe200078e00ff */
[----:B------:R-:W-:Y:S01]  /*cf20*/  IADD3 R7, R43, 0xfff0001, -R7 ;  /* 0x0fff00012b077810 */ /* 0x000fe20007ffe807 */
[----:B------:R-:W4:Y:S02]  /*cf30*/  LDS.64 R10, [R3.X8+`((shared_array + 0x1400))] ;  /* 0x00000000030a7984 */ /* 0x000f240000008a00 */
[----:B------:R-:W-:Y:S02]  /*cf40*/  IMAD R13, R48, -0xffeffff, RZ ;  /* 0xf0010001300d7824 */ /* 0x000fe400078e02ff */
[----:B------:R-:W-:-:S04]  /*cf50*/  IMAD.HI.U32 R9, R9, 0xfff0001, RZ ;  /* 0x0fff000109097827 */ /* 0x000fc800078e00ff */
[----:B------:R-:W-:Y:S01]  /*cf60*/  IMAD.HI.U32 R13, R13, 0xfff0001, RZ ;  /* 0x0fff00010d0d7827 */ /* 0x000fe200078e00ff */
[----:B------:R-:W-:-:S03]  /*cf70*/  IADD3 R9, R45, 0xfff0001, -R9 ;  /* 0x0fff00012d097810 */ /* 0x000fc60007ffe809 */
[----:B-----5:R-:W-:Y:S01]  /*cf80*/  IMAD.WIDE.U32 R42, R35, R12, RZ ;  /* 0x0000000c232a7225 */ /* 0x020fe200078e00ff */
[--C-:B------:R-:W-:Y:S02]  /*cf90*/  IADD3 R45, -R7, 0x1ffe0002, R38.reuse ;  /* 0x1ffe0002072d7810 */ /* 0x100fe40007ffe126 */
[----:B------:R-:W-:Y:S01]  /*cfa0*/  IADD3 R49, R49, 0xfff0001, -R13 ;  /* 0x0fff000131317810 */ /* 0x000fe20007ffe80d */
[----:B------:R-:W-:Y:S01]  /*cfb0*/  IMAD.IADD R44, R7, 0x1, R38 ;  /* 0x00000001072c7824 */ /* 0x000fe200078e0226 */
[----:B------:R-:W5:Y:S01]  /*cfc0*/  LDS.64 R12, [R3.X8+`((shared_array + 0x1600))] ;  /* 0x00000000030c7984 */ /* 0x000f620000008a00 */
[----:B------:R-:W-:Y:S02]  /*cfd0*/  IMAD R7, R42, -0xffeffff, RZ ;  /* 0xf00100012a077824 */ /* 0x000fe400078e02ff */
[----:B0-----:R-:W-:Y:S01]  /*cfe0*/  IMAD.WIDE.U32 R38, R5, R14, RZ ;  /* 0x0000000e05267225 */ /* 0x001fe200078e00ff */
[----:B------:R-:W-:Y:S01]  /*cff0*/  IADD3 R53, -R9, 0x1ffe0002, R40 ;  /* 0x1ffe000209357810 */ /* 0x000fe20007ffe128 */
[----:B------:R-:W0:Y:S02]  /*d000*/  LDS.64 R14, [R3.X8+`((shared_array + 0x1800))] ;  /* 0x00000000030e7984 */ /* 0x000e240000008a00 */
[----:B------:R-:W-:-:S04]  /*d010*/  IMAD.HI.U32 R7, R7, 0xfff0001, RZ ;  /* 0x0fff000107077827 */ /* 0x000fc800078e00ff */
[----:B------:R-:W-:Y:S01]  /*d020*/  IMAD R5, R38, -0xffeffff, RZ ;  /* 0xf001000126057824 */ /* 0x000fe200078e02ff */
[----:B------:R-:W-:-:S03]  /*d030*/  IADD3 R7, R43, 0xfff0001, -R7 ;  /* 0x0fff00012b077810 */ /* 0x000fc60007ffe807 */
[----:B------:R-:W-:Y:S01]  /*d040*/  IMAD.HI.U32 R5, R5, 0xfff0001, RZ ;  /* 0x0fff000105057827 */ /* 0x000fe200078e00ff */
[----:B------:R-:W-:-:S03]  /*d050*/  IADD3 R41, -R7, 0x1ffe0002, R34 ;  /* 0x1ffe000207297810 */ /* 0x000fc60007ffe122 */
[----:B------:R-:W-:Y:S01]  /*d060*/  IMAD.IADD R52, R9, 0x1, R40 ;  /* 0x0000000109347824 */ /* 0x000fe200078e0228 */
[----:B------:R-:W-:Y:S01]  /*d070*/  IADD3 R5, R39, 0xfff0001, -R5 ;  /* 0x0fff000127057810 */ /* 0x000fe20007ffe805 */
[C-C-:B------:R-:W-:Y:S01]  /*d080*/  IMAD.IADD R48, R49.reuse, 0x1, R36.reuse ;  /* 0x0000000131307824 */ /* 0x140fe200078e0224 */
[----:B------:R-:W-:Y:S01]  /*d090*/  IADD3 R49, -R49, 0x1ffe0002, R36 ;  /* 0x1ffe000231317810 */ /* 0x000fe20007ffe124 */
[----:B------:R-:W-:Y:S01]  /*d0a0*/  IMAD.IADD R40, R7, 0x1, R34 ;  /* 0x0000000107287824 */ /* 0x000fe200078e0222 */
[----:B------:R-:W2:Y:S01]  /*d0b0*/  LDS.64 R36, [R3.X8+`((shared_array + 0x1a00))] ;  /* 0x0000000003247984 */ /* 0x000ea20000008a00 */
[----:B-1----:R-:W-:-:S03]  /*d0c0*/  IMAD.WIDE.U32 R38, R31, R28, RZ ;  /* 0x0000001c1f267225 */ /* 0x002fc600078e00ff */
[----:B------:R-:W1:Y:S04]  /*d0d0*/  LDS.64 R34, [R3.X8+`((shared_array + 0x1c00))] ;  /* 0x0000000003227984 */ /* 0x000e680000008a00 */
[----:B------:R-:W0:Y:S01]  /*d0e0*/  LDS.64 R28, [R3.X8+`((shared_array + 0x1e00))] ;  /* 0x00000000031c7984 */ /* 0x000e220000008a00 */
[----:B---3--:R-:W-:Y:S01]  /*d0f0*/  IMAD.WIDE.U32 R18, R25, R18, RZ ;  /* 0x0000001219127225 */ /* 0x008fe200078e00ff */
[----:B------:R-:W-:-:S03]  /*d100*/  IADD3 R43, -R5, 0x1ffe0002, R4 ;  /* 0x1ffe0002052b7810 */ /* 0x000fc60007ffe104 */
[----:B------:R-:W-:Y:S02]  /*d110*/  IMAD R7, R38, -0xffeffff, RZ ;  /* 0xf001000126077824 */ /* 0x000fe400078e02ff */
[----:B------:R-:W-:-:S04]  /*d120*/  IMAD.WIDE.U32 R22, R17, R22, RZ ;  /* 0x0000001611167225 */ /* 0x000fc800078e00ff */
[----:B------:R-:W-:Y:S02]  /*d130*/  IMAD.IADD R42, R5, 0x1, R4 ;  /* 0x00000001052a7824 */ /* 0x000fe400078e0204 */
[----:B------:R-:W-:Y:S02]  /*d140*/  IMAD R4, R18, -0xffeffff, RZ ;  /* 0xf001000112047824 */ /* 0x000fe400078e02ff */
[----:B------:R-:W-:-:S04]  /*d150*/  IMAD.HI.U32 R7, R7, 0xfff0001, RZ ;  /* 0x0fff000107077827 */ /* 0x000fc800078e00ff */
[----:B------:R-:W-:Y:S01]  /*d160*/  IMAD R9, R22, -0xffeffff, RZ ;  /* 0xf001000116097824 */ /* 0x000fe200078e02ff */
[----:B------:R-:W-:Y:S01]  /*d170*/  IADD3 R7, R39, 0xfff0001, -R7 ;  /* 0x0fff000127077810 */ /* 0x000fe20007ffe807 */
[----:B------:R-:W-:-:S04]  /*d180*/  IMAD.HI.U32 R5, R4, 0xfff0001, RZ ;  /* 0x0fff000104057827 */ /* 0x000fc800078e00ff */
[----:B------:R-:W-:Y:S01]  /*d190*/  IMAD.HI.U32 R9, R9, 0xfff0001, RZ ;  /* 0x0fff000109097827 */ /* 0x000fe200078e00ff */
[----:B------:R-:W-:-:S03]  /*d1a0*/  IADD3 R5, R19, 0xfff0001, -R5 ;  /* 0x0fff000113057810 */ /* 0x000fc60007ffe805 */
[----:B----4-:R-:W-:Y:S01]  /*d1b0*/  IMAD.WIDE.U32 R20, R11, R20, RZ ;  /* 0x000000140b147225 */ /* 0x010fe200078e00ff */
[----:B------:R-:W-:-:S03]  /*d1c0*/  IADD3 R19, -R7, 0x1ffe0002, R30 ;  /* 0x1ffe000207137810 */ /* 0x000fc60007ffe11e */
[----:B------:R-:W-:Y:S01]  /*d1d0*/  IMAD.IADD R18, R7, 0x1, R30 ;  /* 0x0000000107127824 */ /* 0x000fe200078e021e */
[----:B------:R-:W-:Y:S01]  /*d1e0*/  IADD3 R7, R23, 0xfff0001, -R9 ;  /* 0x0fff000117077810 */ /* 0x000fe20007ffe809 */
[----:B------:R-:W-:Y:S02]  /*d1f0*/  IMAD R4, R20, -0xffeffff, RZ ;  /* 0xf001000114047824 */ /* 0x000fe400078e02ff */
[----:B-----5:R-:W-:-:S04]  /*d200*/  IMAD.WIDE.U32 R8, R13, R8, RZ ;  /* 0x000000080d087225 */ /* 0x020fc800078e00ff */
[----:B------:R-:W-:Y:S01]  /*d210*/  IMAD.HI.U32 R11, R4, 0xfff0001, RZ ;  /* 0x0fff0001040b7827 */ /* 0x000fe200078e00ff */
[----:B------:R-:W-:-:S03]  /*d220*/  IADD3 R23, -R5, 0x1ffe0002, R24 ;  /* 0x1ffe000205177810 */ /* 0x000fc60007ffe118 */
[----:B------:R-:W-:Y:S02]  /*d230*/  IMAD R4, R8, -0xffeffff, RZ ;  /* 0xf001000108047824 */ /* 0x000fe400078e02ff */
[----:B------:R-:W-:Y:S02]  /*d240*/  IMAD.IADD R22, R5, 0x1, R24 ;  /* 0x0000000105167824 */ /* 0x000fe400078e0218 */
[----:B------:R-:W-:Y:S01]  /*d250*/  IMAD.HI.U32 R5, R4, 0xfff0001, RZ ;  /* 0x0fff000104057827 */ /* 0x000fe200078e00ff */
[----:B------:R-:W-:Y:S02]  /*d260*/  IADD3 R11, R21, 0xfff0001, -R11 ;  /* 0x0fff0001150b7810 */ /* 0x000fe40007ffe80b */
[C-C-:B------:R-:W-:Y:S01]  /*d270*/  IADD3 R21, -R7.reuse, 0x1ffe0002, R16.reuse ;  /* 0x1ffe000207157810 */ /* 0x140fe20007ffe110 */
[----:B------:R-:W-:Y:S01]  /*d280*/  IMAD.IADD R20, R7, 0x1, R16 ;  /* 0x0000000107147824 */ /* 0x000fe200078e0210 */
[----:B------:R-:W-:Y:S01]  /*d290*/  IADD3 R9, R9, 0xfff0001, -R5 ;  /* 0x0fff000109097810 */ /* 0x000fe20007ffe805 */
[----:B0-----:R-:W-:Y:S01]  /*d2a0*/  IMAD.WIDE.U32 R26, R15, R26, RZ ;  /* 0x0000001a0f1a7225 */ /* 0x001fe200078e00ff */
[----:B------:R-:W-:-:S03]  /*d2b0*/  IADD3 R17, -R11, 0x1ffe0002, R10 ;  /* 0x1ffe00020b117810 */ /* 0x000fc60007ffe10a */
[----:B--2---:R-:W-:-:S04]  /*d2c0*/  IMAD.WIDE.U32 R6, R37, R6, RZ ;  /* 0x0000000625067225 */ /* 0x004fc800078e00ff */
[----:B-1----:R-:W-:-:S04]  /*d2d0*/  IMAD.WIDE.U32 R32, R35, R32, RZ ;  /* 0x0000002023207225 */ /* 0x002fc800078e00ff */
[----:B------:R-:W-:-:S04]  /*d2e0*/  IMAD.WIDE.U32 R4, R29, R2, RZ ;  /* 0x000000021d047225 */ /* 0x000fc800078e00ff */
[----:B------:R-:W-:Y:S02]  /*d2f0*/  IMAD.IADD R16, R11, 0x1, R10 ;  /* 0x000000010b107824 */ /* 0x000fe400078e020a */
[----:B------:R-:W-:Y:S02]  /*d300*/  IMAD R8, R26, -0xffeffff, RZ ;  /* 0xf00100011a087824 */ /* 0x000fe400078e02ff */
[----:B------:R-:W-:Y:S02]  /*d310*/  IMAD R2, R6, -0xffeffff, RZ ;  /* 0xf001000106027824 */ /* 0x000fe400078e02ff */
[----:B------:R-:W-:Y:S02]  /*d320*/  IMAD R10, R32, -0xffeffff, RZ ;  /* 0xf0010001200a7824 */ /* 0x000fe400078e02ff */
[----:B------:R-:W-:Y:S02]  /*d330*/  IMAD R4, R4, -0xffeffff, RZ ;  /* 0xf001000104047824 */ /* 0x000fe400078e02ff */
[----:B------:R-:W-:-:S04]  /*d340*/  IMAD.HI.U32 R11, R8, 0xfff0001, RZ ;  /* 0x0fff0001080b7827 */ /* 0x000fc800078e00ff */
[----:B------:R-:W-:-:S04]  /*d350*/  IMAD.HI.U32 R6, R2, 0xfff0001, RZ ;  /* 0x0fff000102067827 */ /* 0x000fc800078e00ff */
[----:B------:R-:W-:-:S04]  /*d360*/  IMAD.HI.U32 R13, R10, 0xfff0001, RZ ;  /* 0x0fff00010a0d7827 */ /* 0x000fc800078e00ff */
[----:B------:R-:W-:Y:S01]  /*d370*/  IMAD.HI.U32 R4, R4, 0xfff0001, RZ ;  /* 0x0fff000104047827 */ /* 0x000fe200078e00ff */
[----:B------:R-:W-:Y:S02]  /*d380*/  IADD3 R11, R27, 0xfff0001, -R11 ;  /* 0x0fff00011b0b7810 */ /* 0x000fe40007ffe80b */
[----:B------:R-:W-:Y:S02]  /*d390*/  IADD3 R7, R7, 0xfff0001, -R6 ;  /* 0x0fff000107077810 */ /* 0x000fe40007ffe806 */
[----:B------:R-:W-:Y:S02]  /*d3a0*/  IADD3 R13, R33, 0xfff0001, -R13 ;  /* 0x0fff0001210d7810 */ /* 0x000fe40007ffe80d */
[----:B------:R-:W-:Y:S01]  /*d3b0*/  IADD3 R5, R5, 0xfff0001, -R4 ;  /* 0x0fff000105057810 */ /* 0x000fe20007ffe804 */
[C-C-:B------:R-:W-:Y:S01]  /*d3c0*/  IMAD.IADD R8, R9.reuse, 0x1, R12.reuse ;  /* 0x0000000109087824 */ /* 0x140fe200078e020c */
[----:B------:R-:W-:Y:S01]  /*d3d0*/  IADD3 R9, -R9, 0x1ffe0002, R12 ;  /* 0x1ffe000209097810 */ /* 0x000fe20007ffe10c */
        /* <DEDUP_REMOVED lines=8> */
[----:B------:R-:W-:Y:S04]  /*d460*/  STS.64 [R3.X8+`((shared_array + 0x200))], R50 ;  /* 0x0000003203007388 */ /* 0x000fe80000008a00 */
        /* <DEDUP_REMOVED lines=15> */
[----:B------:R-:W0:Y:S04]  /*d560*/  LDS R15, [R0.X4+`(shared_array)] ;  /* 0x00000000000f7984 */ /* 0x000e280000004800 */
[----:B------:R-:W1:Y:S04]  /*d570*/  LDS R17, [R0.X4+`((shared_array + 0x100))] ;  /* 0x0000000000117984 */ /* 0x000e680000004800 */
[----:B------:R-:W2:Y:S04]  /*d580*/  LDS R19, [R0.X4+`((shared_array + 0x200))] ;  /* 0x0000000000137984 */ /* 0x000ea80000004800 */
[----:B------:R-:W3:Y:S04]  /*d590*/  LDS R21, [R0.X4+`((shared_array + 0x300))] ;  /* 0x0000000000157984 */ /* 0x000ee80000004800 */
[----:B------:R-:W4:Y:S04]  /*d5a0*/  LDS R23, [R0.X4+`((shared_array + 0x400))] ;  /* 0x0000000000177984 */ /* 0x000f280000004800 */
[----:B------:R-:W5:Y:S04]  /*d5b0*/  LDS R9, [R0.X4+`((shared_array + 0x500))] ;  /* 0x0000000000097984 */ /* 0x000f680000004800 */
        /* <DEDUP_REMOVED lines=21> */
[----:B------:R-:W5:Y:S04]  /*d710*/  LDS R59, [R0.X4+`((shared_array + 0x1b00))] ;  /* 0x00000000003b7984 */ /* 0x000f680000004800 */
[----:B------:R-:W5:Y:S04]  /*d720*/  LDS R61, [R0.X4+`((shared_array + 0x1c00))] ;  /* 0x00000000003d7984 */ /* 0x000f680000004800 */
[----:B------:R-:W5:Y:S04]  /*d730*/  LDS R63, [R0.X4+`((shared_array + 0x1d00))] ;  /* 0x00000000003f7984 */ /* 0x000f680000004800 */
[----:B------:R-:W5:Y:S04]  /*d740*/  LDS R65, [R0.X4+`((shared_array + 0x1e00))] ;  /* 0x0000000000417984 */ /* 0x000f680000004800 */
[----:B------:R-:W5:Y:S04]  /*d750*/  LDS R67, [R0.X4+`((shared_array + 0x1f00))] ;  /* 0x0000000000437984 */ /* 0x000f680000004800 */
[----:B0-----:R-:W-:Y:S04]  /*d760*/  STG.E [R46.64], R15 ;  /* 0x0000000f2e007986 */ /* 0x001fe8000c101904 */
[----:B-1----:R-:W-:Y:S04]  /*d770*/  STG.E [R46.64+0x100], R17 ;  /* 0x000100112e007986 */ /* 0x002fe8000c101904 */
[----:B--2---:R-:W-:Y:S04]  /*d780*/  STG.E [R46.64+0x200], R19 ;  /* 0x000200132e007986 */ /* 0x004fe8000c101904 */
[----:B---3--:R-:W-:Y:S04]  /*d790*/  STG.E [R46.64+0x300], R21 ;  /* 0x000300152e007986 */ /* 0x008fe8000c101904 */
[----:B----4-:R-:W-:Y:S04]  /*d7a0*/  STG.E [R46.64+0x400], R23 ;  /* 0x000400172e007986 */ /* 0x010fe8000c101904 */
[----:B-----5:R-:W-:Y:S04]  /*d7b0*/  STG.E [R46.64+0x500], R9 ;  /* 0x000500092e007986 */ /* 0x020fe8000c101904 */
        /* <DEDUP_REMOVED lines=27> */
.L_x_1:
        /* <DEDUP_REMOVED lines=9> */
.L_x_4:


//--------------------- .text._Z3NTTPjjjPKj       --------------------------
	.section	.text._Z3NTTPjjjPKj,"ax",@progbits
	.sectionflags	@"SHF_BARRIERS=1"
	.sectioninfo	@"SHI_REGISTERS=165"
	.align	128
        .global         _Z3NTTPjjjPKj
        .type           _Z3NTTPjjjPKj,@function
        .size           _Z3NTTPjjjPKj,(.L_x_5 - _Z3NTTPjjjPKj)
_Z3NTTPjjjPKj:
.text._Z3NTTPjjjPKj:
[----:B------:R-:W0:Y:S01]  /*0000*/  S2R R35, SR_TID.Z ;  /* 0x0000000000237919 */ /* 0x000e220000002300 */
[----:B------:R-:W-:-:S03]  /*0010*/  ULDC.64 UR4, c[0x0][0x118] ;  /* 0x0000460000047ab9 */ /* 0x000fc60000000a00 */
[----:B------:R-:W0:Y:S04]  /*0020*/  S2R R42, SR_TID.X ;  /* 0x00000000002a7919 */ /* 0x000e280000002100 */
[----:B------:R-:W1:Y:S04]  /*0030*/  S2R R3, SR_TID.Y ;  /* 0x0000000000037919 */ /* 0x000e680000002200 */
[----:B------:R-:W2:Y:S01]  /*0040*/  S2R R41, SR_CTAID.X ;  /* 0x0000000000297919 */ /* 0x000ea20000002500 */
[----:B0-----:R-:W-:-:S04]  /*0050*/  IMAD R0, R35, 0x800, R42 ;  /* 0x0000080023007824 */ /* 0x001fc800078e022a */
[----:B-1----:R-:W-:-:S04]  /*0060*/  IMAD R0, R3, 0x1000, R0 ;  /* 0x0000100003007824 */ /* 0x002fc800078e0200 */
[----:B--2---:R-:W-:-:S04]  /*0070*/  IMAD R41, R41, 0x800, R0 ;  /* 0x0000080029297824 */ /* 0x004fc800078e0200 */
[----:B------:R-:W-:-:S05]  /*0080*/  IMAD.WIDE R40, R41, 0x4, R4 ;  /* 0x0000000429287825 */ /* 0x000fca00078e0204 */
[----:B------:R-:W2:Y:S04]  /*0090*/  LD.E.STRONG.GPU R3, [R40.64] ;  /* 0x0000000428037980 */ /* 0x000ea8000c10f900 */
[----:B--2---:R0:W-:Y:S04]  /*00a0*/  STS [R0.X4+`(shared_array)], R3 ;  /* 0x0000000300007388 */ /* 0x0041e80000004800 */
[----:B------:R-:W2:Y:S04]  /*00b0*/  LD.E.STRONG.GPU R5, [R40.64+0x100] ;  /* 0x0001000428057980 */ /* 0x000ea8000c10f900 */
[----:B--2---:R1:W-:Y:S04]  /*00c0*/  STS [R0.X4+`((shared_array + 0x100))], R5 ;  /* 0x0000000500007388 */ /* 0x0043e80000004800 */
[----:B------:R-:W2:Y:S04]  /*00d0*/  LD.E.STRONG.GPU R11, [R40.64+0x200] ;  /* 0x00020004280b7980 */ /* 0x000ea8000c10f900 */
[----:B--2---:R2:W-:Y:S04]  /*00e0*/  STS [R0.X4+`((shared_array + 0x200))], R11 ;  /* 0x0000000b00007388 */ /* 0x0045e80000004800 */
[----:B------:R-:W3:Y:S04]  /*00f0*/  LD.E.STRONG.GPU R13, [R40.64+0x300] ;  /* 0x00030004280d7980 */ /* 0x000ee8000c10f900 */
[----:B---3--:R3:W-:Y:S04]  /*0100*/  STS [R0.X4+`((shared_array + 0x300))], R13 ;  /* 0x0000000d00007388 */ /* 0x0087e80000004800 */
[----:B------:R-:W4:Y:S04]  /*0110*/  LD.E.STRONG.GPU R15, [R40.64+0x400] ;  /* 0x00040004280f7980 */ /* 0x000f28000c10f900 */
[----:B----4-:R4:W-:Y:S04]  /*0120*/  STS [R0.X4+`((shared_array + 0x400))], R15 ;  /* 0x0000000f00007388 */ /* 0x0109e80000004800 */
[----:B------:R-:W5:Y:S04]  /*0130*/  LD.E.STRONG.GPU R33, [R40.64+0x500] ;  /* 0x0005000428217980 */ /* 0x000f68000c10f900 */
[----:B-----5:R5:W-:Y:S04]  /*0140*/  STS [R0.X4+`((shared_array + 0x500))], R33 ;  /* 0x0000002100007388 */ /* 0x020be80000004800 */
[----:B0-----:R-:W2:Y:S04]  /*0150*/  LD.E.STRONG.GPU R3, [R40.64+0x600] ;  /* 0x0006000428037980 */ /* 0x001ea8000c10f900 */
[----:B--2---:R0:W-:Y:S04]  /*0160*/  STS [R0.X4+`((shared_array + 0x600))], R3 ;  /* 0x0000000300007388 */ /* 0x0041e80000004800 */
[----:B-1----:R-:W2:Y:S04]  /*0170*/  LD.E.STRONG.GPU R5, [R40.64+0x700] ;  /* 0x0007000428057980 */ /* 0x002ea8000c10f900 */
[----:B--2---:R1:W-:Y:S04]  /*0180*/  STS [R0.X4+`((shared_array + 0x700))], R5 ;  /* 0x0000000500007388 */ /* 0x0043e80000004800 */
[----:B------:R-:W2:Y:S04]  /*0190*/  LD.E.STRONG.GPU R11, [R40.64+0x800] ;  /* 0x00080004280b7980 */ /* 0x000ea8000c10f900 */
[----:B--2---:R2:W-:Y:S04]  /*01a0*/  STS [R0.X4+`((shared_array + 0x800))], R11 ;  /* 0x0000000b00007388 */ /* 0x0045e80000004800 */
[----:B---3--:R-:W3:Y:S04]  /*01b0*/  LD.E.STRONG.GPU R13, [R40.64+0x900] ;  /* 0x00090004280d7980 */ /* 0x008ee8000c10f900 */
[----:B---3--:R3:W-:Y:S04]  /*01c0*/  STS [R0.X4+`((shared_array + 0x900))], R13 ;  /* 0x0000000d00007388 */ /* 0x0087e80000004800 */
[----:B----4-:R-:W4:Y:S04]  /*01d0*/  LD.E.STRONG.GPU R15, [R40.64+0xa00] ;  /* 0x000a0004280f7980 */ /* 0x010f28000c10f900 */
[----:B----4-:R4:W-:Y:S04]  /*01e0*/  STS [R0.X4+`((shared_array + 0xa00))], R15 ;  /* 0x0000000f00007388 */ /* 0x0109e80000004800 */
[----:B-----5:R-:W5:Y:S04]  /*01f0*/  LD.E.STRONG.GPU R33, [R40.64+0xb00] ;  /* 0x000b000428217980 */ /* 0x020f68000c10f900 */
        /* <DEDUP_REMOVED lines=30> */
[----:B--2---:R-:W-:Y:S04]  /*03e0*/  STS [R0.X4+`((shared_array + 0x1a00))], R11 ;  /* 0x0000000b00007388 */ /* 0x004fe80000004800 */
[----:B---3--:R-:W2:Y:S04]  /*03f0*/  LD.E.STRONG.GPU R13, [R40.64+0x1b00] ;  /* 0x001b0004280d7980 */ /* 0x008ea8000c10f900 */
[----:B--2---:R-:W-:Y:S04]  /*0400*/  STS [R0.X4+`((shared_array + 0x1b00))], R13 ;  /* 0x0000000d00007388 */ /* 0x004fe80000004800 */
[----:B----4-:R-:W2:Y:S04]  /*0410*/  LD.E.STRONG.GPU R15, [R40.64+0x1c00] ;  /* 0x001c0004280f7980 */ /* 0x010ea8000c10f900 */
[----:B--2---:R2:W-:Y:S04]  /*0420*/  STS [R0.X4+`((shared_array + 0x1c00))], R15 ;  /* 0x0000000f00007388 */ /* 0x0045e80000004800 */
[----:B-----5:R-:W3:Y:S04]  /*0430*/  LD.E.STRONG.GPU R33, [R40.64+0x1d00] ;  /* 0x001d000428217980 */ /* 0x020ee8000c10f900 */
[----:B---3--:R-:W-:Y:S04]  /*0440*/  STS [R0.X4+`((shared_array + 0x1d00))], R33 ;  /* 0x0000002100007388 */ /* 0x008fe80000004800 */
[----:B0-----:R-:W3:Y:S01]  /*0450*/  LD.E.STRONG.GPU R3, [R40.64+0x1e00] ;  /* 0x001e000428037980 */ /* 0x001ee2000c10f900 */
[----:B------:R-:W-:-:S05]  /*0460*/  IMAD R10, R35, 0x400, R42 ;  /* 0x00000400230a7824 */ /* 0x000fca00078e022a */
[----:B-1----:R-:W-:-:S04]  /*0470*/  SHF.R.S32.HI R5, RZ, 0x1f, R10 ;  /* 0x0000001fff057819 */ /* 0x002fc8000001140a */
[----:B------:R-:W-:-:S04]  /*0480*/  LEA.HI R5, R5, R10, RZ, 0xa ;  /* 0x0000000a05057211 */ /* 0x000fc800078f50ff */
[----:B------:R-:W-:-:S05]  /*0490*/  LEA.HI.SX32 R5, R5, 0x1, 0x16 ;  /* 0x0000000105057811 */ /* 0x000fca00078fb2ff */
[----:B------:R-:W-:Y:S01]  /*04a0*/  IMAD.WIDE R4, R5, 0x4, R8 ;  /* 0x0000000405047825 */ /* 0x000fe200078e0208 */
[C---:B------:R-:W-:Y:S02]  /*04b0*/  IADD3 R12, R10.reuse, 0x40, RZ ;  /* 0x000000400a0c7810 */ /* 0x040fe40007ffe0ff */
[----:B--2---:R-:W-:-:S04]  /*04c0*/  IADD3 R15, R10, 0x80, RZ ;  /* 0x000000800a0f7810 */ /* 0x004fc80007ffe0ff */
[----:B------:R-:W-:-:S04]  /*04d0*/  SHF.R.S32.HI R14, RZ, 0x1f, R15 ;  /* 0x0000001fff0e7819 */ /* 0x000fc8000001140f */
[----:B------:R-:W-:Y:S01]  /*04e0*/  LEA.HI R14, R14, R15, RZ, 0xa ;  /* 0x0000000f0e0e7211 */ /* 0x000fe200078f50ff */
[----:B---3--:R0:W-:Y:S04]  /*04f0*/  STS [R0.X4+`((shared_array + 0x1e00))], R3 ;  /* 0x0000000300007388 */ /* 0x0081e80000004800 */
[----:B------:R-:W2:Y:S01]  /*0500*/  LD.E.STRONG.GPU R43, [R40.64+0x1f00] ;  /* 0x001f0004282b7980 */ /* 0x000ea2000c10f900 */
[----:B------:R-:W-:Y:S01]  /*0510*/  WARPSYNC 0xffffffff ;  /* 0xffffffff00007948 */ /* 0x000fe20003800000 */
[----:B------:R-:W-:Y:S02]  /*0520*/  ULDC.64 UR4, c[0x0][0x118] ;  /* 0x0000460000047ab9 */ /* 0x000fe40000000a00 */
[----:B------:R1:W3:Y:S01]  /*0530*/  LDG.E.CONSTANT R13, [R4.64] ;  /* 0x00000004040d7981 */ /* 0x0002e2000c1e9900 */
[----:B0-----:R-:W-:-:S04]  /*0540*/  SHF.R.S32.HI R3, RZ, 0x1f, R12 ;  /* 0x0000001fff037819 */ /* 0x001fc8000001140c */
[----:B------:R-:W-:-:S04]  /*0550*/  LEA.HI R3, R3, R12, RZ, 0xa ;  /* 0x0000000c03037211 */ /* 0x000fc800078f50ff */
[----:B------:R-:W-:-:S05]  /*0560*/  LEA.HI.SX32 R3, R3, 0x1, 0x16 ;  /* 0x0000000103037811 */ /* 0x000fca00078fb2ff */
[----:B------:R-:W-:-:S05]  /*0570*/  IMAD.WIDE R32, R3, 0x4, R8 ;  /* 0x0000000403207825 */ /* 0x000fca00078e0208 */
[----:B------:R0:W4:Y:S01]  /*0580*/  LDG.E.CONSTANT R56, [R32.64] ;  /* 0x0000000420387981 */ /* 0x000122000c1e9900 */
[----:B------:R-:W-:-:S05]  /*0590*/  LEA.HI.SX32 R3, R14, 0x1, 0x16 ;  /* 0x000000010e037811 */ /* 0x000fca00078fb2ff */
[----:B-1----:R-:W-:-:S05]  /*05a0*/  IMAD.WIDE R4, R3, 0x4, R8 ;  /* 0x0000000403047825 */ /* 0x002fca00078e0208 */
[----:B------:R1:W5:Y:S01]  /*05b0*/  LDG.E.CONSTANT R59, [R4.64] ;  /* 0x00000004043b7981 */ /* 0x000362000c1e9900 */
[----:B------:R-:W-:-:S04]  /*05c0*/  IADD3 R14, R10, 0xc0, RZ ;  /* 0x000000c00a0e7810 */ /* 0x000fc80007ffe0ff */
[----:B------:R-:W-:-:S04]  /*05d0*/  SHF.R.S32.HI R3, RZ, 0x1f, R14 ;  /* 0x0000001fff037819 */ /* 0x000fc8000001140e */
[----:B------:R-:W-:-:S04]  /*05e0*/  LEA.HI R3, R3, R14, RZ, 0xa ;  /* 0x0000000e03037211 */ /* 0x000fc800078f50ff */
[----:B------:R-:W-:-:S05]  /*05f0*/  LEA.HI.SX32 R3, R3, 0x1, 0x16 ;  /* 0x0000000103037811 */ /* 0x000fca00078fb2ff */
[----:B------:R-:W-:-:S05]  /*0600*/  IMAD.WIDE R34, R3, 0x4, R8 ;  /* 0x0000000403227825 */ /* 0x000fca00078e0208 */
[----:B------:R1:W4:Y:S01]  /*0610*/  LDG.E.CONSTANT R66, [R34.64] ;  /* 0x0000000422427981 */ /* 0x000322000c1e9900 */
[----:B------:R-:W-:Y:S02]  /*0620*/  SHF.R.S32.HI R3, RZ, 0x1f, R42 ;  /* 0x0000001fff037819 */ /* 0x000fe4000001142a */
[----:B0-----:R-:W-:Y:S02]  /*0630*/  IADD3 R32, R10, 0x100, RZ ;  /* 0x000001000a207810 */ /* 0x001fe40007ffe0ff */
[----:B------:R-:W-:Y:S02]  /*0640*/  LEA.HI R3, R3, R42, RZ, 0xa ;  /* 0x0000002a03037211 */ /* 0x000fe400078f50ff */
[----:B-1----:R-:W-:-:S03]  /*0650*/  SHF.R.S32.HI R5, RZ, 0x1f, R32 ;  /* 0x0000001fff057819 */ /* 0x002fc60000011420 */
[C---:B------:R-:W-:Y:S01]  /*0660*/  IMAD.SHL.U32 R11, R3.reuse, 0x2, RZ ;  /* 0x00000002030b7824 */ /* 0x040fe200078e00ff */
[----:B------:R-:W-:Y:S02]  /*0670*/  LOP3.LUT R3, R3, 0x3ffffc00, RZ, 0xc0, !PT ;  /* 0x3ffffc0003037812 */ /* 0x000fe400078ec0ff */
[----:B------:R-:W-:Y:S02]  /*0680*/  LEA.HI R5, R5, R32, RZ, 0xa ;  /* 0x0000002005057211 */ /* 0x000fe400078f50ff */
[----:B------:R-:W-:Y:S02]  /*0690*/  LOP3.LUT R11, R11, 0x3ffff800, RZ, 0xc0, !PT ;  /* 0x3ffff8000b0b7812 */ /* 0x000fe400078ec0ff */
[----:B------:R-:W-:Y:S02]  /*06a0*/  LEA.HI.SX32 R5, R5, 0x1, 0x16 ;  /* 0x0000000105057811 */ /* 0x000fe400078fb2ff */
[----:B------:R-:W-:-:S03]  /*06b0*/  IADD3 R50, R11, R42, -R3 ;  /* 0x0000002a0b327210 */ /* 0x000fc60007ffe803 */
[----:B------:R-:W-:-:S05]  /*06c0*/  IMAD.WIDE R34, R5, 0x4, R8 ;  /* 0x0000000405227825 */ /* 0x000fca00078e0208 */
[----:B------:R0:W4:Y:S01]  /*06d0*/  LDG.E.CONSTANT R73, [R34.64] ;  /* 0x0000000422497981 */ /* 0x000122000c1e9900 */
[----:B------:R-:W-:-:S04]  /*06e0*/  IADD3 R33, R10, 0x140, RZ ;  /* 0x000001400a217810 */ /* 0x000fc80007ffe0ff */
[----:B------:R-:W-:-:S04]  /*06f0*/  SHF.R.S32.HI R48, RZ, 0x1f, R33 ;  /* 0x0000001fff307819 */ /* 0x000fc80000011421 */
[----:B------:R-:W-:-:S04]  /*0700*/  LEA.HI R48, R48, R33, RZ, 0xa ;  /* 0x0000002130307211 */ /* 0x000fc800078f50ff */
[----:B------:R-:W-:-:S05]  /*0710*/  LEA.HI.SX32 R49, R48, 0x1, 0x16 ;  /* 0x0000000130317811 */ /* 0x000fca00078fb2ff */
[----:B------:R-:W-:-:S05]  /*0720*/  IMAD.WIDE R48, R49, 0x4, R8 ;  /* 0x0000000431307825 */ /* 0x000fca00078e0208 */
[----:B------:R1:W4:Y:S04]  /*0730*/  LDG.E.CONSTANT R80, [R48.64] ;  /* 0x0000000430507981 */ /* 0x000328000c1e9900 */
[----:B--2---:R-:W-:Y:S04]  /*0740*/  STS [R0.X4+`((shared_array + 0x1f00))], R43 ;  /* 0x0000002b00007388 */ /* 0x004fe80000004800 */
[----:B------:R-:W-:Y:S06]  /*0750*/  BAR.SYNC 0x0 ;  /* 0x0000000000007b1d */ /* 0x000fec0000000000 */
[----:B------:R-:W3:Y:S04]  /*0760*/  LDS R4, [R50.X4+`((shared_array + 0x1000))] ;  /* 0x0000000032047984 */ /* 0x000ee80000004800 */
[----:B------:R-:W2:Y:S01]  /*0770*/  LDS R11, [R50.X4+`(shared_array)] ;  /* 0x00000000320b7984 */ /* 0x000ea20000004800 */
[----:B---3--:R-:W-:Y:S01]  /*0780*/  IMAD.WIDE.U32 R4, R4, R13, RZ ;  /* 0x0000000d04047225 */ /* 0x008fe200078e00ff */
[----:B------:R-:W-:-:S03]  /*0790*/  IADD3 R13, R42, 0x40, RZ ;  /* 0x000000402a0d7810 */ /* 0x000fc60007ffe0ff */
[----:B------:R-:W-:Y:S01]  /*07a0*/  IMAD R3, R4, R7, RZ ;  /* 0x0000000704037224 */ /* 0x000fe200078e02ff */
[----:B------:R-:W-:-:S03]  /*07b0*/  SHF.R.S32.HI R4, RZ, 0x1f, R13 ;  /* 0x0000001fff047819 */ /* 0x000fc6000001140d */
[----:B------:R-:W-:Y:S01]  /*07c0*/  IMAD.HI.U32 R3, R3, R6, RZ ;  /* 0x0000000603037227 */ /* 0x000fe200078e00ff */
[----:B------:R-:W-:-:S04]  /*07d0*/  LEA.HI R43, R4, R13, RZ, 0xa ;  /* 0x0000000d042b7211 */ /* 0x000fc800078f50ff */
[----:B------:R-:W-:Y:S01]  /*07e0*/  IADD3 R4, R5, R6, -R3 ;  /* 0x0000000605047210 */ /* 0x000fe20007ffe803 */
[C---:B------:R-:W-:Y:S01]  /*07f0*/  IMAD.SHL.U32 R5, R43.reuse, 0x2, RZ ;  /* 0x000000022b057824 */ /* 0x040fe200078e00ff */
[----:B0-----:R-:W-:Y:S01]  /*0800*/  LOP3.LUT R34, R43, 0x3ffffc00, RZ, 0xc0, !PT ;  /* 0x3ffffc002b227812 */ /* 0x001fe200078ec0ff */
[----:B--2---:R-:W-:-:S03]  /*0810*/  IMAD R3, R6, 0x2, R11 ;  /* 0x0000000206037824 */ /* 0x004fc600078e020b */
[----:B------:R-:W-:Y:S01]  /*0820*/  LOP3.LUT R5, R5, 0x3ffff800, RZ, 0xc0, !PT ;  /* 0x3ffff80005057812 */ /* 0x000fe200078ec0ff */
[----:B------:R-:W-:Y:S02]  /*0830*/  IMAD.IADD R35, R4, 0x1, R11 ;  /* 0x0000000104237824 */ /* 0x000fe400078e020b */
[----:B------:R-:W-:Y:S01]  /*0840*/  IMAD.IADD R43, R3, 0x1, -R4 ;  /* 0x00000001032b7824 */ /* 0x000fe200078e0a04 */
[----:B------:R-:W-:Y:S02]  /*0850*/  IADD3 R51, R5, R13, -R34 ;  /* 0x0000000d05337210 */ /* 0x000fe40007ffe822 */
[----:B------:R0:W-:Y:S04]  /*0860*/  STS [R50.X4+`(shared_array)], R35 ;  /* 0x0000002332007388 */ /* 0x0001e80000004800 */
[----:B------:R-:W-:Y:S04]  /*0870*/  STS [R50.X4+`((shared_array + 0x1000))], R43 ;  /* 0x0000002b32007388 */ /* 0x000fe80000004800 */
[----:B------:R-:W4:Y:S04]  /*0880*/  LDS R5, [R51.X4+`((shared_array + 0x1000))] ;  /* 0x0000000033057984 */ /* 0x000f280000004800 */
[----:B------:R-:W2:Y:S01]  /*0890*/  LDS R11, [R51.X4+`(shared_array)] ;  /* 0x00000000330b7984 */ /* 0x000ea20000004800 */
[----:B------:R-:W-:-:S04]  /*08a0*/  IADD3 R34, R42, 0x80, RZ ;  /* 0x000000802a227810 */ /* 0x000fc80007ffe0ff */
[----:B------:R-:W-:-:S04]  /*08b0*/  SHF.R.S32.HI R57, RZ, 0x1f, R34 ;  /* 0x0000001fff397819 */ /* 0x000fc80000011422 */
[----:B------:R-:W-:Y:S02]  /*08c0*/  LEA.HI R57, R57, R34, RZ, 0xa ;  /* 0x0000002239397211 */ /* 0x000fe400078f50ff */
[----:B0-----:R-:W-:-:S04]  /*08d0*/  IADD3 R35, R10, 0x180, RZ ;  /* 0x000001800a237810 */ /* 0x001fc80007ffe0ff */
[----:B-1----:R-:W-:Y:S01]  /*08e0*/  SHF.R.S32.HI R48, RZ, 0x1f, R35 ;  /* 0x0000001fff307819 */ /* 0x002fe20000011423 */
[----:B----4-:R-:W-:-:S04]  /*08f0*/  IMAD.WIDE.U32 R4, R5, R56, RZ ;  /* 0x0000003805047225 */ /* 0x010fc800078e00ff */
[----:B------:R-:W-:-:S04]  /*0900*/  IMAD R3, R4, R7, RZ ;  /* 0x0000000704037224 */ /* 0x000fc800078e02ff */
[----:B------:R-:W-:-:S05]  /*0910*/  IMAD.HI.U32 R3, R3, R6, RZ ;  /* 0x0000000603037227 */ /* 0x000fca00078e00ff */
[----:B------:R-:W-:Y:S02]  /*0920*/  IADD3 R4, R5, R6, -R3 ;  /* 0x0000000605047210 */ /* 0x000fe40007ffe803 */
[C---:B------:R-:W-:Y:S01]  /*0930*/  SHF.L.U32 R5, R57.reuse, 0x1, RZ ;  /* 0x0000000139057819 */ /* 0x040fe200000006ff */
[--C-:B--2---:R-:W-:Y:S01]  /*0940*/  IMAD R3, R6, 0x2, R11.reuse ;  /* 0x0000000206037824 */ /* 0x104fe200078e020b */
[----:B------:R-:W-:Y:S02]  /*0950*/  LOP3.LUT R57, R57, 0x3ffffc00, RZ, 0xc0, !PT ;  /* 0x3ffffc0039397812 */ /* 0x000fe400078ec0ff */
[----:B------:R-:W-:Y:S01]  /*0960*/  LOP3.LUT R5, R5, 0x3ffff800, RZ, 0xc0, !PT ;  /* 0x3ffff80005057812 */ /* 0x000fe200078ec0ff */
[----:B------:R-:W-:Y:S02]  /*0970*/  IMAD.IADD R50, R4, 0x1, R11 ;  /* 0x0000000104327824 */ /* 0x000fe400078e020b */
[----:B------:R-:W-:Y:S01]  /*0980*/  IMAD.IADD R58, R3, 0x1, -R4 ;  /* 0x00000001033a7824 */ /* 0x000fe200078e0a04 */
[----:B------:R-:W-:-:S02]  /*0990*/  IADD3 R64, R5, R34, -R57 ;  /* 0x0000002205407210 */ /* 0x000fc40007ffe839 */
[----:B------:R-:W-:Y:S01]  /*09a0*/  LEA.HI R3, R48, R35, RZ, 0xa ;  /* 0x0000002330037211 */ /* 0x000fe200078f50ff */
[----:B------:R0:W-:Y:S04]  /*09b0*/  STS [R51.X4+`(shared_array)], R50 ;  /* 0x0000003233007388 */ /* 0x0001e80000004800 */
[----:B------:R1:W-:Y:S01]  /*09c0*/  STS [R51.X4+`((shared_array + 0x1000))], R58 ;  /* 0x0000003a33007388 */ /* 0x0003e20000004800 */
[----:B------:R-:W-:-:S03]  /*09d0*/  LEA.HI.SX32 R3, R3, 0x1, 0x16 ;  /* 0x0000000103037811 */ /* 0x000fc600078fb2ff */
[----:B------:R-:W5:Y:S02]  /*09e0*/  LDS R4, [R64.X4+`((shared_array + 0x1000))] ;  /* 0x0000000040047984 */ /* 0x000f640000004800 */
[----:B------:R-:W-:Y:S02]  /*09f0*/  IMAD.WIDE R56, R3, 0x4, R8 ;  /* 0x0000000403387825 */ /* 0x000fe400078e0208 */
[----:B------:R-:W2:Y:S04]  /*0a00*/  LDS R11, [R64.X4+`(shared_array)] ;  /* 0x00000000400b7984 */ /* 0x000ea80000004800 */
[----:B------:R3:W4:Y:S01]  /*0a10*/  LDG.E.CONSTANT R88, [R56.64] ;  /* 0x0000000438587981 */ /* 0x000722000c1e9900 */
[----:B------:R-:W-:Y:S02]  /*0a20*/  IADD3 R43, R42, 0xc0, RZ ;  /* 0x000000c02a2b7810 */ /* 0x000fe40007ffe0ff */
[----:B0-----:R-:W-:-:S04]  /*0a30*/  IADD3 R50, R10, 0x1c0, RZ ;  /* 0x000001c00a327810 */ /* 0x001fc80007ffe0ff */
[----:B-1----:R-:W-:Y:S01]  /*0a40*/  SHF.R.S32.HI R51, RZ, 0x1f, R50 ;  /* 0x0000001fff337819 */ /* 0x002fe20000011432 */
[----:B-----5:R-:W-:-:S04]  /*0a50*/  IMAD.WIDE.U32 R4, R4, R59, RZ ;  /* 0x0000003b04047225 */ /* 0x020fc800078e00ff */
[----:B------:R-:W-:Y:S01]  /*0a60*/  IMAD R3, R4, R7, RZ ;  /* 0x0000000704037224 */ /* 0x000fe200078e02ff */
[----:B------:R-:W-:-:S03]  /*0a70*/  SHF.R.S32.HI R4, RZ, 0x1f, R43 ;  /* 0x0000001fff047819 */ /* 0x000fc6000001142b */
[----:B------:R-:W-:Y:S01]  /*0a80*/  IMAD.HI.U32 R3, R3, R6, RZ ;  /* 0x0000000603037227 */ /* 0x000fe200078e00ff */
[----:B------:R-:W-:-:S04]  /*0a90*/  LEA.HI R49, R4, R43, RZ, 0xa ;  /* 0x0000002b04317211 */ /* 0x000fc800078f50ff */
[----:B------:R-:W-:Y:S01]  /*0aa0*/  IADD3 R4, R5, R6, -R3 ;  /* 0x0000000605047210 */ /* 0x000fe20007ffe803 */
[C---:B------:R-:W-:Y:S01]  /*0ab0*/  IMAD.SHL.U32 R5, R49.reuse, 0x2, RZ ;  /* 0x0000000231057824 */ /* 0x040fe200078e00ff */
[----:B---3--:R-:W-:Y:S01]  /*0ac0*/  LOP3.LUT R56, R49, 0x3ffffc00, RZ, 0xc0, !PT ;  /* 0x3ffffc0031387812 */ /* 0x008fe200078ec0ff */
[----:B--2---:R-:W-:-:S03]  /*0ad0*/  IMAD R3, R6, 0x2, R11 ;  /* 0x0000000206037824 */ /* 0x004fc600078e020b */
[----:B------:R-:W-:Y:S01]  /*0ae0*/  LOP3.LUT R5, R5, 0x3ffff800, RZ, 0xc0, !PT ;  /* 0x3ffff80005057812 */ /* 0x000fe200078ec0ff */
[----:B------:R-:W-:Y:S02]  /*0af0*/  IMAD.IADD R57, R4, 0x1, R11 ;  /* 0x0000000104397824 */ /* 0x000fe400078e020b */
[----:B------:R-:W-:Y:S01]  /*0b00*/  IMAD.IADD R65, R3, 0x1, -R4 ;  /* 0x0000000103417824 */ /* 0x000fe200078e0a04 */
[----:B------:R-:W-:Y:S02]  /*0b10*/  IADD3 R72, R5, R43, -R56 ;  /* 0x0000002b05487210 */ /* 0x000fe40007ffe838 */
[----:B------:R-:W-:Y:S01]  /*0b20*/  LEA.HI R3, R51, R50, RZ, 0xa ;  /* 0x0000003233037211 */ /* 0x000fe200078f50ff */
[----:B------:R0:W-:Y:S03]  /*0b30*/  STS [R64.X4+`(shared_array)], R57 ;  /* 0x0000003940007388 */ /* 0x0001e60000004800 */
[----:B------:R-:W-:Y:S01]  /*0b40*/  LEA.HI.SX32 R3, R3, 0x1, 0x16 ;  /* 0x0000000103037811 */ /* 0x000fe200078fb2ff */
[----:B------:R-:W-:Y:S04]  /*0b50*/  STS [R64.X4+`((shared_array + 0x1000))], R65 ;  /* 0x0000004140007388 */ /* 0x000fe80000004800 */
[----:B------:R-:W1:Y:S01]  /*0b60*/  LDS R5, [R72.X4+`((shared_array + 0x1000))] ;  /* 0x0000000048057984 */ /* 0x000e620000004800 */
[----:B------:R-:W-:-:S03]  /*0b70*/  IMAD.WIDE R58, R3, 0x4, R8 ;  /* 0x00000004033a7825 */ /* 0x000fc600078e0208 */
[----:B------:R-:W2:Y:S04]  /*0b80*/  LDS R11, [R72.X4+`(shared_array)] ;  /* 0x00000000480b7984 */ /* 0x000ea80000004800 */
[----:B------:R3:W5:Y:S01]  /*0b90*/  LDG.E.CONSTANT R96, [R58.64] ;  /* 0x000000043a607981 */ /* 0x000762000c1e9900 */
[----:B------:R-:W-:Y:S02]  /*0ba0*/  IADD3 R49, R42, 0x100, RZ ;  /* 0x000001002a317810 */ /* 0x000fe40007ffe0ff */
[----:B0-----:R-:W-:Y:S01]  /*0bb0*/  IADD3 R57, R10, 0x200, RZ ;  /* 0x000002000a397810 */ /* 0x001fe20007ffe0ff */
[----:B-1----:R-:W-:-:S04]  /*0bc0*/  IMAD.WIDE.U32 R4, R5, R66, RZ ;  /* 0x0000004205047225 */ /* 0x002fc800078e00ff */
[----:B------:R-:W-:Y:S01]  /*0bd0*/  IMAD R3, R4, R7, RZ ;  /* 0x0000000704037224 */ /* 0x000fe200078e02ff */
[----:B------:R-:W-:-:S03]  /*0be0*/  SHF.R.S32.HI R4, RZ, 0x1f, R49 ;  /* 0x0000001fff047819 */ /* 0x000fc60000011431 */
[----:B------:R-:W-:Y:S01]  /*0bf0*/  IMAD.HI.U32 R3, R3, R6, RZ ;  /* 0x0000000603037227 */ /* 0x000fe200078e00ff */
[----:B------:R-:W-:-:S04]  /*0c00*/  LEA.HI R56, R4, R49, RZ, 0xa ;  /* 0x0000003104387211 */ /* 0x000fc800078f50ff */
[----:B------:R-:W-:Y:S01]  /*0c10*/  IADD3 R4, R5, R6, -R3 ;  /* 0x0000000605047210 */ /* 0x000fe20007ffe803 */
[----:B------:R-:W-:Y:S01]  /*0c20*/  IMAD.SHL.U32 R5, R56, 0x2, RZ ;  /* 0x0000000238057824 */ /* 0x000fe200078e00ff */
[----:B--2---:R-:W-:Y:S02]  /*0c30*/  LEA R3, R6, R11, 0x1 ;  /* 0x0000000b06037211 */ /* 0x004fe400078e08ff */
[----:B---3--:R-:W-:Y:S02]  /*0c40*/  LOP3.LUT R58, R56, 0x3ffffc00, RZ, 0xc0, !PT ;  /* 0x3ffffc00383a7812 */ /* 0x008fe400078ec0ff */
[----:B------:R-:W-:Y:S02]  /*0c50*/  LOP3.LUT R5, R5, 0x3ffff800, RZ, 0xc0, !PT ;  /* 0x3ffff80005057812 */ /* 0x000fe400078ec0ff */
[----:B------:R-:W-:Y:S01]  /*0c60*/  SHF.R.S32.HI R56, RZ, 0x1f, R57 ;  /* 0x0000001fff387819 */ /* 0x000fe20000011439 */
[----:B------:R-:W-:Y:S01]  /*0c70*/  IMAD.IADD R59, R4, 0x1, R11 ;  /* 0x00000001043b7824 */ /* 0x000fe200078e020b */
[----:B------:R-:W-:Y:S01]  /*0c80*/  IADD3 R74, R5, R49, -R58 ;  /* 0x00000031054a7210 */ /* 0x000fe20007ffe83a */
[----:B------:R-:W-:Y:S01]  /*0c90*/  IMAD.IADD R65, R3, 0x1, -R4 ;  /* 0x0000000103417824 */ /* 0x000fe200078e0a04 */
[----:B------:R-:W-:-:S02]  /*0ca0*/  LEA.HI R3, R56, R57, RZ, 0xa ;  /* 0x0000003938037211 */ /* 0x000fc400078f50ff */
[----:B------:R0:W-:Y:S02]  /*0cb0*/  STS [R72.X4+`(shared_array)], R59 ;  /* 0x0000003b48007388 */ /* 0x0001e40000004800 */
[----:B------:R-:W-:Y:S02]  /*0cc0*/  LEA.HI.SX32 R3, R3, 0x1, 0x16 ;  /* 0x0000000103037811 */ /* 0x000fe400078fb2ff */
[----:B------:R-:W-:Y:S04]  /*0cd0*/  STS [R72.X4+`((shared_array + 0x1000))], R65 ;  /* 0x0000004148007388 */ /* 0x000fe80000004800 */
[----:B------:R-:W1:Y:S01]  /*0ce0*/  LDS R4, [R74.X4+`((shared_array + 0x1000))] ;  /* 0x000000004a047984 */ /* 0x000e620000004800 */
[----:B------:R-:W-:-:S03]  /*0cf0*/  IMAD.WIDE R66, R3, 0x4, R8 ;  /* 0x0000000403427825 */ /* 0x000fc600078e0208 */
[----:B------:R-:W2:Y:S04]  /*0d00*/  LDS R11, [R74.X4+`(shared_array)] ;  /* 0x000000004a0b7984 */ /* 0x000ea80000004800 */
[----:B------:R3:W5:Y:S01]  /*0d10*/  LDG.E.CONSTANT R104, [R66.64] ;  /* 0x0000000442687981 */ /* 0x000762000c1e9900 */
[----:B------:R-:W-:Y:S02]  /*0d20*/  IADD3 R58, R42, 0x140, RZ ;  /* 0x000001402a3a7810 */ /* 0x000fe40007ffe0ff */
[----:B------:R-:W-:-:S04]  /*0d30*/  IADD3 R64, R10, 0x240, RZ ;  /* 0x000002400a407810 */ /* 0x000fc80007ffe0ff */
[----:B0-----:R-:W-:Y:S01]  /*0d40*/  SHF.R.S32.HI R59, RZ, 0x1f, R64 ;  /* 0x0000001fff3b7819 */ /* 0x001fe20000011440 */
[----:B-1----:R-:W-:Y:S01]  /*0d50*/  IMAD.WIDE.U32 R4, R4, R73, RZ ;  /* 0x0000004904047225 */ /* 0x002fe200078e00ff */
[----:B------:R-:W-:-:S03]  /*0d60*/  SHF.R.S32.HI R73, RZ, 0x1f, R58 ;  /* 0x0000001fff497819 */ /* 0x000fc6000001143a */
[----:B------:R-:W-:Y:S01]  /*0d70*/  IMAD R3, R4, R7, RZ ;  /* 0x0000000704037224 */ /* 0x000fe200078e02ff */
[----:B------:R-:W-:-:S03]  /*0d80*/  LEA.HI R73, R73, R58, RZ, 0xa ;  /* 0x0000003a49497211 */ /* 0x000fc600078f50ff */
[----:B------:R-:W-:-:S05]  /*0d90*/  IMAD.HI.U32 R3, R3, R6, RZ ;  /* 0x0000000603037227 */ /* 0x000fca00078e00ff */
[----:B------:R-:W-:Y:S01]  /*0da0*/  IADD3 R4, R5, R6, -R3 ;  /* 0x0000000605047210 */ /* 0x000fe20007ffe803 */
[C---:B------:R-:W-:Y:S02]  /*0db0*/  IMAD.SHL.U32 R5, R73.reuse, 0x2, RZ ;  /* 0x0000000249057824 */ /* 0x040fe400078e00ff */
[--C-:B--2---:R-:W-:Y:S01]  /*0dc0*/  IMAD R3, R6, 0x2, R11.reuse ;  /* 0x0000000206037824 */ /* 0x104fe200078e020b */
[----:B------:R-:W-:Y:S02]  /*0dd0*/  LOP3.LUT R73, R73, 0x3ffffc00, RZ, 0xc0, !PT ;  /* 0x3ffffc0049497812 */ /* 0x000fe400078ec0ff */
[----:B------:R-:W-:Y:S01]  /*0de0*/  LOP3.LUT R5, R5, 0x3ffff800, RZ, 0xc0, !PT ;  /* 0x3ffff80005057812 */ /* 0x000fe200078ec0ff */
[----:B------:R-:W-:Y:S01]  /*0df0*/  IMAD.IADD R75, R3, 0x1, -R4 ;  /* 0x00000001034b7824 */ /* 0x000fe200078e0a04 */
[----:B------:R-:W-:Y:S01]  /*0e00*/  LEA.HI R3, R59, R64, RZ, 0xa ;  /* 0x000000403b037211 */ /* 0x000fe200078f50ff */
[----:B---3--:R-:W-:Y:S01]  /*0e10*/  IMAD.IADD R67, R4, 0x1, R11 ;  /* 0x0000000104437824 */ /* 0x008fe200078e020b */
[----:B------:R-:W-:-:S02]  /*0e20*/  IADD3 R82, R5, R58, -R73 ;  /* 0x0000003a05527210 */ /* 0x000fc40007ffe849 */
[----:B------:R-:W-:Y:S01]  /*0e30*/  LEA.HI.SX32 R3, R3, 0x1, 0x16 ;  /* 0x0000000103037811 */ /* 0x000fe200078fb2ff */
[----:B------:R-:W-:Y:S04]  /*0e40*/  STS [R74.X4+`((shared_array + 0x1000))], R75 ;  /* 0x0000004b4a007388 */ /* 0x000fe80000004800 */
[----:B------:R0:W-:Y:S01]  /*0e50*/  STS [R74.X4+`(shared_array)], R67 ;  /* 0x000000434a007388 */ /* 0x0001e20000004800 */
[----:B------:R-:W-:-:S03]  /*0e60*/  IMAD.WIDE R72, R3, 0x4, R8 ;  /* 0x0000000403487825 */ /* 0x000fc600078e0208 */
[----:B------:R-:W1:Y:S04]  /*0e70*/  LDS R5, [R82.X4+`((shared_array + 0x1000))] ;  /* 0x0000000052057984 */ /* 0x000e680000004800 */
[----:B------:R2:W3:Y:S04]  /*0e80*/  LDG.E.CONSTANT R114, [R72.64] ;  /* 0x0000000448727981 */ /* 0x0004e8000c1e9900 */
[----:B------:R-:W2:Y:S01]  /*0e90*/  LDS R11, [R82.X4+`(shared_array)] ;  /* 0x00000000520b7984 */ /* 0x000ea20000004800 */
        /* <DEDUP_REMOVED lines=8> */
[C---:B------:R-:W-:Y:S01]  /*0f20*/  IMAD.SHL.U32 R5, R66.reuse, 0x2, RZ ;  /* 0x0000000242057824 */ /* 0x040fe200078e00ff */
[----:B--2---:R-:W-:Y:S01]  /*0f30*/  LOP3.LUT R72, R66, 0x3ffffc00, RZ, 0xc0, !PT ;  /* 0x3ffffc0042487812 */ /* 0x004fe200078ec0ff */
[----:B------:R-:W-:Y:S01]  /*0f40*/  IMAD R3, R6, 0x2, R11 ;  /* 0x0000000206037824 */ /* 0x000fe200078e020b */
[----:B------:R-:W-:Y:S02]  /*0f50*/  SHF.R.S32.HI R66, RZ, 0x1f, R67 ;  /* 0x0000001fff427819 */ /* 0x000fe40000011443 */
[----:B------:R-:W-:Y:S01]  /*0f60*/  LOP3.LUT R5, R5, 0x3ffff800, RZ, 0xc0, !PT ;  /* 0x3ffff80005057812 */ /* 0x000fe200078ec0ff */
[----:B------:R-:W-:Y:S01]  /*0f70*/  IMAD.IADD R83, R3, 0x1, -R4 ;  /* 0x0000000103537824 */ /* 0x000fe200078e0a04 */
[----:B------:R-:W-:Y:S02]  /*0f80*/  LEA.HI R3, R66, R67, RZ, 0xa ;  /* 0x0000004342037211 */ /* 0x000fe400078f50ff */
[----:B------:R-:W-:-:S02]  /*0f90*/  IADD3 R73, R4, R11, RZ ;  /* 0x0000000b04497210 */ /* 0x000fc40007ffe0ff */
[----:B------:R-:W-:Y:S02]  /*0fa0*/  IADD3 R90, R5, R65, -R72 ;  /* 0x00000041055a7210 */ /* 0x000fe40007ffe848 */
[----:B------:R-:W-:Y:S01]  /*0fb0*/  LEA.HI.SX32 R3, R3, 0x1, 0x16 ;  /* 0x0000000103037811 */ /* 0x000fe200078fb2ff */
[----:B------:R-:W-:Y:S04]  /*0fc0*/  STS [R82.X4+`(shared_array)], R73 ;  /* 0x0000004952007388 */ /* 0x000fe80000004800 */
[----:B------:R0:W-:Y:S01]  /*0fd0*/  STS [R82.X4+`((shared_array + 0x1000))], R83 ;  /* 0x0000005352007388 */ /* 0x0001e20000004800 */
[----:B------:R-:W-:-:S03]  /*0fe0*/  IMAD.WIDE R80, R3, 0x4, R8 ;  /* 0x0000000403507825 */ /* 0x000fc600078e0208 */
[----:B------:R-:W4:Y:S04]  /*0ff0*/  LDS R5, [R90.X4+`((shared_array + 0x1000))] ;  /* 0x000000005a057984 */ /* 0x000f280000004800 */
[----:B------:R1:W2:Y:S04]  /*1000*/  LDG.E.CONSTANT R121, [R80.64] ;  /* 0x0000000450797981 */ /* 0x0002a8000c1e9900 */
[----:B------:R-:W1:Y:S01]  /*1010*/  LDS R11, [R90.X4+`(shared_array)] ;  /* 0x000000005a0b7984 */ /* 0x000e620000004800 */
[----:B------:R-:W-:-:S04]  /*1020*/  IADD3 R72, R42, 0x1c0, RZ ;  /* 0x000001c02a487810 */ /* 0x000fc80007ffe0ff */
[----:B------:R-:W-:-:S04]  /*1030*/  SHF.R.S32.HI R75, RZ, 0x1f, R72 ;  /* 0x0000001fff4b7819 */ /* 0x000fc80000011448 */
[----:B0-----:R-:W-:Y:S02]  /*1040*/  LEA.HI R82, R75, R72, RZ, 0xa ;  /* 0x000000484b527211 */ /* 0x001fe400078f50ff */
[----:B------:R-:W-:-:S03]  /*1050*/  IADD3 R73, R10, 0x2c0, RZ ;  /* 0x000002c00a497810 */ /* 0x000fc60007ffe0ff */
[----:B------:R-:W-:Y:S01]  /*1060*/  IMAD.SHL.U32 R83, R82, 0x2, RZ ;  /* 0x0000000252537824 */ /* 0x000fe200078e00ff */
[----:B------:R-:W-:Y:S01]  /*1070*/  SHF.R.S32.HI R74, RZ, 0x1f, R73 ;  /* 0x0000001fff4a7819 */ /* 0x000fe20000011449 */
[----:B----4-:R-:W-:-:S04]  /*1080*/  IMAD.WIDE.U32 R4, R5, R88, RZ ;  /* 0x0000005805047225 */ /* 0x010fc800078e00ff */
[----:B------:R-:W-:-:S04]  /*1090*/  IMAD R3, R4, R7, RZ ;  /* 0x0000000704037224 */ /* 0x000fc800078e02ff */
[----:B------:R-:W-:Y:S01]  /*10a0*/  IMAD.HI.U32 R3, R3, R6, RZ ;  /* 0x0000000603037227 */ /* 0x000fe200078e00ff */
[----:B-1----:R-:W-:-:S04]  /*10b0*/  LOP3.LUT R80, R83, 0x3ffff800, RZ, 0xc0, !PT ;  /* 0x3ffff80053507812 */ /* 0x002fc800078ec0ff */
[----:B------:R-:W-:Y:S01]  /*10c0*/  IADD3 R4, R5, R6, -R3 ;  /* 0x0000000605047210 */ /* 0x000fe20007ffe803 */
[----:B------:R-:W-:Y:S01]  /*10d0*/  IMAD R3, R6, 0x2, R11 ;  /* 0x0000000206037824 */ /* 0x000fe200078e020b */
[----:B------:R-:W-:-:S03]  /*10e0*/  LOP3.LUT R5, R82, 0x3ffffc00, RZ, 0xc0, !PT ;  /* 0x3ffffc0052057812 */ /* 0x000fc600078ec0ff */
[----:B------:R-:W-:Y:S01]  /*10f0*/  IMAD.IADD R91, R3, 0x1, -R4 ;  /* 0x00000001035b7824 */ /* 0x000fe200078e0a04 */
[----:B------:R-:W-:Y:S01]  /*1100*/  LEA.HI R3, R74, R73, RZ, 0xa ;  /* 0x000000494a037211 */ /* 0x000fe200078f50ff */
[----:B------:R-:W-:Y:S01]  /*1110*/  IMAD.IADD R83, R4, 0x1, R11 ;  /* 0x0000000104537824 */ /* 0x000fe200078e020b */
[----:B------:R-:W-:Y:S02]  /*1120*/  IADD3 R98, R80, R72, -R5 ;  /* 0x0000004850627210 */ /* 0x000fe40007ffe805 */
[----:B------:R-:W-:Y:S01]  /*1130*/  LEA.HI.SX32 R3, R3, 0x1, 0x16 ;  /* 0x0000000103037811 */ /* 0x000fe200078fb2ff */
[----:B------:R-:W-:Y:S04]  /*1140*/  STS [R90.X4+`((shared_array + 0x1000))], R91 ;  /* 0x0000005b5a007388 */ /* 0x000fe80000004800 */
[----:B------:R0:W-:Y:S01]  /*1150*/  STS [R90.X4+`(shared_array)], R83 ;  /* 0x000000535a007388 */ /* 0x0001e20000004800 */
[----:B------:R-:W-:-:S03]  /*1160*/  IMAD.WIDE R88, R3, 0x4, R8 ;  /* 0x0000000403587825 */ /* 0x000fc600078e0208 */
[----:B------:R-:W5:Y:S04]  /*1170*/  LDS R5, [R98.X4+`((shared_array + 0x1000))] ;  /* 0x0000000062057984 */ /* 0x000f680000004800 */
[----:B------:R1:W4:Y:S04]  /*1180*/  LDG.E.CONSTANT R122, [R88.64] ;  /* 0x00000004587a7981 */ /* 0x000328000c1e9900 */
[----:B------:R-:W1:Y:S01]  /*1190*/  LDS R11, [R98.X4+`(shared_array)] ;  /* 0x00000000620b7984 */ /* 0x000e620000004800 */
[----:B------:R-:W-:-:S04]  /*11a0*/  IADD3 R81, R42, 0x200, RZ ;  /* 0x000002002a517810 */ /* 0x000fc80007ffe0ff */
[----:B------:R-:W-:Y:S02]  /*11b0*/  SHF.R.S32.HI R80, RZ, 0x1f, R81 ;  /* 0x0000001fff507819 */ /* 0x000fe40000011451 */
[----:B------:R-:W-:Y:S02]  /*11c0*/  IADD3 R82, R10, 0x300, RZ ;  /* 0x000003000a527810 */ /* 0x000fe40007ffe0ff */
[----:B0-----:R-:W-:Y:S02]  /*11d0*/  LEA.HI R90, R80, R81, RZ, 0xa ;  /* 0x00000051505a7211 */ /* 0x001fe400078f50ff */
[----:B------:R-:W-:Y:S01]  /*11e0*/  SHF.R.S32.HI R83, RZ, 0x1f, R82 ;  /* 0x0000001fff537819 */ /* 0x000fe20000011452 */
[----:B-----5:R-:W-:-:S04]  /*11f0*/  IMAD.WIDE.U32 R4, R5, R96, RZ ;  /* 0x0000006005047225 */ /* 0x020fc800078e00ff */
[----:B------:R-:W-:-:S04]  /*1200*/  IMAD R3, R4, R7, RZ ;  /* 0x0000000704037224 */ /* 0x000fc800078e02ff */
[----:B------:R-:W-:-:S05]  /*1210*/  IMAD.HI.U32 R3, R3, R6, RZ ;  /* 0x0000000603037227 */ /* 0x000fca00078e00ff */
[----:B------:R-:W-:Y:S01]  /*1220*/  IADD3 R4, R5, R6, -R3 ;  /* 0x0000000605047210 */ /* 0x000fe20007ffe803 */
[----:B------:R-:W-:Y:S01]  /*1230*/  IMAD.SHL.U32 R5, R90, 0x2, RZ ;  /* 0x000000025a057824 */ /* 0x000fe200078e00ff */
[----:B-1----:R-:W-:Y:S01]  /*1240*/  LEA.HI R88, R83, R82, RZ, 0xa ;  /* 0x0000005253587211 */ /* 0x002fe200078f50ff */
[--C-:B------:R-:W-:Y:S01]  /*1250*/  IMAD R3, R6, 0x2, R11.reuse ;  /* 0x0000000206037824 */ /* 0x100fe200078e020b */
[----:B------:R-:W-:Y:S02]  /*1260*/  LOP3.LUT R90, R90, 0x3ffffc00, RZ, 0xc0, !PT ;  /* 0x3ffffc005a5a7812 */ /* 0x000fe400078ec0ff */
[----:B------:R-:W-:Y:S01]  /*1270*/  LOP3.LUT R5, R5, 0x3ffff800, RZ, 0xc0, !PT ;  /* 0x3ffff80005057812 */ /* 0x000fe200078ec0ff */
[C---:B------:R-:W-:Y:S01]  /*1280*/  IMAD.IADD R89, R4.reuse, 0x1, R11 ;  /* 0x0000000104597824 */ /* 0x040fe200078e020b */
[----:B------:R-:W-:Y:S02]  /*1290*/  IADD3 R99, -R4, R3, RZ ;  /* 0x0000000304637210 */ /* 0x000fe40007ffe1ff */
[----:B------:R-:W-:-:S02]  /*12a0*/  LEA.HI.SX32 R97, R88, 0x1, 0x16 ;  /* 0x0000000158617811 */ /* 0x000fc400078fb2ff */
[----:B------:R-:W-:Y:S01]  /*12b0*/  IADD3 R106, R5, R81, -R90 ;  /* 0x00000051056a7210 */ /* 0x000fe20007ffe85a */
[----:B------:R0:W-:Y:S02]  /*12c0*/  STS [R98.X4+`(shared_array)], R89 ;  /* 0x0000005962007388 */ /* 0x0001e40000004800 */
[----:B------:R-:W-:Y:S02]  /*12d0*/  IMAD.WIDE R96, R97, 0x4, R8 ;  /* 0x0000000461607825 */ /* 0x000fe400078e0208 */
[----:B------:R1:W-:Y:S01]  /*12e0*/  STS [R98.X4+`((shared_array + 0x1000))], R99 ;  /* 0x0000006362007388 */ /* 0x0003e20000004800 */
[----:B------:R-:W-:-:S03]  /*12f0*/  ULDC.64 UR4, c[0x0][0x118] ;  /* 0x0000460000047ab9 */ /* 0x000fc60000000a00 */
[----:B------:R-:W5:Y:S04]  /*1300*/  LDS R5, [R106.X4+`((shared_array + 0x1000))] ;  /* 0x000000006a057984 */ /* 0x000f680000004800 */
[----:B------:R0:W4:Y:S04]  /*1310*/  LDG.E.CONSTANT R131, [R96.64] ;  /* 0x0000000460837981 */ /* 0x000128000c1e9900 */
[----:B------:R-:W5:Y:S01]  /*1320*/  LDS R11, [R106.X4+`(shared_array)] ;  /* 0x000000006a0b7984 */ /* 0x000f620000004800 */
[----:B------:R-:W-:-:S04]  /*1330*/  IADD3 R88, R42, 0x240, RZ ;  /* 0x000002402a587810 */ /* 0x000fc80007ffe0ff */
[----:B------:R-:W-:Y:S02]  /*1340*/  SHF.R.S32.HI R91, RZ, 0x1f, R88 ;  /* 0x0000001fff5b7819 */ /* 0x000fe40000011458 */
[----:B0-----:R-:W-:Y:S02]  /*1350*/  IADD3 R89, R10, 0x340, RZ ;  /* 0x000003400a597810 */ /* 0x001fe40007ffe0ff */
[----:B-1----:R-:W-:Y:S02]  /*1360*/  LEA.HI R98, R91, R88, RZ, 0xa ;  /* 0x000000585b627211 */ /* 0x002fe400078f50ff */
[----:B------:R-:W-:-:S03]  /*1370*/  SHF.R.S32.HI R90, RZ, 0x1f, R89 ;  /* 0x0000001fff5a7819 */ /* 0x000fc60000011459 */
[----:B------:R-:W-:Y:S01]  /*1380*/  IMAD.SHL.U32 R96, R98, 0x2, RZ ;  /* 0x0000000262607824 */ /* 0x000fe200078e00ff */
[----:B------:R-:W-:Y:S01]  /*1390*/  LEA.HI R97, R90, R89, RZ, 0xa ;  /* 0x000000595a617211 */ /* 0x000fe200078f50ff */
[----:B-----5:R-:W-:-:S04]  /*13a0*/  IMAD.WIDE.U32 R4, R5, R104, RZ ;  /* 0x0000006805047225 */ /* 0x020fc800078e00ff */
[----:B------:R-:W-:-:S04]  /*13b0*/  IMAD R3, R4, R7, RZ ;  /* 0x0000000704037224 */ /* 0x000fc800078e02ff */
[----:B------:R-:W-:Y:S01]  /*13c0*/  IMAD.HI.U32 R3, R3, R6, RZ ;  /* 0x0000000603037227 */ /* 0x000fe200078e00ff */
[----:B------:R-:W-:-:S04]  /*13d0*/  LOP3.LUT R96, R96, 0x3ffff800, RZ, 0xc0, !PT ;  /* 0x3ffff80060607812 */ /* 0x000fc800078ec0ff */
[----:B------:R-:W-:Y:S01]  /*13e0*/  IADD3 R4, R5, R6, -R3 ;  /* 0x0000000605047210 */ /* 0x000fe20007ffe803 */
[--C-:B------:R-:W-:Y:S01]  /*13f0*/  IMAD R3, R6, 0x2, R11.reuse ;  /* 0x0000000206037824 */ /* 0x100fe200078e020b */
[----:B------:R-:W-:Y:S02]  /*1400*/  LOP3.LUT R5, R98, 0x3ffffc00, RZ, 0xc0, !PT ;  /* 0x3ffffc0062057812 */ /* 0x000fe400078ec0ff */
[----:B------:R-:W-:Y:S01]  /*1410*/  LEA.HI.SX32 R97, R97, 0x1, 0x16 ;  /* 0x0000000161617811 */ /* 0x000fe200078fb2ff */
[----:B------:R-:W-:Y:S01]  /*1420*/  IMAD.IADD R107, R4, 0x1, R11 ;  /* 0x00000001046b7824 */ /* 0x000fe200078e020b */
[----:B------:R-:W-:Y:S01]  /*1430*/  IADD3 R112, R96, R88, -R5 ;  /* 0x0000005860707210 */ /* 0x000fe20007ffe805 */
[----:B------:R-:W-:Y:S02]  /*1440*/  IMAD.IADD R113, R3, 0x1, -R4 ;  /* 0x0000000103717824 */ /* 0x000fe400078e0a04 */
[----:B------:R-:W-:Y:S01]  /*1450*/  IMAD.WIDE R104, R97, 0x4, R8 ;  /* 0x0000000461687825 */ /* 0x000fe200078e0208 */
[----:B------:R0:W-:Y:S04]  /*1460*/  STS [R106.X4+`(shared_array)], R107 ;  /* 0x0000006b6a007388 */ /* 0x0001e80000004800 */
[----:B------:R-:W-:Y:S04]  /*1470*/  STS [R106.X4+`((shared_array + 0x1000))], R113 ;  /* 0x000000716a007388 */ /* 0x000fe80000004800 */
[----:B------:R-:W3:Y:S04]  /*1480*/  LDS R5, [R112.X4+`((shared_array + 0x1000))] ;  /* 0x0000000070057984 */ /* 0x000ee80000004800 */
[----:B------:R1:W5:Y:S04]  /*1490*/  LDG.E.CONSTANT R138, [R104.64] ;  /* 0x00000004688a7981 */ /* 0x000368000c1e9900 */
[----:B------:R-:W3:Y:S01]  /*14a0*/  LDS R11, [R112.X4+`(shared_array)] ;  /* 0x00000000700b7984 */ /* 0x000ee20000004800 */
[----:B------:R-:W-:-:S02]  /*14b0*/  IADD3 R96, R42, 0x280, RZ ;  /* 0x000002802a607810 */ /* 0x000fc40007ffe0ff */
[----:B------:R-:W-:Y:S02]  /*14c0*/  IADD3 R97, R10, 0x380, RZ ;  /* 0x000003800a617810 */ /* 0x000fe40007ffe0ff */
[----:B------:R-:W-:Y:S02]  /*14d0*/  SHF.R.S32.HI R99, RZ, 0x1f, R96 ;  /* 0x0000001fff637819 */ /* 0x000fe40000011460 */
[----:B------:R-:W-:Y:S02]  /*14e0*/  SHF.R.S32.HI R98, RZ, 0x1f, R97 ;  /* 0x0000001fff627819 */ /* 0x000fe40000011461 */
[----:B0-----:R-:W-:Y:S02]  /*14f0*/  LEA.HI R107, R99, R96, RZ, 0xa ;  /* 0x00000060636b7211 */ /* 0x001fe400078f50ff */
[----:B-1----:R-:W-:Y:S01]  /*1500*/  LEA.HI R104, R98, R97, RZ, 0xa ;  /* 0x0000006162687211 */ /* 0x002fe200078f50ff */
[----:B---3--:R-:W-:-:S04]  /*1510*/  IMAD.WIDE.U32 R4, R5, R114, RZ ;  /* 0x0000007205047225 */ /* 0x008fc800078e00ff */
[----:B------:R-:W-:-:S04]  /*1520*/  IMAD R3, R4, R7, RZ ;  /* 0x0000000704037224 */ /* 0x000fc800078e02ff */
[----:B------:R-:W-:-:S05]  /*1530*/  IMAD.HI.U32 R3, R3, R6, RZ ;  /* 0x0000000603037227 */ /* 0x000fca00078e00ff */
[----:B------:R-:W-:Y:S01]  /*1540*/  IADD3 R4, R5, R6, -R3 ;  /* 0x0000000605047210 */ /* 0x000fe20007ffe803 */
[C---:B------:R-:W-:Y:S01]  /*1550*/  IMAD.SHL.U32 R5, R107.reuse, 0x2, RZ ;  /* 0x000000026b057824 */ /* 0x040fe200078e00ff */
[----:B------:R-:W-:Y:S01]  /*1560*/  LOP3.LUT R107, R107, 0x3ffffc00, RZ, 0xc0, !PT ;  /* 0x3ffffc006b6b7812 */ /* 0x000fe200078ec0ff */
[--C-:B------:R-:W-:Y:S02]  /*1570*/  IMAD R3, R6, 0x2, R11.reuse ;  /* 0x0000000206037824 */ /* 0x100fe400078e020b */
[----:B------:R-:W-:Y:S01]  /*1580*/  IMAD.IADD R113, R4, 0x1, R11 ;  /* 0x0000000104717824 */ /* 0x000fe200078e020b */
[----:B------:R-:W-:Y:S02]  /*1590*/  LOP3.LUT R5, R5, 0x3ffff800, RZ, 0xc0, !PT ;  /* 0x3ffff80005057812 */ /* 0x000fe400078ec0ff */
[----:B------:R-:W-:Y:S01]  /*15a0*/  LEA.HI.SX32 R11, R104, 0x1, 0x16 ;  /* 0x00000001680b7811 */ /* 0x000fe200078fb2ff */
[----:B------:R-:W-:Y:S01]  /*15b0*/  IMAD.IADD R115, R3, 0x1, -R4 ;  /* 0x0000000103737824 */ /* 0x000fe200078e0a04 */
[----:B------:R-:W-:-:S03]  /*15c0*/  IADD3 R120, R5, R96, -R107 ;  /* 0x0000006005787210 */ /* 0x000fc60007ffe86b */
[----:B------:R-:W-:Y:S01]  /*15d0*/  IMAD.WIDE R106, R11, 0x4, R8 ;  /* 0x000000040b6a7825 */ /* 0x000fe200078e0208 */
[----:B------:R-:W-:Y:S04]  /*15e0*/  STS [R112.X4+`(shared_array)], R113 ;  /* 0x0000007170007388 */ /* 0x000fe80000004800 */
[----:B------:R0:W-:Y:S04]  /*15f0*/  STS [R112.X4+`((shared_array + 0x1000))], R115 ;  /* 0x0000007370007388 */ /* 0x0001e80000004800 */
[----:B------:R-:W2:Y:S04]  /*1600*/  LDS R4, [R120.X4+`((shared_array + 0x1000))] ;  /* 0x0000000078047984 */ /* 0x000ea80000004800 */
[----:B------:R1:W3:Y:S04]  /*1610*/  LDG.E.CONSTANT R144, [R106.64] ;  /* 0x000000046a907981 */ /* 0x0002e8000c1e9900 */
[----:B------:R-:W2:Y:S01]  /*1620*/  LDS R11, [R120.X4+`(shared_array)] ;  /* 0x00000000780b7984 */ /* 0x000ea20000004800 */
[----:B------:R-:W-:-:S04]  /*1630*/  IADD3 R104, R42, 0x2c0, RZ ;  /* 0x000002c02a687810 */ /* 0x000fc80007ffe0ff */
[----:B------:R-:W-:Y:S02]  /*1640*/  SHF.R.S32.HI R105, RZ, 0x1f, R104 ;  /* 0x0000001fff697819 */ /* 0x000fe40000011468 */
[----:B-1----:R-:W-:Y:S02]  /*1650*/  IADD3 R107, R10, 0x3c0, RZ ;  /* 0x000003c00a6b7810 */ /* 0x002fe40007ffe0ff */
[----:B------:R-:W-:Y:S02]  /*1660*/  LEA.HI R114, R105, R104, RZ, 0xa ;  /* 0x0000006869727211 */ /* 0x000fe400078f50ff */
[----:B0-----:R-:W-:Y:S02]  /*1670*/  SHF.R.S32.HI R112, RZ, 0x1f, R107 ;  /* 0x0000001fff707819 */ /* 0x001fe4000001146b */
[----:B------:R-:W-:Y:S01]  /*1680*/  LOP3.LUT R113, R114, 0x3ffffc00, RZ, 0xc0, !PT ;  /* 0x3ffffc0072717812 */ /* 0x000fe200078ec0ff */
[----:B--2---:R-:W-:-:S04]  /*1690*/  IMAD.WIDE.U32 R4, R4, R121, RZ ;  /* 0x0000007904047225 */ /* 0x004fc800078e00ff */
[----:B------:R-:W-:-:S04]  /*16a0*/  IMAD R3, R4, R7, RZ ;  /* 0x0000000704037224 */ /* 0x000fc800078e02ff */
[----:B------:R-:W-:Y:S01]  /*16b0*/  IMAD.HI.U32 R3, R3, R6, RZ ;  /* 0x0000000603037227 */ /* 0x000fe200078e00ff */
[----:B------:R-:W-:-:S04]  /*16c0*/  SHF.L.U32 R121, R114, 0x1, RZ ;  /* 0x0000000172797819 */ /* 0x000fc800000006ff */
[----:B------:R-:W-:Y:S01]  /*16d0*/  IADD3 R4, R5, R6, -R3 ;  /* 0x0000000605047210 */ /* 0x000fe20007ffe803 */
[----:B------:R-:W-:Y:S01]  /*16e0*/  IMAD R5, R6, 0x2, R11 ;  /* 0x0000000206057824 */ /* 0x000fe200078e020b */
[----:B------:R-:W-:-:S03]  /*16f0*/  LOP3.LUT R106, R121, 0x3ffff800, RZ, 0xc0, !PT ;  /* 0x3ffff800796a7812 */ /* 0x000fc600078ec0ff */
[----:B------:R-:W-:Y:S02]  /*1700*/  IMAD.IADD R3, R4, 0x1, R11 ;  /* 0x0000000104037824 */ /* 0x000fe400078e020b */
[----:B------:R-:W-:Y:S01]  /*1710*/  IMAD.IADD R121, R5, 0x1, -R4 ;  /* 0x0000000105797824 */ /* 0x000fe200078e0a04 */
[----:B------:R-:W-:Y:S02]  /*1720*/  LEA.HI R4, R112, R107, RZ, 0xa ;  /* 0x0000006b70047211 */ /* 0x000fe400078f50ff */
        /* <DEDUP_REMOVED lines=10> */
[----:B0-----:R-:W-:-:S04]  /*17d0*/  LEA.HI R120, R113, R106, RZ, 0xa ;  /* 0x0000006a71787211 */ /* 0x001fc800078f50ff */
[----:B------:R-:W-:Y:S01]  /*17e0*/  LOP3.LUT R121, R120, 0x3ffffc00, RZ, 0xc0, !PT ;  /* 0x3ffffc0078797812 */ /* 0x000fe200078ec0ff */
[----:B----4-:R-:W-:-:S04]  /*17f0*/  IMAD.WIDE.U32 R4, R5, R122, RZ ;  /* 0x0000007a05047225 */ /* 0x010fc800078e00ff */
[----:B------:R-:W-:Y:S02]  /*1800*/  IMAD R3, R4, R7, RZ ;  /* 0x0000000704037224 */ /* 0x000fe400078e02ff */
[----:B------:R-:W-:Y:S02]  /*1810*/  IMAD.SHL.U32 R122, R120, 0x2, RZ ;  /* 0x00000002787a7824 */ /* 0x000fe400078e00ff */
[----:B------:R-:W-:-:S03]  /*1820*/  IMAD.HI.U32 R3, R3, R6, RZ ;  /* 0x0000000603037227 */ /* 0x000fc600078e00ff */
[----:B------:R-:W-:Y:S02]  /*1830*/  LOP3.LUT R122, R122, 0x3ffff800, RZ, 0xc0, !PT ;  /* 0x3ffff8007a7a7812 */ /* 0x000fe400078ec0ff */
[----:B------:R-:W-:Y:S01]  /*1840*/  IADD3 R4, R5, R6, -R3 ;  /* 0x0000000605047210 */ /* 0x000fe20007ffe803 */
[----:B-1----:R-:W-:Y:S01]  /*1850*/  IMAD R5, R6, 0x2, R11 ;  /* 0x0000000206057824 */ /* 0x002fe200078e020b */
[----:B------:R-:W-:-:S03]  /*1860*/  IADD3 R130, R122, R106, -R121 ;  /* 0x0000006a7a827210 */ /* 0x000fc60007ffe879 */
[----:B------:R-:W-:Y:S02]  /*1870*/  IMAD.IADD R3, R4, 0x1, R11 ;  /* 0x0000000104037824 */ /* 0x000fe400078e020b */
[----:B------:R-:W-:-:S03]  /*1880*/  IMAD.IADD R129, R5, 0x1, -R4 ;  /* 0x0000000105817824 */ /* 0x000fc600078e0a04 */
[----:B------:R-:W-:Y:S04]  /*1890*/  STS [R128.X4+`(shared_array)], R3 ;  /* 0x0000000380007388 */ /* 0x000fe80000004800 */
[----:B------:R0:W-:Y:S04]  /*18a0*/  STS [R128.X4+`((shared_array + 0x1000))], R129 ;  /* 0x0000008180007388 */ /* 0x0001e80000004800 */
[----:B------:R-:W1:Y:S04]  /*18b0*/  LDS R4, [R130.X4+`((shared_array + 0x1000))] ;  /* 0x0000000082047984 */ /* 0x000e680000004800 */
[----:B------:R-:W4:Y:S01]  /*18c0*/  LDS R11, [R130.X4+`(shared_array)] ;  /* 0x00000000820b7984 */ /* 0x000f220000004800 */
[----:B------:R-:W-:-:S04]  /*18d0*/  SHF.R.S32.HI R115, RZ, 0x1f, R10 ;  /* 0x0000001fff737819 */ /* 0x000fc8000001140a */
[----:B------:R-:W-:-:S04]  /*18e0*/  LEA.HI R5, R115, R10, RZ, 0x9 ;  /* 0x0000000a73057211 */ /* 0x000fc800078f48ff */
[----:B------:R-:W-:Y:S02]  /*18f0*/  LEA.HI.SX32 R5, R5, 0x2, 0x17 ;  /* 0x0000000205057811 */ /* 0x000fe400078fbaff */
[----:B------:R-:W-:-:S03]  /*1900*/  IADD3 R121, R42, 0x340, RZ ;  /* 0x000003402a797810 */ /* 0x000fc60007ffe0ff */
[----:B------:R-:W-:Y:S01]  /*1910*/  IMAD.WIDE R122, R5, 0x4, R8 ;  /* 0x00000004057a7825 */ /* 0x000fe200078e0208 */
[----:B------:R-:W-:-:S04]  /*1920*/  SHF.R.S32.HI R114, RZ, 0x1f, R121 ;  /* 0x0000001fff727819 */ /* 0x000fc80000011479 */
[----:B------:R1:W2:Y:S01]  /*1930*/  LDG.E.CONSTANT R147, [R122.64] ;  /* 0x000000047a937981 */ /* 0x0002a2000c1e9900 */
[----:B------:R-:W-:-:S05]  /*1940*/  LEA.HI R120, R114, R121, RZ, 0xa ;  /* 0x0000007972787211 */ /* 0x000fca00078f50ff */
[----:B0-----:R-:W-:Y:S02]  /*1950*/  IMAD.SHL.U32 R128, R120, 0x2, RZ ;  /* 0x0000000278807824 */ /* 0x001fe400078e00ff */
[----:B-1----:R-:W-:-:S04]  /*1960*/  IMAD.WIDE.U32 R4, R4, R131, RZ ;  /* 0x0000008304047225 */ /* 0x002fc800078e00ff */
[----:B------:R-:W-:-:S04]  /*1970*/  IMAD R3, R4, R7, RZ ;  /* 0x0000000704037224 */ /* 0x000fc800078e02ff */
[----:B------:R-:W-:Y:S01]  /*1980*/  IMAD.HI.U32 R3, R3, R6, RZ ;  /* 0x0000000603037227 */ /* 0x000fe200078e00ff */
[----:B------:R-:W-:-:S04]  /*1990*/  LOP3.LUT R120, R120, 0x3ffffc00, RZ, 0xc0, !PT ;  /* 0x3ffffc0078787812 */ /* 0x000fc800078ec0ff */
[----:B------:R-:W-:Y:S02]  /*19a0*/  IADD3 R4, R5, R6, -R3 ;  /* 0x0000000605047210 */ /* 0x000fe40007ffe803 */
[----:B----4-:R-:W-:Y:S02]  /*19b0*/  LEA R3, R6, R11, 0x1 ;  /* 0x0000000b06037211 */ /* 0x010fe400078e08ff */
[----:B------:R-:W-:Y:S01]  /*19c0*/  LOP3.LUT R128, R128, 0x3ffff800, RZ, 0xc0, !PT ;  /* 0x3ffff80080807812 */ /* 0x000fe200078ec0ff */
[----:B------:R-:W-:Y:S02]  /*19d0*/  IMAD.IADD R131, R4, 0x1, R11 ;  /* 0x0000000104837824 */ /* 0x000fe400078e020b */
[----:B------:R-:W-:Y:S01]  /*19e0*/  IMAD.IADD R137, R3, 0x1, -R4 ;  /* 0x0000000103897824 */ /* 0x000fe200078e0a04 */
[----:B------:R-:W-:Y:S02]  /*19f0*/  IADD3 R136, R128, R121, -R120 ;  /* 0x0000007980887210 */ /* 0x000fe40007ffe878 */
[----:B------:R-:W-:Y:S04]  /*1a00*/  STS [R130.X4+`(shared_array)], R131 ;  /* 0x0000008382007388 */ /* 0x000fe80000004800 */
[----:B------:R0:W-:Y:S04]  /*1a10*/  STS [R130.X4+`((shared_array + 0x1000))], R137 ;  /* 0x0000008982007388 */ /* 0x0001e80000004800 */
[----:B------:R-:W5:Y:S04]  /*1a20*/  LDS R5, [R136.X4+`((shared_array + 0x1000))] ;  /* 0x0000000088057984 */ /* 0x000f680000004800 */
[----:B------:R-:W1:Y:S01]  /*1a30*/  LDS R11, [R136.X4+`(shared_array)] ;  /* 0x00000000880b7984 */ /* 0x000e620000004800 */
[----:B------:R-:W-:-:S02]  /*1a40*/  SHF.R.S32.HI R129, RZ, 0x1f, R12 ;  /* 0x0000001fff817819 */ /* 0x000fc4000001140c */
[----:B------:R-:W-:Y:S02]  /*1a50*/  IADD3 R120, R42, 0x380, RZ ;  /* 0x000003802a787810 */ /* 0x000fe40007ffe0ff */
[----:B------:R-:W-:Y:S02]  /*1a60*/  LEA.HI R122, R129, R12, RZ, 0x9 ;  /* 0x0000000c817a7211 */ /* 0x000fe400078f48ff */
[----:B------:R-:W-:Y:S02]  /*1a70*/  SHF.R.S32.HI R123, RZ, 0x1f, R120 ;  /* 0x0000001fff7b7819 */ /* 0x000fe40000011478 */
[----:B------:R-:W-:Y:S02]  /*1a80*/  LEA.HI.SX32 R139, R122, 0x2, 0x17 ;  /* 0x000000027a8b7811 */ /* 0x000fe400078fbaff */
[----:B------:R-:W-:-:S03]  /*1a90*/  LEA.HI R122, R123, R120, RZ, 0xa ;  /* 0x000000787b7a7211 */ /* 0x000fc600078f50ff */
[----:B0-----:R-:W-:-:S04]  /*1aa0*/  IMAD.WIDE R130, R139, 0x4, R8 ;  /* 0x000000048b827825 */ /* 0x001fc800078e0208 */
[----:B------:R-:W-:Y:S01]  /*1ab0*/  IMAD.SHL.U32 R128, R122, 0x2, RZ ;  /* 0x000000027a807824 */ /* 0x000fe200078e00ff */
[----:B------:R0:W4:Y:S01]  /*1ac0*/  LDG.E.CONSTANT R152, [R130.64] ;  /* 0x0000000482987981 */ /* 0x000122000c1e9900 */
[----:B-----5:R-:W-:-:S04]  /*1ad0*/  IMAD.WIDE.U32 R4, R5, R138, RZ ;  /* 0x0000008a05047225 */ /* 0x020fc800078e00ff */
[----:B------:R-:W-:-:S04]  /*1ae0*/  IMAD R3, R4, R7, RZ ;  /* 0x0000000704037224 */ /* 0x000fc800078e02ff */
[----:B------:R-:W-:Y:S01]  /*1af0*/  IMAD.HI.U32 R3, R3, R6, RZ ;  /* 0x0000000603037227 */ /* 0x000fe200078e00ff */
[----:B------:R-:W-:-:S04]  /*1b00*/  LOP3.LUT R128, R128, 0x3ffff800, RZ, 0xc0, !PT ;  /* 0x3ffff80080807812 */ /* 0x000fc800078ec0ff */
[----:B------:R-:W-:Y:S01]  /*1b10*/  IADD3 R4, R5, R6, -R3 ;  /* 0x0000000605047210 */ /* 0x000fe20007ffe803 */
[----:B-1----:R-:W-:Y:S01]  /*1b20*/  IMAD R3, R6, 0x2, R11 ;  /* 0x0000000206037824 */ /* 0x002fe200078e020b */
[----:B------:R-:W-:-:S03]  /*1b30*/  LOP3.LUT R5, R122, 0x3ffffc00, RZ, 0xc0, !PT ;  /* 0x3ffffc007a057812 */ /* 0x000fc600078ec0ff */
[----:B------:R-:W-:Y:S01]  /*1b40*/  IMAD.IADD R137, R4, 0x1, R11 ;  /* 0x0000000104897824 */ /* 0x000fe200078e020b */
[----:B------:R-:W-:Y:S01]  /*1b50*/  IADD3 R138, R128, R120, -R5 ;  /* 0x00000078808a7210 */ /* 0x000fe20007ffe805 */
[----:B------:R-:W-:-:S03]  /*1b60*/  IMAD.IADD R139, R3, 0x1, -R4 ;  /* 0x00000001038b7824 */ /* 0x000fc600078e0a04 */
[----:B------:R-:W-:Y:S04]  /*1b70*/  STS [R136.X4+`(shared_array)], R137 ;  /* 0x0000008988007388 */ /* 0x000fe80000004800 */
[----:B------:R-:W-:Y:S04]  /*1b80*/  STS [R136.X4+`((shared_array + 0x1000))], R139 ;  /* 0x0000008b88007388 */ /* 0x000fe80000004800 */
[----:B------:R-:W3:Y:S04]  /*1b90*/  LDS R5, [R138.X4+`((shared_array + 0x1000))] ;  /* 0x000000008a057984 */ /* 0x000ee80000004800 */
[----:B------:R-:W1:Y:S01]  /*1ba0*/  LDS R11, [R138.X4+`(shared_array)] ;  /* 0x000000008a0b7984 */ /* 0x000e620000004800 */
[----:B------:R-:W-:-:S02]  /*1bb0*/  IADD3 R128, R42, 0x3c0, RZ ;  /* 0x000003c02a807810 */ /* 0x000fc40007ffe0ff */
[----:B------:R-:W-:Y:S02]  /*1bc0*/  SHF.R.S32.HI R122, RZ, 0x1f, R15 ;  /* 0x0000001fff7a7819 */ /* 0x000fe4000001140f */
[----:B0-----:R-:W-:Y:S01]  /*1bd0*/  SHF.R.S32.HI R131, RZ, 0x1f, R128 ;  /* 0x0000001fff837819 */ /* 0x001fe20000011480 */
[----:B---3--:R-:W-:-:S04]  /*1be0*/  IMAD.WIDE.U32 R4, R5, R144, RZ ;  /* 0x0000009005047225 */ /* 0x008fc800078e00ff */
[----:B------:R-:W-:-:S04]  /*1bf0*/  IMAD R3, R4, R7, RZ ;  /* 0x0000000704037224 */ /* 0x000fc800078e02ff */
[----:B------:R-:W-:Y:S01]  /*1c00*/  IMAD.HI.U32 R3, R3, R6, RZ ;  /* 0x0000000603037227 */ /* 0x000fe200078e00ff */
[----:B------:R-:W-:-:S04]  /*1c10*/  LEA.HI R4, R122, R15, RZ, 0x9 ;  /* 0x0000000f7a047211 */ /* 0x000fc800078f48ff */
[----:B------:R-:W-:Y:S02]  /*1c20*/  IADD3 R130, R5, R6, -R3 ;  /* 0x0000000605827210 */ /* 0x000fe40007ffe803 */
[----:B------:R-:W-:Y:S02]  /*1c30*/  LEA.HI R3, R131, R128, RZ, 0xa ;  /* 0x0000008083037211 */ /* 0x000fe400078f50ff */
[----:B------:R-:W-:-:S03]  /*1c40*/  LEA.HI.SX32 R145, R4, 0x2, 0x17 ;  /* 0x0000000204917811 */ /* 0x000fc600078fbaff */
[C---:B------:R-:W-:Y:S01]  /*1c50*/  IMAD.SHL.U32 R136, R3.reuse, 0x2, RZ ;  /* 0x0000000203887824 */ /* 0x040fe200078e00ff */
[----:B------:R-:W-:Y:S01]  /*1c60*/  LOP3.LUT R137, R3, 0x3ffffc00, RZ, 0xc0, !PT ;  /* 0x3ffffc0003897812 */ /* 0x000fe200078ec0ff */
[----:B------:R-:W-:-:S03]  /*1c70*/  IMAD.WIDE R4, R145, 0x4, R8 ;  /* 0x0000000491047825 */ /* 0x000fc600078e0208 */
[----:B------:R-:W-:Y:S01]  /*1c80*/  LOP3.LUT R136, R136, 0x3ffff800, RZ, 0xc0, !PT ;  /* 0x3ffff80088887812 */ /* 0x000fe200078ec0ff */
[----:B-1----:R-:W-:Y:S01]  /*1c90*/  IMAD R3, R6, 0x2, R11 ;  /* 0x0000000206037824 */ /* 0x002fe200078e020b */
[----:B------:R-:W-:Y:S01]  /*1ca0*/  IADD3 R139, R130, R11, RZ ;  /* 0x0000000b828b7210 */ /* 0x000fe20007ffe0ff */
[----:B------:R2:W3:Y:S01]  /*1cb0*/  LDG.E.CONSTANT R154, [R4.64] ;  /* 0x00000004049a7981 */ /* 0x0004e2000c1e9900 */
[----:B------:R-:W-:Y:S01]  /*1cc0*/  IADD3 R136, R136, R128, -R137 ;  /* 0x0000008088887210 */ /* 0x000fe20007ffe889 */
[----:B------:R-:W-:Y:S02]  /*1cd0*/  IMAD.IADD R145, R3, 0x1, -R130 ;  /* 0x0000000103917824 */ /* 0x000fe400078e0a82 */
[----:B------:R-:W-:Y:S04]  /*1ce0*/  STS [R138.X4+`(shared_array)], R139 ;  /* 0x0000008b8a007388 */ /* 0x000fe80000004800 */
[----:B------:R-:W-:Y:S04]  /*1cf0*/  STS [R138.X4+`((shared_array + 0x1000))], R145 ;  /* 0x000000918a007388 */ /* 0x000fe80000004800 */
[----:B------:R-:W2:Y:S04]  /*1d00*/  LDS R3, [R136.X4+`((shared_array + 0x1000))] ;  /* 0x0000000088037984 */ /* 0x000ea80000004800 */
[----:B------:R-:W0:Y:S01]  /*1d10*/  LDS R11, [R136.X4+`(shared_array)] ;  /* 0x00000000880b7984 */ /* 0x000e220000004800 */
[----:B------:R-:W-:Y:S01]  /*1d20*/  SHF.R.S32.HI R137, RZ, 0x1f, R14 ;  /* 0x0000001fff897819 */ /* 0x000fe2000001140e */
[----:B--2---:R-:W-:-:S04]  /*1d30*/  IMAD.WIDE.U32 R4, R3, R146, RZ ;  /* 0x0000009203047225 */ /* 0x004fc800078e00ff */
[----:B------:R-:W-:-:S04]  /*1d40*/  IMAD R3, R4, R7, RZ ;  /* 0x0000000704037224 */ /* 0x000fc800078e02ff */
[----:B------:R-:W-:-:S05]  /*1d50*/  IMAD.HI.U32 R3, R3, R6, RZ ;  /* 0x0000000603037227 */ /* 0x000fca00078e00ff */
[----:B------:R-:W-:Y:S01]  /*1d60*/  IADD3 R4, R5, R6, -R3 ;  /* 0x0000000605047210 */ /* 0x000fe20007ffe803 */
[----:B0-----:R-:W-:-:S04]  /*1d70*/  IMAD R3, R6, 0x2, R11 ;  /* 0x0000000206037824 */ /* 0x001fc800078e020b */
[----:B------:R-:W-:Y:S02]  /*1d80*/  IMAD.IADD R11, R4, 0x1, R11 ;  /* 0x00000001040b7824 */ /* 0x000fe400078e020b */
[----:B------:R-:W-:Y:S01]  /*1d90*/  IMAD.IADD R3, R3, 0x1, -R4 ;  /* 0x0000000103037824 */ /* 0x000fe200078e0a04 */
[----:B------:R-:W-:-:S04]  /*1da0*/  LEA.HI R4, R137, R14, RZ, 0x9 ;  /* 0x0000000e89047211 */ /* 0x000fc800078f48ff */
[----:B------:R-:W-:-:S05]  /*1db0*/  LEA.HI.SX32 R145, R4, 0x2, 0x17 ;  /* 0x0000000204917811 */ /* 0x000fca00078fbaff */
[----:B------:R-:W-:-:S05]  /*1dc0*/  IMAD.WIDE R144, R145, 0x4, R8 ;  /* 0x0000000491907825 */ /* 0x000fca00078e0208 */
[----:B------:R0:W2:Y:S01]  /*1dd0*/  LDG.E.CONSTANT R160, [R144.64] ;  /* 0x0000000490a07981 */ /* 0x0000a2000c1e9900 */
[----:B------:R-:W-:-:S04]  /*1de0*/  SHF.R.S32.HI R139, RZ, 0x1f, R42 ;  /* 0x0000001fff8b7819 */ /* 0x000fc8000001142a */
[----:B------:R-:W-:-:S05]  /*1df0*/  LEA.HI R4, R139, R42, RZ, 0x9 ;  /* 0x0000002a8b047211 */ /* 0x000fca00078f48ff */
[C---:B------:R-:W-:Y:S01]  /*1e00*/  IMAD.SHL.U32 R130, R4.reuse, 0x2, RZ ;  /* 0x0000000204827824 */ /* 0x040fe200078e00ff */
[----:B------:R-:W-:-:S04]  /*1e10*/  LOP3.LUT R5, R4, 0x3ffffe00, RZ, 0xc0, !PT ;  /* 0x3ffffe0004057812 */ /* 0x000fc800078ec0ff */
[----:B------:R-:W-:Y:S01]  /*1e20*/  LOP3.LUT R130, R130, 0x3ffffc00, RZ, 0xc0, !PT ;  /* 0x3ffffc0082827812 */ /* 0x000fe200078ec0ff */
[----:B------:R-:W-:Y:S03]  /*1e30*/  STS [R136.X4+`(shared_array)], R11 ;  /* 0x0000000b88007388 */ /* 0x000fe60000004800 */
[----:B------:R-:W-:Y:S01]  /*1e40*/  IADD3 R138, R130, R42, -R5 ;  /* 0x0000002a828a7210 */ /* 0x000fe20007ffe805 */
[----:B------:R-:W-:Y:S04]  /*1e50*/  STS [R136.X4+`((shared_array + 0x1000))], R3 ;  /* 0x0000000388007388 */ /* 0x000fe80000004800 */
[----:B------:R-:W-:Y:S06]  /*1e60*/  BAR.SYNC 0x0 ;  /* 0x0000000000007b1d */ /* 0x000fec0000000000 */
[----:B------:R-:W1:Y:S04]  /*1e70*/  LDS R4, [R138.X4+`((shared_array + 0x800))] ;  /* 0x000000008a047984 */ /* 0x000e680000004800 */
[----:B------:R-:W5:Y:S01]  /*1e80*/  LDS R11, [R138.X4+`(shared_array)] ;  /* 0x000000008a0b7984 */ /* 0x000f620000004800 */
[----:B------:R-:W-:Y:S01]  /*1e90*/  SHF.R.S32.HI R130, RZ, 0x1f, R13 ;  /* 0x0000001fff827819 */ /* 0x000fe2000001140d */
[----:B-1----:R-:W-:-:S04]  /*1ea0*/  IMAD.WIDE.U32 R4, R4, R147, RZ ;  /* 0x0000009304047225 */ /* 0x002fc800078e00ff */
[----:B------:R-:W-:-:S04]  /*1eb0*/  IMAD R3, R4, R7, RZ ;  /* 0x0000000704037224 */ /* 0x000fc800078e02ff */
[----:B------:R-:W-:-:S05]  /*1ec0*/  IMAD.HI.U32 R3, R3, R6, RZ ;  /* 0x0000000603037227 */ /* 0x000fca00078e00ff */
[----:B------:R-:W-:Y:S01]  /*1ed0*/  IADD3 R4, R5, R6, -R3 ;  /* 0x0000000605047210 */ /* 0x000fe20007ffe803 */
[----:B-----5:R-:W-:-:S04]  /*1ee0*/  IMAD R3, R6, 0x2, R11 ;  /* 0x0000000206037824 */ /* 0x020fc800078e020b */
[----:B------:R-:W-:Y:S01]  /*1ef0*/  IMAD.IADD R147, R3, 0x1, -R4 ;  /* 0x0000000103937824 */ /* 0x000fe200078e0a04 */
[----:B------:R-:W-:Y:S01]  /*1f00*/  LEA.HI R3, R130, R13, RZ, 0x9 ;  /* 0x0000000d82037211 */ /* 0x000fe200078f48ff */
[----:B0-----:R-:W-:-:S03]  /*1f10*/  IMAD.IADD R145, R4, 0x1, R11 ;  /* 0x0000000104917824 */ /* 0x001fc600078e020b */
[C---:B------:R-:W-:Y:S02]  /*1f20*/  SHF.L.U32 R5, R3.reuse, 0x1, RZ ;  /* 0x0000000103057819 */ /* 0x040fe400000006ff */
[----:B------:R-:W-:Y:S02]  /*1f30*/  LOP3.LUT R4, R3, 0x3ffffe00, RZ, 0xc0, !PT ;  /* 0x3ffffe0003047812 */ /* 0x000fe400078ec0ff */
[----:B------:R-:W-:-:S04]  /*1f40*/  LOP3.LUT R5, R5, 0x3ffffc00, RZ, 0xc0, !PT ;  /* 0x3ffffc0005057812 */ /* 0x000fc800078ec0ff */
[----:B------:R-:W-:Y:S01]  /*1f50*/  IADD3 R144, R5, R13, -R4 ;  /* 0x0000000d05907210 */ /* 0x000fe20007ffe804 */
[----:B------:R0:W-:Y:S04]  /*1f60*/  STS [R138.X4+`(shared_array)], R145 ;  /* 0x000000918a007388 */ /* 0x0001e80000004800 */
[----:B------:R-:W-:Y:S04]  /*1f70*/  STS [R138.X4+`((shared_array + 0x800))], R147 ;  /* 0x000000938a007388 */ /* 0x000fe80000004800 */
[----:B------:R-:W4:Y:S04]  /*1f80*/  LDS R5, [R144.X4+`((shared_array + 0x800))] ;  /* 0x0000000090057984 */ /* 0x000f280000004800 */
[----:B------:R-:W1:Y:S01]  /*1f90*/  LDS R11, [R144.X4+`(shared_array)] ;  /* 0x00000000900b7984 */ /* 0x000e620000004800 */
[----:B0-----:R-:W-:Y:S01]  /*1fa0*/  SHF.R.S32.HI R145, RZ, 0x1f, R34 ;  /* 0x0000001fff917819 */ /* 0x001fe20000011422 */
[----:B----4-:R-:W-:-:S04]  /*1fb0*/  IMAD.WIDE.U32 R4, R5, R152, RZ ;  /* 0x0000009805047225 */ /* 0x010fc800078e00ff */
[----:B------:R-:W-:-:S04]  /*1fc0*/  IMAD R3, R4, R7, RZ ;  /* 0x0000000704037224 */ /* 0x000fc800078e02ff */
[----:B------:R-:W-:-:S05]  /*1fd0*/  IMAD.HI.U32 R3, R3, R6, RZ ;  /* 0x0000000603037227 */ /* 0x000fca00078e00ff */
[----:B------:R-:W-:Y:S01]  /*1fe0*/  IADD3 R4, R5, R6, -R3 ;  /* 0x0000000605047210 */ /* 0x000fe20007ffe803 */
[----:B-1----:R-:W-:-:S04]  /*1ff0*/  IMAD R3, R6, 0x2, R11 ;  /* 0x0000000206037824 */ /* 0x002fc800078e020b */
[----:B------:R-:W-:Y:S01]  /*2000*/  IMAD.IADD R155, R3, 0x1, -R4 ;  /* 0x00000001039b7824 */ /* 0x000fe200078e0a04 */
[----:B------:R-:W-:Y:S01]  /*2010*/  LEA.HI R3, R145, R34, RZ, 0x9 ;  /* 0x0000002291037211 */ /* 0x000fe200078f48ff */
[----:B------:R-:W-:-:S04]  /*2020*/  IMAD.IADD R153, R4, 0x1, R11 ;  /* 0x0000000104997824 */ /* 0x000fc800078e020b */
[C---:B------:R-:W-:Y:S01]  /*2030*/  IMAD.SHL.U32 R4, R3.reuse, 0x2, RZ ;  /* 0x0000000203047824 */ /* 0x040fe200078e00ff */
[----:B------:R-:W-:-:S04]  /*2040*/  LOP3.LUT R3, R3, 0x3ffffe00, RZ, 0xc0, !PT ;  /* 0x3ffffe0003037812 */ /* 0x000fc800078ec0ff */
[----:B------:R-:W-:-:S04]  /*2050*/  LOP3.LUT R4, R4, 0x3ffffc00, RZ, 0xc0, !PT ;  /* 0x3ffffc0004047812 */ /* 0x000fc800078ec0ff */
[----:B------:R-:W-:Y:S01]  /*2060*/  IADD3 R146, R4, R34, -R3 ;  /* 0x0000002204927210 */ /* 0x000fe20007ffe803 */
[----:B------:R-:W-:Y:S04]  /*2070*/  STS [R144.X4+`(shared_array)], R153 ;  /* 0x0000009990007388 */ /* 0x000fe80000004800 */
[----:B------:R-:W-:Y:S04]  /*2080*/  STS [R144.X4+`((shared_array + 0x800))], R155 ;  /* 0x0000009b90007388 */ /* 0x000fe80000004800 */
[----:B------:R-:W3:Y:S04]  /*2090*/  LDS R5, [R146.X4+`((shared_array + 0x800))] ;  /* 0x0000000092057984 */ /* 0x000ee80000004800 */
[----:B------:R-:W0:Y:S01]  /*20a0*/  LDS R11, [R146.X4+`(shared_array)] ;  /* 0x00000000920b7984 */ /* 0x000e220000004800 */
[----:B------:R-:W-:Y:S01]  /*20b0*/  SHF.R.S32.HI R136, RZ, 0x1f, R43 ;  /* 0x0000001fff887819 */ /* 0x000fe2000001142b */
[----:B---3--:R-:W-:-:S04]  /*20c0*/  IMAD.WIDE.U32 R4, R5, R154, RZ ;  /* 0x0000009a05047225 */ /* 0x008fc800078e00ff */
[----:B------:R-:W-:-:S04]  /*20d0*/  IMAD R3, R4, R7, RZ ;  /* 0x0000000704037224 */ /* 0x000fc800078e02ff */
[----:B------:R-:W-:-:S05]  /*20e0*/  IMAD.HI.U32 R3, R3, R6, RZ ;  /* 0x0000000603037227 */ /* 0x000fca00078e00ff */
[----:B------:R-:W-:Y:S01]  /*20f0*/  IADD3 R4, R5, R6, -R3 ;  /* 0x0000000605047210 */ /* 0x000fe20007ffe803 */
[----:B0-----:R-:W-:-:S04]  /*2100*/  IMAD R3, R6, 0x2, R11 ;  /* 0x0000000206037824 */ /* 0x001fc800078e020b */
[----:B------:R-:W-:Y:S01]  /*2110*/  IMAD.IADD R161, R3, 0x1, -R4 ;  /* 0x0000000103a17824 */ /* 0x000fe200078e0a04 */
[----:B------:R-:W-:Y:S01]  /*2120*/  LEA.HI R3, R136, R43, RZ, 0x9 ;  /* 0x0000002b88037211 */ /* 0x000fe200078f48ff */
[----:B------:R-:W-:-:S04]  /*2130*/  IMAD.IADD R147, R4, 0x1, R11 ;  /* 0x0000000104937824 */ /* 0x000fc800078e020b */
[C---:B------:R-:W-:Y:S01]  /*2140*/  IMAD.SHL.U32 R5, R3.reuse, 0x2, RZ ;  /* 0x0000000203057824 */ /* 0x040fe200078e00ff */
[----:B------:R-:W-:-:S04]  /*2150*/  LOP3.LUT R4, R3, 0x3ffffe00, RZ, 0xc0, !PT ;  /* 0x3ffffe0003047812 */ /* 0x000fc800078ec0ff */
[----:B------:R-:W-:-:S04]  /*2160*/  LOP3.LUT R5, R5, 0x3ffffc00, RZ, 0xc0, !PT ;  /* 0x3ffffc0005057812 */ /* 0x000fc800078ec0ff */
[----:B------:R-:W-:Y:S01]  /*2170*/  IADD3 R144, R5, R43, -R4 ;  /* 0x0000002b05907210 */ /* 0x000fe20007ffe804 */
[----:B------:R0:W-:Y:S04]  /*2180*/  STS [R146.X4+`(shared_array)], R147 ;  /* 0x0000009392007388 */ /* 0x0001e80000004800 */
[----:B------:R-:W-:Y:S04]  /*2190*/  STS [R146.X4+`((shared_array + 0x800))], R161 ;  /* 0x000000a192007388 */ /* 0x000fe80000004800 */
[----:B------:R-:W2:Y:S04]  /*21a0*/  LDS R5, [R144.X4+`((shared_array + 0x800))] ;  /* 0x0000000090057984 */ /* 0x000ea80000004800 */
[----:B------:R-:W1:Y:S01]  /*21b0*/  LDS R11, [R144.X4+`(shared_array)] ;  /* 0x00000000900b7984 */ /* 0x000e620000004800 */
[----:B------:R-:W-:-:S02]  /*21c0*/  SHF.R.S32.HI R138, RZ, 0x1f, R49 ;  /* 0x0000001fff8a7819 */ /* 0x000fc40000011431 */
[----:B0-----:R-:W-:Y:S01]  /*21d0*/  SHF.R.S32.HI R147, RZ, 0x1f, R32 ;  /* 0x0000001fff937819 */ /* 0x001fe20000011420 */
[----:B--2---:R-:W-:-:S04]  /*21e0*/  IMAD.WIDE.U32 R4, R5, R160, RZ ;  /* 0x000000a005047225 */ /* 0x004fc800078e00ff */
[----:B------:R-:W-:-:S04]  /*21f0*/  IMAD R3, R4, R7, RZ ;  /* 0x0000000704037224 */ /* 0x000fc800078e02ff */
[----:B------:R-:W-:-:S05]  /*2200*/  IMAD.HI.U32 R3, R3, R6, RZ ;  /* 0x0000000603037227 */ /* 0x000fca00078e00ff */
[----:B------:R-:W-:Y:S02]  /*2210*/  IADD3 R4, R5, R6, -R3 ;  /* 0x0000000605047210 */ /* 0x000fe40007ffe803 */
[----:B------:R-:W-:-:S04]  /*2220*/  LEA.HI R3, R138, R49, RZ, 0x9 ;  /* 0x000000318a037211 */ /* 0x000fc800078f48ff */
[C---:B------:R-:W-:Y:S02]  /*2230*/  SHF.L.U32 R5, R3.reuse, 0x1, RZ ;  /* 0x0000000103057819 */ /* 0x040fe400000006ff */
[----:B------:R-:W-:Y:S01]  /*2240*/  LOP3.LUT R152, R3, 0x3ffffe00, RZ, 0xc0, !PT ;  /* 0x3ffffe0003987812 */ /* 0x000fe200078ec0ff */
[----:B-1----:R-:W-:-:S04]  /*2250*/  IMAD R3, R6, 0x2, R11 ;  /* 0x0000000206037824 */ /* 0x002fc800078e020b */
[----:B------:R-:W-:Y:S01]  /*2260*/  IMAD.IADD R161, R3, 0x1, -R4 ;  /* 0x0000000103a17824 */ /* 0x000fe200078e0a04 */
[----:B------:R-:W-:Y:S02]  /*2270*/  LEA.HI R3, R147, R32, RZ, 0x9 ;  /* 0x0000002093037211 */ /* 0x000fe400078f48ff */
[----:B------:R-:W-:Y:S02]  /*2280*/  LOP3.LUT R5, R5, 0x3ffffc00, RZ, 0xc0, !PT ;  /* 0x3ffffc0005057812 */ /* 0x000fe400078ec0ff */
[----:B------:R-:W-:Y:S02]  /*2290*/  LEA.HI.SX32 R3, R3, 0x2, 0x17 ;  /* 0x0000000203037811 */ /* 0x000fe400078fbaff */
[----:B------:R-:W-:-:S03]  /*22a0*/  IADD3 R146, R5, R49, -R152 ;  /* 0x0000003105927210 */ /* 0x000fc60007ffe898 */
[----:B------:R-:W-:-:S04]  /*22b0*/  IMAD.WIDE R152, R3, 0x4, R8 ;  /* 0x0000000403987825 */ /* 0x000fc800078e0208 */
[----:B------:R-:W-:Y:S02]  /*22c0*/  IMAD.IADD R155, R4, 0x1, R11 ;  /* 0x00000001049b7824 */ /* 0x000fe400078e020b */
[----:B------:R-:W2:Y:S04]  /*22d0*/  LDG.E.CONSTANT R4, [R152.64] ;  /* 0x0000000498047981 */ /* 0x000ea8000c1e9900 */
[----:B------:R-:W-:Y:S04]  /*22e0*/  STS [R144.X4+`(shared_array)], R155 ;  /* 0x0000009b90007388 */ /* 0x000fe80000004800 */
[----:B------:R0:W-:Y:S04]  /*22f0*/  STS [R144.X4+`((shared_array + 0x800))], R161 ;  /* 0x000000a190007388 */ /* 0x0001e80000004800 */
[----:B------:R-:W2:Y:S04]  /*2300*/  LDS R5, [R146.X4+`((shared_array + 0x800))] ;  /* 0x0000000092057984 */ /* 0x000ea80000004800 */
[----:B------:R-:W1:Y:S01]  /*2310*/  LDS R11, [R146.X4+`(shared_array)] ;  /* 0x00000000920b7984 */ /* 0x000e620000004800 */
[----:B0-----:R-:W-:-:S04]  /*2320*/  SHF.R.S32.HI R144, RZ, 0x1f, R33 ;  /* 0x0000001fff907819 */ /* 0x001fc80000011421 */
[----:B------:R-:W-:-:S04]  /*2330*/  LEA.HI R154, R144, R33, RZ, 0x9 ;  /* 0x00000021909a7211 */ /* 0x000fc800078f48ff */
[----:B------:R-:W-:Y:S01]  /*2340*/  LEA.HI.SX32 R155, R154, 0x2, 0x17 ;  /* 0x000000029a9b7811 */ /* 0x000fe200078fbaff */
[----:B--2---:R-:W-:-:S04]  /*2350*/  IMAD.WIDE.U32 R4, R5, R4, RZ ;  /* 0x0000000405047225 */ /* 0x004fc800078e00ff */
[----:B------:R-:W-:-:S04]  /*2360*/  IMAD R3, R4, R7, RZ ;  /* 0x0000000704037224 */ /* 0x000fc800078e02ff */
[----:B------:R-:W-:-:S05]  /*2370*/  IMAD.HI.U32 R3, R3, R6, RZ ;  /* 0x0000000603037227 */ /* 0x000fca00078e00ff */
[----:B------:R-:W-:Y:S01]  /*2380*/  IADD3 R4, R5, R6, -R3 ;  /* 0x0000000605047210 */ /* 0x000fe20007ffe803 */
[----:B-1----:R-:W-:-:S04]  /*2390*/  IMAD R5, R6, 0x2, R11 ;  /* 0x0000000206057824 */ /* 0x002fc800078e020b */
[----:B------:R-:W-:Y:S01]  /*23a0*/  IMAD.IADD R3, R4, 0x1, R11 ;  /* 0x0000000104037824 */ /* 0x000fe200078e020b */
[----:B------:R-:W-:Y:S01]  /*23b0*/  SHF.R.S32.HI R11, RZ, 0x1f, R58 ;  /* 0x0000001fff0b7819 */ /* 0x000fe2000001143a */
[----:B------:R-:W-:-:S03]  /*23c0*/  IMAD.IADD R5, R5, 0x1, -R4 ;  /* 0x0000000105057824 */ /* 0x000fc600078e0a04 */
[----:B------:R-:W-:-:S05]  /*23d0*/  LEA.HI R4, R11, R58, RZ, 0x9 ;  /* 0x0000003a0b047211 */ /* 0x000fca00078f48ff */
[C---:B------:R-:W-:Y:S01]  /*23e0*/  IMAD.SHL.U32 R152, R4.reuse, 0x2, RZ ;  /* 0x0000000204987824 */ /* 0x040fe200078e00ff */
[----:B------:R-:W-:-:S04]  /*23f0*/  LOP3.LUT R153, R4, 0x3ffffe00, RZ, 0xc0, !PT ;  /* 0x3ffffe0004997812 */ /* 0x000fc800078ec0ff */
[----:B------:R-:W-:-:S04]  /*2400*/  LOP3.LUT R152, R152, 0x3ffffc00, RZ, 0xc0, !PT ;  /* 0x3ffffc0098987812 */ /* 0x000fc800078ec0ff */
[----:B------:R-:W-:Y:S01]  /*2410*/  IADD3 R154, R152, R58, -R153 ;  /* 0x0000003a989a7210 */ /* 0x000fe20007ffe899 */
[----:B------:R-:W-:-:S05]  /*2420*/  IMAD.WIDE R152, R155, 0x4, R8 ;  /* 0x000000049b987825 */ /* 0x000fca00078e0208 */
[----:B------:R-:W2:Y:S04]  /*2430*/  LDG.E.CONSTANT R4, [R152.64] ;  /* 0x0000000498047981 */ /* 0x000ea8000c1e9900 */
[----:B------:R-:W-:Y:S04]  /*2440*/  STS [R146.X4+`(shared_array)], R3 ;  /* 0x0000000392007388 */ /* 0x000fe80000004800 */
[----:B------:R0:W-:Y:S04]  /*2450*/  STS [R146.X4+`((shared_array + 0x800))], R5 ;  /* 0x0000000592007388 */ /* 0x0001e80000004800 */
[----:B------:R-:W2:Y:S01]  /*2460*/  LDS R5, [R154.X4+`((shared_array + 0x800))] ;  /* 0x000000009a057984 */ /* 0x000ea20000004800 */
[----:B0-----:R-:W-:Y:S01]  /*2470*/  SHF.R.S32.HI R146, RZ, 0x1f, R65 ;  /* 0x0000001fff927819 */ /* 0x001fe20000011441 */
[----:B--2---:R-:W-:-:S04]  /*2480*/  IMAD.WIDE.U32 R4, R5, R4, RZ ;  /* 0x0000000405047225 */ /* 0x004fc800078e00ff */
[----:B------:R-:W-:-:S04]  /*2490*/  IMAD R3, R4, R7, RZ ;  /* 0x0000000704037224 */ /* 0x000fc800078e02ff */
[----:B------:R-:W-:-:S05]  /*24a0*/  IMAD.HI.U32 R3, R3, R6, RZ ;  /* 0x0000000603037227 */ /* 0x000fca00078e00ff */
[----:B------:R-:W-:Y:S02]  /*24b0*/  IADD3 R4, R5, R6, -R3 ;  /* 0x0000000605047210 */ /* 0x000fe40007ffe803 */
[----:B------:R-:W0:Y:S03]  /*24c0*/  LDS R3, [R154.X4+`(shared_array)] ;  /* 0x000000009a037984 */ /* 0x000e260000004800 */
[----:B0-----:R-:W-:Y:S01]  /*24d0*/  IMAD.IADD R5, R4, 0x1, R3 ;  /* 0x0000000104057824 */ /* 0x001fe200078e0203 */
[----:B------:R-:W-:-:S05]  /*24e0*/  LEA R3, R6, R3, 0x1 ;  /* 0x0000000306037211 */ /* 0x000fca00078e08ff */
[----:B------:R-:W-:Y:S01]  /*24f0*/  IMAD.IADD R3, R3, 0x1, -R4 ;  /* 0x0000000103037824 */ /* 0x000fe200078e0a04 */
[----:B------:R-:W-:-:S05]  /*2500*/  LEA.HI R4, R146, R65, RZ, 0x9 ;  /* 0x0000004192047211 */ /* 0x000fca00078f48ff */
[C---:B------:R-:W-:Y:S01]  /*2510*/  IMAD.SHL.U32 R152, R4.reuse, 0x2, RZ ;  /* 0x0000000204987824 */ /* 0x040fe200078e00ff */
[----:B------:R-:W-:-:S04]  /*2520*/  LOP3.LUT R4, R4, 0x3ffffe00, RZ, 0xc0, !PT ;  /* 0x3ffffe0004047812 */ /* 0x000fc800078ec0ff */
[----:B------:R-:W-:-:S04]  /*2530*/  LOP3.LUT R152, R152, 0x3ffffc00, RZ, 0xc0, !PT ;  /* 0x3ffffc0098987812 */ /* 0x000fc800078ec0ff */
[----:B------:R-:W-:Y:S02]  /*2540*/  IADD3 R155, R152, R65, -R4 ;  /* 0x00000041989b7210 */ /* 0x000fe40007ffe804 */
[----:B------:R-:W-:-:S04]  /*2550*/  LEA.HI R4, R48, R35, RZ, 0x9 ;  /* 0x0000002330047211 */ /* 0x000fc800078f48ff */
[----:B------:R-:W-:-:S05]  /*2560*/  LEA.HI.SX32 R153, R4, 0x2, 0x17 ;  /* 0x0000000204997811 */ /* 0x000fca00078fbaff */
[----:B------:R-:W-:-:S05]  /*2570*/  IMAD.WIDE R152, R153, 0x4, R8 ;  /* 0x0000000499987825 */ /* 0x000fca00078e0208 */
[----:B------:R-:W2:Y:S04]  /*2580*/  LDG.E.CONSTANT R4, [R152.64] ;  /* 0x0000000498047981 */ /* 0x000ea8000c1e9900 */
[----:B------:R-:W-:Y:S04]  /*2590*/  STS [R154.X4+`(shared_array)], R5 ;  /* 0x000000059a007388 */ /* 0x000fe80000004800 */
[----:B------:R-:W-:Y:S04]  /*25a0*/  STS [R154.X4+`((shared_array + 0x800))], R3 ;  /* 0x000000039a007388 */ /* 0x000fe80000004800 */
[----:B------:R-:W2:Y:S02]  /*25b0*/  LDS R5, [R155.X4+`((shared_array + 0x800))] ;  /* 0x000000009b057984 */ /* 0x000ea40000004800 */
[----:B--2---:R-:W-:-:S04]  /*25c0*/  IMAD.WIDE.U32 R4, R5, R4, RZ ;  /* 0x0000000405047225 */ /* 0x004fc800078e00ff */
[----:B------:R-:W-:-:S04]  /*25d0*/  IMAD R3, R4, R7, RZ ;  /* 0x0000000704037224 */ /* 0x000fc800078e02ff */
[----:B------:R-:W-:-:S05]  /*25e0*/  IMAD.HI.U32 R3, R3, R6, RZ ;  /* 0x0000000603037227 */ /* 0x000fca00078e00ff */
[----:B------:R-:W-:Y:S02]  /*25f0*/  IADD3 R4, R5, R6, -R3 ;  /* 0x0000000605047210 */ /* 0x000fe40007ffe803 */
[----:B------:R-:W0:Y:S03]  /*2600*/  LDS R3, [R155.X4+`(shared_array)] ;  /* 0x000000009b037984 */ /* 0x000e260000004800 */
[--C-:B0-----:R-:W-:Y:S02]  /*2610*/  IMAD.IADD R154, R4, 0x1, R3.reuse ;  /* 0x00000001049a7824 */ /* 0x101fe400078e0203 */
[----:B------:R-:W-:-:S04]  /*2620*/  IMAD R3, R6, 0x2, R3 ;  /* 0x0000000206037824 */ /* 0x000fc800078e0203 */
        /* <DEDUP_REMOVED lines=19> */
[----:B------:R-:W-:-:S05]  /*2760*/  IMAD R3, R6, 0x2, R3 ;  /* 0x0000000206037824 */ /* 0x000fca00078e0203 */
[----:B------:R-:W-:Y:S02]  /*2770*/  IADD3 R3, -R4, R3, RZ ;  /* 0x0000000304037210 */ /* 0x000fe40007ffe1ff */
        /* <DEDUP_REMOVED lines=22> */
[----:B------:R-:W-:Y:S02]  /*28e0*/  LOP3.LUT R153, R4, 0x3ffffe00, RZ, 0xc0, !PT ;  /* 0x3ffffe0004997812 */ /* 0x000fe400078ec0ff */
[----:B------:R-:W-:Y:S02]  /*28f0*/  LEA.HI R4, R59, R64, RZ, 0x9 ;  /* 0x000000403b047211 */ /* 0x000fe400078f48ff */
[----:B------:R-:W-:-:S04]  /*2900*/  LOP3.LUT R152, R152, 0x3ffffc00, RZ, 0xc0, !PT ;  /* 0x3ffffc0098987812 */ /* 0x000fc800078ec0ff */
[----:B------:R-:W-:Y:S02]  /*2910*/  IADD3 R155, R152, R88, -R153 ;  /* 0x00000058989b7210 */ /* 0x000fe40007ffe899 */
        /* <DEDUP_REMOVED lines=14> */
[----:B------:R-:W-:-:S04]  /*2a00*/  LEA.HI R3, R99, R96, RZ, 0x9 ;  /* 0x0000006063037211 */ /* 0x000fc800078f48ff */
[C---:B------:R-:W-:Y:S02]  /*2a10*/  SHF.L.U32 R5, R3.reuse, 0x1, RZ ;  /* 0x0000000103057819 */ /* 0x040fe400000006ff */
[----:B------:R-:W-:Y:S02]  /*2a20*/  LOP3.LUT R3, R3, 0x3ffffe00, RZ, 0xc0, !PT ;  /* 0x3ffffe0003037812 */ /* 0x000fe400078ec0ff */
        /* <DEDUP_REMOVED lines=53> */
[----:B------:R-:W0:Y:S02]  /*2d80*/  LDS R3, [R155.X4+`(shared_array)] ;  /* 0x000000009b037984 */ /* 0x000e240000004800 */
[----:B0-----:R-:W-:Y:S01]  /*2d90*/  IADD3 R154, R4, R3, RZ ;  /* 0x00000003049a7210 */ /* 0x001fe20007ffe0ff */
[----:B------:R-:W-:-:S04]  /*2da0*/  IMAD R3, R6, 0x2, R3 ;  /* 0x0000000206037824 */ /* 0x000fc800078e0203 */
[----:B------:R-:W-:Y:S01]  /*2db0*/  IMAD.IADD R4, R3, 0x1, -R4 ;  /* 0x0000000103047824 */ /* 0x000fe200078e0a04 */
[----:B------:R-:W-:-:S04]  /*2dc0*/  LEA.HI R3, R114, R121, RZ, 0x9 ;  /* 0x0000007972037211 */ /* 0x000fc800078f48ff */
[C---:B------:R-:W-:Y:S01]  /*2dd0*/  LOP3.LUT R152, R3.reuse, 0x3ffffe00, RZ, 0xc0, !PT ;  /* 0x3ffffe0003987812 */ /* 0x040fe200078ec0ff */
[----:B------:R-:W-:Y:S01]  /*2de0*/  IMAD.SHL.U32 R5, R3, 0x2, RZ ;  /* 0x0000000203057824 */ /* 0x000fe200078e00ff */
[----:B------:R-:W-:-:S04]  /*2df0*/  LEA.HI R3, R90, R89, RZ, 0x9 ;  /* 0x000000595a037211 */ /* 0x000fc800078f48ff */
[----:B------:R-:W-:Y:S02]  /*2e00*/  LOP3.LUT R5, R5, 0x3ffffc00, RZ, 0xc0, !PT ;  /* 0x3ffffc0005057812 */ /* 0x000fe400078ec0ff */
[----:B------:R-:W-:Y:S02]  /*2e10*/  LEA.HI.SX32 R3, R3, 0x2, 0x17 ;  /* 0x0000000203037811 */ /* 0x000fe400078fbaff */
[----:B------:R-:W-:-:S03]  /*2e20*/  IADD3 R160, R5, R121, -R152 ;  /* 0x0000007905a07210 */ /* 0x000fc60007ffe898 */
        /* <DEDUP_REMOVED lines=64> */
[----:B------:R-:W-:Y:S06]  /*3230*/  BAR.SYNC 0x0 ;  /* 0x0000000000007b1d */ /* 0x000fec0000000000 */
        /* <DEDUP_REMOVED lines=52> */
[----:B------:R-:W-:Y:S02]  /*3580*/  LEA.HI R3, R137, R14, RZ, 0x8 ;  /* 0x0000000e89037211 */ /* 0x000fe400078f40ff */
        /* <DEDUP_REMOVED lines=1546> */
[----:B------:R-:W-:Y:S01]  /*9630*/  LEA.HI.SX32 R3, R3, 0x80, 0x1d ;  /* 0x0000008003037811 */ /* 0x000fe200078feaff */
[----:B------:R0:W-:Y:S04]  /*9640*/  STS [R161.X4+`(shared_array)], R154 ;  /* 0x0000009aa1007388 */ /* 0x0001e80000004800 */
[----:B0-----:R-:W-:-:S05]  /*9650*/  IMAD.WIDE R154, R3, 0x4, R8 ;  /* 0x00000004039a7825 */ /* 0x001fca00078e0208 */
[----:B------:R-:W2:Y:S04]  /*9660*/  LDG.E.CONSTANT R5, [R154.64] ;  /* 0x000000049a057981 */ /* 0x000ea8000c1e9900 */
[----:B------:R-:W-:Y:S04]  /*9670*/  STS [R161.X4+`((shared_array + 0x40))], R4 ;  /* 0x00000004a1007388 */ /* 0x000fe80000004800 */
[----:B------:R-:W-:Y:S06]  /*9680*/  BAR.SYNC 0x0 ;  /* 0x0000000000007b1d */ /* 0x000fec0000000000 */
[----:B------:R-:W2:Y:S01]  /*9690*/  LDS R4, [R153.X4+`((shared_array + 0x20))] ;  /* 0x0000000099047984 */ /* 0x000ea20000004800 */
[----:B------:R-:W-:-:S02]  /*96a0*/  IMAD.SHL.U32 R152, R6, 0x8, RZ ;  /* 0x0000000806987824 */ /* 0x000fc400078e00ff */
[----:B--2---:R-:W-:-:S04]  /*96b0*/  IMAD.WIDE.U32 R4, R4, R5, RZ ;  /* 0x0000000504047225 */ /* 0x004fc800078e00ff */
[----:B------:R-:W-:-:S04]  /*96c0*/  IMAD R3, R4, R7, RZ ;  /* 0x0000000704037224 */ /* 0x000fc800078e02ff */
[----:B------:R-:W-:-:S05]  /*96d0*/  IMAD.HI.U32 R3, R3, R6, RZ ;  /* 0x0000000603037227 */ /* 0x000fca00078e00ff */
[----:B------:R-:W-:Y:S02]  /*96e0*/  IADD3 R4, R5, R6, -R3 ;  /* 0x0000000605047210 */ /* 0x000fe40007ffe803 */
[----:B------:R-:W0:Y:S02]  /*96f0*/  LDS R3, [R153.X4+`(shared_array)] ;  /* 0x0000000099037984 */ /* 0x000e240000004800 */
[----:B0-----:R-:W-:-:S04]  /*9700*/  ISETP.GE.U32.AND P0, PT, R3, R152, PT ;  /* 0x000000980300720c */ /* 0x001fc80003f06070 */
[----:B------:R-:W-:-:S05]  /*9710*/  SEL R160, R152, RZ, P0 ;  /* 0x000000ff98a07207 */ /* 0x000fca0000000000 */
[----:B------:R-:W-:-:S04]  /*9720*/  IMAD.IADD R3, R3, 0x1, -R160 ;  /* 0x0000000103037824 */ /* 0x000fc800078e0aa0 */
[--C-:B------:R-:W-:Y:S02]  /*9730*/  IMAD.IADD R154, R4, 0x1, R3.reuse ;  /* 0x00000001049a7824 */ /* 0x100fe400078e0203 */
[----:B------:R-:W-:-:S04]  /*9740*/  IMAD R3, R6, 0x2, R3 ;  /* 0x0000000206037824 */ /* 0x000fc800078e0203 */
[----:B------:R-:W-:Y:S01]  /*9750*/  IMAD.IADD R4, R3, 0x1, -R4 ;  /* 0x0000000103047824 */ /* 0x000fe200078e0a04 */
[----:B------:R-:W-:-:S04]  /*9760*/  LEA.HI R3, R130, R13, RZ, 0x3 ;  /* 0x0000000d82037211 */ /* 0x000fc800078f18ff */
[C---:B------:R-:W-:Y:S01]  /*9770*/  LOP3.LUT R160, R3.reuse, 0x3ffffff8, RZ, 0xc0, !PT ;  /* 0x3ffffff803a07812 */ /* 0x040fe200078ec0ff */
[----:B------:R-:W-:Y:S01]  /*9780*/  IMAD.SHL.U32 R5, R3, 0x2, RZ ;  /* 0x0000000203057824 */ /* 0x000fe200078e00ff */
[----:B------:R-:W-:-:S04]  /*9790*/  LEA.HI R3, R129, R12, RZ, 0x3 ;  /* 0x0000000c81037211 */ /* 0x000fc800078f18ff */
[----:B------:R-:W-:Y:S01]  /*97a0*/  LEA.HI.SX32 R3, R3, 0x80, 0x1d ;  /* 0x0000008003037811 */ /* 0x000fe200078feaff */
[----:B------:R0:W-:Y:S01]  /*97b0*/  STS [R153.X4+`(shared_array)], R154 ;  /* 0x0000009a99007388 */ /* 0x0001e20000004800 */
[----:B------:R-:W-:-:S04]  /*97c0*/  LOP3.LUT R5, R5, 0x3ffffff0, RZ, 0xc0, !PT ;  /* 0x3ffffff005057812 */ /* 0x000fc800078ec0ff */
[----:B------:R-:W-:Y:S01]  /*97d0*/  IADD3 R160, R5, R13, -R160 ;  /* 0x0000000d05a07210 */ /* 0x000fe20007ffe8a0 */
[----:B0-----:R-:W-:-:S05]  /*97e0*/  IMAD.WIDE R154, R3, 0x4, R8 ;  /* 0x00000004039a7825 */ /* 0x001fca00078e0208 */
[----:B------:R-:W2:Y:S04]  /*97f0*/  LDG.E.CONSTANT R5, [R154.64] ;  /* 0x000000049a057981 */ /* 0x000ea8000c1e9900 */
[----:B------:R-:W-:Y:S04]  /*9800*/  STS [R153.X4+`((shared_array + 0x20))], R4 ;  /* 0x0000000499007388 */ /* 0x000fe80000004800 */
[----:B------:R-:W2:Y:S02]  /*9810*/  LDS R162, [R160.X4+`((shared_array + 0x20))] ;  /* 0x00000000a0a27984 */ /* 0x000ea40000004800 */
[----:B--2---:R-:W-:-:S04]  /*9820*/  IMAD.WIDE.U32 R4, R162, R5, RZ ;  /* 0x00000005a2047225 */ /* 0x004fc800078e00ff */
[----:B------:R-:W-:-:S04]  /*9830*/  IMAD R3, R4, R7, RZ ;  /* 0x0000000704037224 */ /* 0x000fc800078e02ff */
[----:B------:R-:W-:-:S05]  /*9840*/  IMAD.HI.U32 R3, R3, R6, RZ ;  /* 0x0000000603037227 */ /* 0x000fca00078e00ff */
[----:B------:R-:W-:Y:S02]  /*9850*/  IADD3 R4, R5, R6, -R3 ;  /* 0x0000000605047210 */ /* 0x000fe40007ffe803 */
[----:B------:R-:W0:Y:S02]  /*9860*/  LDS R3, [R160.X4+`(shared_array)] ;  /* 0x00000000a0037984 */ /* 0x000e240000004800 */
[----:B0-----:R-:W-:-:S04]  /*9870*/  ISETP.GE.U32.AND P0, PT, R3, R152, PT ;  /* 0x000000980300720c */ /* 0x001fc80003f06070 */
[----:B------:R-:W-:-:S04]  /*9880*/  SEL R162, R152, RZ, P0 ;  /* 0x000000ff98a27207 */ /* 0x000fc80000000000 */
[----:B------:R-:W-:-:S05]  /*9890*/  IADD3 R3, R3, -R162, RZ ;  /* 0x800000a203037210 */ /* 0x000fca0007ffe0ff */
[--C-:B------:R-:W-:Y:S02]  /*98a0*/  IMAD.IADD R5, R4, 0x1, R3.reuse ;  /* 0x0000000104057824 */ /* 0x100fe400078e0203 */
        /* <DEDUP_REMOVED lines=114> */
[----:B------:R-:W-:Y:S01]  /*9fd0*/  IMAD.IADD R160, R4, 0x1, R3 ;  /* 0x0000000104a07824 */ /* 0x000fe200078e0203 */
        /* <DEDUP_REMOVED lines=44> */
[----:B------:R-:W-:-:S05]  /*a2a0*/  IMAD.IADD R3, R3, 0x1, -R160 ;  /* 0x0000000103037824 */ /* 0x000fca00078e0aa0 */
[----:B------:R-:W-:Y:S01]  /*a2b0*/  IADD3 R160, R4, R3, RZ ;  /* 0x0000000304a07210 */ /* 0x000fe20007ffe0ff */
        /* <DEDUP_REMOVED lines=56> */
[----:B------:R0:W2:Y:S04]  /*a640*/  LDG.E.CONSTANT R5, [R154.64] ;  /* 0x000000049a057981 */ /* 0x0000a8000c1e9900 */
[----:B------:R-:W-:Y:S04]  /*a650*/  STS [R153.X4+`(shared_array)], R160 ;  /* 0x000000a099007388 */ /* 0x000fe80000004800 */
[----:B------:R-:W-:Y:S04]  /*a660*/  STS [R153.X4+`((shared_array + 0x20))], R4 ;  /* 0x0000000499007388 */ /* 0x000fe80000004800 */
[----:B------:R-:W2:Y:S01]  /*a670*/  LDS R160, [R161.X4+`((shared_array + 0x20))] ;  /* 0x00000000a1a07984 */ /* 0x000ea20000004800 */
[----:B------:R-:W-:-:S04]  /*a680*/  LEA.HI R83, R83, R82, RZ, 0x3 ;  /* 0x0000005253537211 */ /* 0x000fc800078f18ff */
[----:B0-----:R-:W-:-:S05]  /*a690*/  LEA.HI.SX32 R155, R83, 0x80, 0x1d ;  /* 0x00000080539b7811 */ /* 0x001fca00078feaff */
[----:B------:R-:W-:-:S04]  /*a6a0*/  IMAD.WIDE R154, R155, 0x4, R8 ;  /* 0x000000049b9a7825 */ /* 0x000fc800078e0208 */
        /* <DEDUP_REMOVED lines=14> */
[----:B------:R-:W-:-:S04]  /*a790*/  LOP3.LUT R5, R5, 0x3ffffff0, RZ, 0xc0, !PT ;  /* 0x3ffffff005057812 */ /* 0x000fc800078ec0ff */
[----:B------:R-:W-:Y:S02]  /*a7a0*/  IADD3 R83, R5, R106, -R3 ;  /* 0x0000006a05537210 */ /* 0x000fe40007ffe803 */
        /* <DEDUP_REMOVED lines=23> */
[----:B------:R0:W2:Y:S04]  /*a920*/  LDG.E.CONSTANT R5, [R154.64] ;  /* 0x000000049a057981 */ /* 0x0000a8000c1e9900 */
[----:B------:R-:W-:Y:S04]  /*a930*/  STS [R83.X4+`(shared_array)], R160 ;  /* 0x000000a053007388 */ /* 0x000fe80000004800 */
[----:B------:R1:W-:Y:S04]  /*a940*/  STS [R83.X4+`((shared_array + 0x20))], R4 ;  /* 0x0000000453007388 */ /* 0x0003e80000004800 */
[----:B------:R-:W2:Y:S01]  /*a950*/  LDS R160, [R121.X4+`((shared_array + 0x20))] ;  /* 0x0000000079a07984 */ /* 0x000ea20000004800 */
[----:B-1----:R-:W-:-:S04]  /*a960*/  LEA.HI R83, R98, R97, RZ, 0x3 ;  /* 0x0000006162537211 */ /* 0x002fc800078f18ff */
        /* <DEDUP_REMOVED lines=41> */
[----:B------:R0:W2:Y:S04]  /*ac00*/  LDG.E.CONSTANT R5, [R154.64] ;  /* 0x000000049a057981 */ /* 0x0000a8000c1e9900 */
[----:B------:R-:W-:Y:S04]  /*ac10*/  STS [R83.X4+`(shared_array)], R160 ;  /* 0x000000a053007388 */ /* 0x000fe80000004800 */
[----:B------:R-:W-:Y:S04]  /*ac20*/  STS [R83.X4+`((shared_array + 0x20))], R4 ;  /* 0x0000000453007388 */ /* 0x000fe80000004800 */
[----:B------:R-:W2:Y:S01]  /*ac30*/  LDS R160, [R121.X4+`((shared_array + 0x20))] ;  /* 0x0000000079a07984 */ /* 0x000ea20000004800 */
[----:B------:R-:W-:-:S04]  /*ac40*/  LEA.HI R115, R115, R10, RZ, 0x2 ;  /* 0x0000000a73737211 */ /* 0x000fc800078f10ff */
[----:B------:R-:W-:Y:S02]  /*ac50*/  LEA.HI.SX32 R115, R115, 0x100, 0x1e ;  /* 0x0000010073737811 */ /* 0x000fe400078ff2ff */
[----:B------:R-:W-:-:S04]  /*ac60*/  LEA.HI R129, R129, R12, RZ, 0x2 ;  /* 0x0000000c81817211 */ /* 0x000fc800078f10ff */
[----:B------:R-:W-:Y:S02]  /*ac70*/  LEA.HI.SX32 R129, R129, 0x100, 0x1e ;  /* 0x0000010081817811 */ /* 0x000fe400078ff2ff */
[----:B------:R-:W-:-:S04]  /*ac80*/  LEA.HI R122, R122, R15, RZ, 0x2 ;  /* 0x0000000f7a7a7211 */ /* 0x000fc800078f10ff */
[----:B0-----:R-:W-:-:S05]  /*ac90*/  LEA.HI.SX32 R155, R122, 0x100, 0x1e ;  /* 0x000001007a9b7811 */ /* 0x001fca00078ff2ff */
[----:B------:R-:W-:-:S06]  /*aca0*/  IMAD.WIDE R154, R155, 0x4, R8 ;  /* 0x000000049b9a7825 */ /* 0x000fcc00078e0208 */
[----:B------:R-:W3:Y:S01]  /*acb0*/  LDG.E.CONSTANT R154, [R154.64] ;  /* 0x000000049a9a7981 */ /* 0x000ee2000c1e9900 */
        /* <DEDUP_REMOVED lines=8> */
[----:B------:R-:W-:Y:S01]  /*ad40*/  IMAD R5, R6, 0x2, R3 ;  /* 0x0000000206057824 */ /* 0x000fe200078e0203 */
[----:B------:R-:W-:-:S03]  /*ad50*/  IADD3 R160, R4, R3, RZ ;  /* 0x0000000304a07210 */ /* 0x000fc60007ffe0ff */
[----:B------:R-:W-:Y:S02]  /*ad60*/  IMAD.IADD R162, R5, 0x1, -R4 ;  /* 0x0000000105a27824 */ /* 0x000fe400078e0a04 */
[----:B------:R-:W-:-:S05]  /*ad70*/  IMAD.WIDE R4, R115, 0x4, R8 ;  /* 0x0000000473047825 */ /* 0x000fca00078e0208 */
[----:B------:R0:W2:Y:S01]  /*ad80*/  LDG.E.CONSTANT R115, [R4.64] ;  /* 0x0000000404737981 */ /* 0x0000a2000c1e9900 */
[----:B------:R-:W-:-:S05]  /*ad90*/  IMAD.WIDE R152, R129, 0x4, R8 ;  /* 0x0000000481987825 */ /* 0x000fca00078e0208 */
[----:B------:R1:W4:Y:S01]  /*ada0*/  LDG.E.CONSTANT R129, [R152.64] ;  /* 0x0000000498817981 */ /* 0x000322000c1e9900 */
[----:B------:R-:W-:-:S04]  /*adb0*/  LEA.HI R137, R137, R14, RZ, 0x2 ;  /* 0x0000000e89897211 */ /* 0x000fc800078f10ff */
[----:B------:R-:W-:-:S05]  /*adc0*/  LEA.HI.SX32 R137, R137, 0x100, 0x1e ;  /* 0x0000010089897811 */ /* 0x000fca00078ff2ff */
[----:B0-----:R-:W-:-:S05]  /*add0*/  IMAD.WIDE R4, R137, 0x4, R8 ;  /* 0x0000000489047825 */ /* 0x001fca00078e0208 */
[----:B------:R2:W5:Y:S01]  /*ade0*/  LDG.E.CONSTANT R161, [R4.64] ;  /* 0x0000000404a17981 */ /* 0x000562000c1e9900 */
        /* <DEDUP_REMOVED lines=8> */
[----:B------:R-:W2:Y:S01]  /*ae70*/  LDS R122, [R139.X4+`((shared_array + 0x10))] ;  /* 0x000000008b7a7984 */ /* 0x000ea20000004800 */
[----:B------:R-:W-:-:S03]  /*ae80*/  LEA.HI R147, R147, R32, RZ, 0x2 ;  /* 0x0000002093937211 */ /* 0x000fc600078f10ff */
[----:B------:R-:W0:Y:S01]  /*ae90*/  LDS R83, [R139.X4+`(shared_array)] ;  /* 0x000000008b537984 */ /* 0x000e220000004800 */
[----:B------:R-:W-:-:S05]  /*aea0*/  LEA.HI.SX32 R147, R147, 0x100, 0x1e ;  /* 0x0000010093937811 */ /* 0x000fca00078ff2ff */
[----:B-1----:R-:W-:-:S05]  /*aeb0*/  IMAD.WIDE R152, R147, 0x4, R8 ;  /* 0x0000000493987825 */ /* 0x002fca00078e0208 */
[----:B------:R1:W3:Y:S01]  /*aec0*/  LDG.E.CONSTANT R121, [R152.64] ;  /* 0x0000000498797981 */ /* 0x0002e2000c1e9900 */
[----:B------:R-:W-:Y:S02]  /*aed0*/  LEA.HI R130, R130, R13, RZ, 0x2 ;  /* 0x0000000d82827211 */ /* 0x000fe400078f10ff */
[----:B------:R-:W-:-:S04]  /*aee0*/  LEA.HI R144, R144, R33, RZ, 0x2 ;  /* 0x0000002190907211 */ /* 0x000fc800078f10ff */
[----:B-1----:R-:W-:-:S05]  /*aef0*/  LEA.HI.SX32 R153, R144, 0x100, 0x1e ;  /* 0x0000010090997811 */ /* 0x002fca00078ff2ff */
[----:B------:R-:W-:-:S06]  /*af00*/  IMAD.WIDE R152, R153, 0x4, R8 ;  /* 0x0000000499987825 */ /* 0x000fcc00078e0208 */
[----:B------:R-:W3:Y:S01]  /*af10*/  LDG.E.CONSTANT R152, [R152.64] ;  /* 0x0000000498987981 */ /* 0x000ee2000c1e9900 */
[----:B------:R-:W-:Y:S02]  /*af20*/  LEA.HI R145, R145, R34, RZ, 0x2 ;  /* 0x0000002291917211 */ /* 0x000fe400078f10ff */
[----:B------:R-:W-:Y:S02]  /*af30*/  LEA.HI R48, R48, R35, RZ, 0x2 ;  /* 0x0000002330307211 */ /* 0x000fe400078f10ff */
[----:B------:R-:W-:Y:S02]  /*af40*/  LEA.HI R136, R136, R43, RZ, 0x2 ;  /* 0x0000002b88887211 */ /* 0x000fe400078f10ff */
[----:B------:R-:W-:-:S04]  /*af50*/  LEA.HI R51, R51, R50, RZ, 0x2 ;  /* 0x0000003233337211 */ /* 0x000fc800078f10ff */
[----:B------:R-:W-:Y:S01]  /*af60*/  LEA.HI.SX32 R51, R51, 0x100, 0x1e ;  /* 0x0000010033337811 */ /* 0x000fe200078ff2ff */
[----:B--2---:R-:W-:-:S04]  /*af70*/  IMAD.WIDE.U32 R4, R122, R115, RZ ;  /* 0x000000737a047225 */ /* 0x004fc800078e00ff */
[----:B------:R-:W-:-:S04]  /*af80*/  IMAD R3, R4, R7, RZ ;  /* 0x0000000704037224 */ /* 0x000fc800078e02ff */
[----:B------:R-:W-:-:S05]  /*af90*/  IMAD.HI.U32 R3, R3, R6, RZ ;  /* 0x0000000603037227 */ /* 0x000fca00078e00ff */
[----:B------:R-:W-:Y:S01]  /*afa0*/  IADD3 R4, R5, R6, -R3 ;  /* 0x0000000605047210 */ /* 0x000fe20007ffe803 */
[C---:B------:R-:W-:Y:S01]  /*afb0*/  IMAD.SHL.U32 R3, R130.reuse, 0x2, RZ ;  /* 0x0000000282037824 */ /* 0x040fe200078e00ff */
[----:B------:R-:W-:-:S04]  /*afc0*/  LOP3.LUT R130, R130, 0x3ffffffc, RZ, 0xc0, !PT ;  /* 0x3ffffffc82827812 */ /* 0x000fc800078ec0ff */
[----:B------:R-:W-:Y:S01]  /*afd0*/  LOP3.LUT R5, R3, 0x3ffffff8, RZ, 0xc0, !PT ;  /* 0x3ffffff803057812 */ /* 0x000fe200078ec0ff */
[--C-:B0-----:R-:W-:Y:S02]  /*afe0*/  IMAD R3, R6, 0x2, R83.reuse ;  /* 0x0000000206037824 */ /* 0x101fe400078e0253 */
[----:B------:R-:W-:Y:S01]  /*aff0*/  IMAD.IADD R122, R4, 0x1, R83 ;  /* 0x00000001047a7824 */ /* 0x000fe200078e0253 */
[----:B------:R-:W-:Y:S01]  /*b000*/  IADD3 R115, R5, R13, -R130 ;  /* 0x0000000d05737210 */ /* 0x000fe20007ffe882 */
[----:B------:R-:W-:-:S03]  /*b010*/  IMAD.IADD R130, R3, 0x1, -R4 ;  /* 0x0000000103827824 */ /* 0x000fc600078e0a04 */
[----:B------:R-:W-:Y:S04]  /*b020*/  STS [R139.X4+`(shared_array)], R122 ;  /* 0x0000007a8b007388 */ /* 0x000fe80000004800 */
[----:B------:R-:W-:Y:S04]  /*b030*/  STS [R139.X4+`((shared_array + 0x10))], R130 ;  /* 0x000000828b007388 */ /* 0x000fe80000004800 */
[----:B------:R-:W4:Y:S04]  /*b040*/  LDS R4, [R115.X4+`((shared_array + 0x10))] ;  /* 0x0000000073047984 */ /* 0x000f280000004800 */
[----:B------:R-:W0:Y:S01]  /*b050*/  LDS R83, [R115.X4+`(shared_array)] ;  /* 0x0000000073537984 */ /* 0x000e220000004800 */
[----:B----4-:R-:W-:-:S04]  /*b060*/  IMAD.WIDE.U32 R4, R4, R129, RZ ;  /* 0x0000008104047225 */ /* 0x010fc800078e00ff */
[----:B------:R-:W-:-:S04]  /*b070*/  IMAD R3, R4, R7, RZ ;  /* 0x0000000704037224 */ /* 0x000fc800078e02ff */
[----:B------:R-:W-:-:S05]  /*b080*/  IMAD.HI.U32 R3, R3, R6, RZ ;  /* 0x0000000603037227 */ /* 0x000fca00078e00ff */
[----:B------:R-:W-:Y:S01]  /*b090*/  IADD3 R4, R5, R6, -R3 ;  /* 0x0000000605047210 */ /* 0x000fe20007ffe803 */
[----:B0-----:R-:W-:-:S05]  /*b0a0*/  IMAD R3, R6, 0x2, R83 ;  /* 0x0000000206037824 */ /* 0x001fca00078e0253 */
[----:B------:R-:W-:Y:S01]  /*b0b0*/  IADD3 R130, -R4, R3, RZ ;  /* 0x0000000304827210 */ /* 0x000fe20007ffe1ff */
[C---:B------:R-:W-:Y:S01]  /*b0c0*/  IMAD.SHL.U32 R3, R145.reuse, 0x2, RZ ;  /* 0x0000000291037824 */ /* 0x040fe200078e00ff */
[----:B------:R-:W-:Y:S02]  /*b0d0*/  LOP3.LUT R145, R145, 0x3ffffffc, RZ, 0xc0, !PT ;  /* 0x3ffffffc91917812 */ /* 0x000fe400078ec0ff */
[----:B------:R-:W-:Y:S02]  /*b0e0*/  LEA.HI.SX32 R5, R48, 0x100, 0x1e ;  /* 0x0000010030057811 */ /* 0x000fe400078ff2ff */
[----:B------:R-:W-:Y:S01]  /*b0f0*/  LOP3.LUT R3, R3, 0x3ffffff8, RZ, 0xc0, !PT ;  /* 0x3ffffff803037812 */ /* 0x000fe200078ec0ff */
[----:B------:R-:W-:-:S03]  /*b100*/  IMAD.IADD R122, R4, 0x1, R83 ;  /* 0x00000001047a7824 */ /* 0x000fc600078e0253 */
[----:B------:R-:W-:Y:S01]  /*b110*/  IADD3 R48, R3, R34, -R145 ;  /* 0x0000002203307210 */ /* 0x000fe20007ffe891 */
[----:B------:R-:W-:Y:S01]  /*b120*/  IMAD.WIDE R144, R5, 0x4, R8 ;  /* 0x0000000405907825 */ /* 0x000fe200078e0208 */
[----:B------:R0:W-:Y:S04]  /*b130*/  STS [R115.X4+`(shared_array)], R122 ;  /* 0x0000007a73007388 */ /* 0x0001e80000004800 */
[----:B------:R-:W-:Y:S04]  /*b140*/  STS [R115.X4+`((shared_array + 0x10))], R130 ;  /* 0x0000008273007388 */ /* 0x000fe80000004800 */
[----:B------:R-:W3:Y:S04]  /*b150*/  LDS R5, [R48.X4+`((shared_array + 0x10))] ;  /* 0x0000000030057984 */ /* 0x000ee80000004800 */
[----:B------:R-:W2:Y:S04]  /*b160*/  LDG.E.CONSTANT R144, [R144.64] ;  /* 0x0000000490907981 */ /* 0x000ea8000c1e9900 */
[----:B------:R-:W1:Y:S01]  /*b170*/  LDS R83, [R48.X4+`(shared_array)] ;  /* 0x0000000030537984 */ /* 0x000e620000004800 */
[----:B0-----:R-:W-:Y:S01]  /*b180*/  LOP3.LUT R122, R136, 0x3ffffffc, RZ, 0xc0, !PT ;  /* 0x3ffffffc887a7812 */ /* 0x001fe200078ec0ff */
[----:B---3--:R-:W-:-:S04]  /*b190*/  IMAD.WIDE.U32 R4, R5, R154, RZ ;  /* 0x0000009a05047225 */ /* 0x008fc800078e00ff */
[----:B------:R-:W-:-:S04]  /*b1a0*/  IMAD R3, R4, R7, RZ ;  /* 0x0000000704037224 */ /* 0x000fc800078e02ff */
[----:B------:R-:W-:-:S05]  /*b1b0*/  IMAD.HI.U32 R3, R3, R6, RZ ;  /* 0x0000000603037227 */ /* 0x000fca00078e00ff */
[----:B------:R-:W-:Y:S01]  /*b1c0*/  IADD3 R4, R5, R6, -R3 ;  /* 0x0000000605047210 */ /* 0x000fe20007ffe803 */
[----:B------:R-:W-:Y:S02]  /*b1d0*/  IMAD.SHL.U32 R5, R136, 0x2, RZ ;  /* 0x0000000288057824 */ /* 0x000fe400078e00ff */
[----:B-1----:R-:W-:Y:S02]  /*b1e0*/  IMAD R3, R6, 0x2, R83 ;  /* 0x0000000206037824 */ /* 0x002fe400078e0253 */
[----:B------:R-:W-:Y:S01]  /*b1f0*/  IMAD.WIDE R136, R51, 0x4, R8 ;  /* 0x0000000433887825 */ /* 0x000fe200078e0208 */
[----:B------:R-:W-:-:S03]  /*b200*/  LOP3.LUT R5, R5, 0x3ffffff8, RZ, 0xc0, !PT ;  /* 0x3ffffff805057812 */ /* 0x000fc600078ec0ff */
[----:B------:R-:W-:Y:S01]  /*b210*/  IMAD.IADD R83, R4, 0x1, R83 ;  /* 0x0000000104537824 */ /* 0x000fe200078e0253 */
[----:B------:R-:W-:Y:S01]  /*b220*/  IADD3 R122, R5, R43, -R122 ;  /* 0x0000002b057a7210 */ /* 0x000fe20007ffe87a */
[----:B------:R-:W-:Y:S01]  /*b230*/  IMAD.IADD R115, R3, 0x1, -R4 ;  /* 0x0000000103737824 */ /* 0x000fe200078e0a04 */
[----:B------:R0:W3:Y:S04]  /*b240*/  LDG.E.CONSTANT R129, [R136.64] ;  /* 0x0000000488817981 */ /* 0x0000e8000c1e9900 */
[----:B------:R-:W-:Y:S04]  /*b250*/  STS [R48.X4+`(shared_array)], R83 ;  /* 0x0000005330007388 */ /* 0x000fe80000004800 */
[----:B------:R-:W-:Y:S04]  /*b260*/  STS [R48.X4+`((shared_array + 0x10))], R115 ;  /* 0x0000007330007388 */ /* 0x000fe80000004800 */
[----:B------:R-:W5:Y:S04]  /*b270*/  LDS R4, [R122.X4+`((shared_array + 0x10))] ;  /* 0x000000007a047984 */ /* 0x000f680000004800 */
[----:B------:R-:W1:Y:S01]  /*b280*/  LDS R51, [R122.X4+`(shared_array)] ;  /* 0x000000007a337984 */ /* 0x000e620000004800 */
[----:B------:R-:W-:Y:S01]  /*b290*/  LEA.HI R138, R138, R49, RZ, 0x2 ;  /* 0x000000318a8a7211 */ /* 0x000fe200078f10ff */
[----:B-----5:R-:W-:-:S04]  /*b2a0*/  IMAD.WIDE.U32 R4, R4, R161, RZ ;  /* 0x000000a104047225 */ /* 0x020fc800078e00ff */
[----:B------:R-:W-:Y:S01]  /*b2b0*/  IMAD R3, R4, R7, RZ ;  /* 0x0000000704037224 */ /* 0x000fe200078e02ff */
[----:B------:R-:W-:-:S03]  /*b2c0*/  LEA.HI R4, R56, R57, RZ, 0x2 ;  /* 0x0000003938047211 */ /* 0x000fc600078f10ff */
[----:B------:R-:W-:Y:S01]  /*b2d0*/  IMAD.HI.U32 R3, R3, R6, RZ ;  /* 0x0000000603037227 */ /* 0x000fe200078e00ff */
[----:B0-----:R-:W-:-:S03]  /*b2e0*/  LEA.HI.SX32 R137, R4, 0x100, 0x1e ;  /* 0x0000010004897811 */ /* 0x001fc600078ff2ff */
[----:B------:R-:W-:Y:S01]  /*b2f0*/  IMAD.SHL.U32 R56, R138, 0x2, RZ ;  /* 0x000000028a387824 */ /* 0x000fe200078e00ff */
[----:B------:R-:W-:Y:S01]  /*b300*/  IADD3 R4, R5, R6, -R3 ;  /* 0x0000000605047210 */ /* 0x000fe20007ffe803 */
[----:B-1----:R-:W-:Y:S01]  /*b310*/  IMAD R3, R6, 0x2, R51 ;  /* 0x0000000206037824 */ /* 0x002fe200078e0233 */
[----:B------:R-:W-:Y:S01]  /*b320*/  LOP3.LUT R138, R138, 0x3ffffffc, RZ, 0xc0, !PT ;  /* 0x3ffffffc8a8a7812 */ /* 0x000fe200078ec0ff */
[----:B------:R-:W-:Y:S01]  /*b330*/  IMAD.WIDE R136, R137, 0x4, R8 ;  /* 0x0000000489887825 */ /* 0x000fe200078e0208 */
[----:B------:R-:W-:Y:S02]  /*b340*/  LOP3.LUT R56, R56, 0x3ffffff8, RZ, 0xc0, !PT ;  /* 0x3ffffff838387812 */ /* 0x000fe400078ec0ff */
[C---:B------:R-:W-:Y:S01]  /*b350*/  IADD3 R115, -R4.reuse, R3, RZ ;  /* 0x0000000304737210 */ /* 0x040fe20007ffe1ff */
[----:B------:R-:W-:Y:S01]  /*b360*/  IMAD.IADD R83, R4, 0x1, R51 ;  /* 0x0000000104537824 */ /* 0x000fe200078e0233 */
[----:B------:R-:W-:Y:S01]  /*b370*/  IADD3 R56, R56, R49, -R138 ;  /* 0x0000003138387210 */ /* 0x000fe20007ffe88a */
[----:B------:R0:W4:Y:S04]  /*b380*/  LDG.E.CONSTANT R130, [R136.64] ;  /* 0x0000000488827981 */ /* 0x000128000c1e9900 */
[----:B------:R1:W-:Y:S04]  /*b390*/  STS [R122.X4+`(shared_array)], R83 ;  /* 0x000000537a007388 */ /* 0x0003e80000004800 */
[----:B------:R-:W-:Y:S04]  /*b3a0*/  STS [R122.X4+`((shared_array + 0x10))], R115 ;  /* 0x000000737a007388 */ /* 0x000fe80000004800 */
[----:B------:R-:W5:Y:S04]  /*b3b0*/  LDS R4, [R56.X4+`((shared_array + 0x10))] ;  /* 0x0000000038047984 */ /* 0x000f680000004800 */
[----:B------:R-:W5:Y:S01]  /*b3c0*/  LDS R51, [R56.X4+`(shared_array)] ;  /* 0x0000000038337984 */ /* 0x000f620000004800 */
[----:B------:R-:W-:-:S02]  /*b3d0*/  LEA.HI R11, R11, R58, RZ, 0x2 ;  /* 0x0000003a0b0b7211 */ /* 0x000fc400078f10ff */
[----:B------:R-:W-:-:S03]  /*b3e0*/  LEA.HI R59, R59, R64, RZ, 0x2 ;  /* 0x000000403b3b7211 */ /* 0x000fc600078f10ff */
[----:B------:R-:W-:Y:S01]  /*b3f0*/  IMAD.SHL.U32 R48, R11, 0x2, RZ ;  /* 0x000000020b307824 */ /* 0x000fe200078e00ff */
[----:B------:R-:W-:Y:S02]  /*b400*/  LEA.HI.SX32 R59, R59, 0x100, 0x1e ;  /* 0x000001003b3b7811 */ /* 0x000fe400078ff2ff */
[----:B------:R-:W-:Y:S02]  /*b410*/  LOP3.LUT R11, R11, 0x3ffffffc, RZ, 0xc0, !PT ;  /* 0x3ffffffc0b0b7812 */ /* 0x000fe400078ec0ff */
[----:B------:R-:W-:Y:S01]  /*b420*/  LOP3.LUT R48, R48, 0x3ffffff8, RZ, 0xc0, !PT ;  /* 0x3ffffff830307812 */ /* 0x000fe200078ec0ff */
[----:B0-----:R-:W-:-:S03]  /*b430*/  IMAD.WIDE R136, R59, 0x4, R8 ;  /* 0x000000043b887825 */ /* 0x001fc600078e0208 */
[----:B------:R-:W-:Y:S02]  /*b440*/  IADD3 R48, R48, R58, -R11 ;  /* 0x0000003a30307210 */ /* 0x000fe40007ffe80b */
[----:B-1----:R0:W4:Y:S01]  /*b450*/  LDG.E.CONSTANT R83, [R136.64] ;  /* 0x0000000488537981 */ /* 0x002122000c1e9900 */
[----:B-----5:R-:W-:-:S04]  /*b460*/  IMAD.WIDE.U32 R4, R4, R121, RZ ;  /* 0x0000007904047225 */ /* 0x020fc800078e00ff */
[----:B------:R-:W-:-:S04]  /*b470*/  IMAD R3, R4, R7, RZ ;  /* 0x0000000704037224 */ /* 0x000fc800078e02ff */
[----:B------:R-:W-:-:S05]  /*b480*/  IMAD.HI.U32 R3, R3, R6, RZ ;  /* 0x0000000603037227 */ /* 0x000fca00078e00ff */
[----:B------:R-:W-:Y:S01]  /*b490*/  IADD3 R4, R5, R6, -R3 ;  /* 0x0000000605047210 */ /* 0x000fe20007ffe803 */
[----:B------:R-:W-:-:S04]  /*b4a0*/  IMAD R3, R6, 0x2, R51 ;  /* 0x0000000206037824 */ /* 0x000fc800078e0233 */
[----:B------:R-:W-:Y:S02]  /*b4b0*/  IMAD.IADD R51, R4, 0x1, R51 ;  /* 0x0000000104337824 */ /* 0x000fe400078e0233 */
[----:B------:R-:W-:-:S03]  /*b4c0*/  IMAD.IADD R59, R3, 0x1, -R4 ;  /* 0x00000001033b7824 */ /* 0x000fc600078e0a04 */
[----:B------:R-:W-:Y:S04]  /*b4d0*/  STS [R56.X4+`(shared_array)], R51 ;  /* 0x0000003338007388 */ /* 0x000fe80000004800 */
[----:B------:R-:W-:Y:S04]  /*b4e0*/  STS [R56.X4+`((shared_array + 0x10))], R59 ;  /* 0x0000003b38007388 */ /* 0x000fe80000004800 */
[----:B------:R-:W1:Y:S04]  /*b4f0*/  LDS R5, [R48.X4+`((shared_array + 0x10))] ;  /* 0x0000000030057984 */ /* 0x000e680000004800 */
[----:B------:R-:W5:Y:S01]  /*b500*/  LDS R11, [R48.X4+`(shared_array)] ;  /* 0x00000000300b7984 */ /* 0x000f620000004800 */
[----:B------:R-:W-:Y:S01]  /*b510*/  LEA.HI R146, R146, R65, RZ, 0x2 ;  /* 0x0000004192927211 */ /* 0x000fe200078f10ff */
[----:B-1----:R-:W-:-:S04]  /*b520*/  IMAD.WIDE.U32 R4, R5, R152, RZ ;  /* 0x0000009805047225 */ /* 0x002fc800078e00ff */
[----:B------:R-:W-:Y:S01]  /*b530*/  IMAD R3, R4, R7, RZ ;  /* 0x0000000704037224 */ /* 0x000fe200078e02ff */
[----:B------:R-:W-:Y:S01]  /*b540*/  LEA.HI R4, R66, R67, RZ, 0x2 ;  /* 0x0000004342047211 */ /* 0x000fe200078f10ff */
[----:B------:R-:W-:Y:S02]  /*b550*/  IMAD.SHL.U32 R66, R146, 0x2, RZ ;  /* 0x0000000292427824 */ /* 0x000fe400078e00ff */
[-C--:B------:R-:W-:Y:S01]  /*b560*/  IMAD.HI.U32 R3, R3, R6.reuse, RZ ;  /* 0x0000000603037227 */ /* 0x080fe200078e00ff */
[----:B0-----:R-:W-:Y:S02]  /*b570*/  LEA.HI.SX32 R137, R4, 0x100, 0x1e ;  /* 0x0000010004897811 */ /* 0x001fe400078ff2ff */
[----:B------:R-:W-:Y:S02]  /*b580*/  LOP3.LUT R146, R146, 0x3ffffffc, RZ, 0xc0, !PT ;  /* 0x3ffffffc92927812 */ /* 0x000fe400078ec0ff */
[----:B------:R-:W-:Y:S01]  /*b590*/  IADD3 R4, R5, R6, -R3 ;  /* 0x0000000605047210 */ /* 0x000fe20007ffe803 */
[----:B-----5:R-:W-:Y:S01]  /*b5a0*/  IMAD R3, R6, 0x2, R11 ;  /* 0x0000000206037824 */ /* 0x020fe200078e020b */
[----:B------:R-:W-:Y:S01]  /*b5b0*/  LOP3.LUT R66, R66, 0x3ffffff8, RZ, 0xc0, !PT ;  /* 0x3ffffff842427812 */ /* 0x000fe200078ec0ff */
[----:B------:R-:W-:-:S03]  /*b5c0*/  IMAD.WIDE R136, R137, 0x4, R8 ;  /* 0x0000000489887825 */ /* 0x000fc600078e0208 */
[----:B------:R-:W-:Y:S01]  /*b5d0*/  IADD3 R66, R66, R65, -R146 ;  /* 0x0000004142427210 */ /* 0x000fe20007ffe892 */
[----:B------:R-:W-:Y:S02]  /*b5e0*/  IMAD.IADD R51, R4, 0x1, R11 ;  /* 0x0000000104337824 */ /* 0x000fe400078e020b */
[----:B------:R-:W-:Y:S01]  /*b5f0*/  IMAD.IADD R59, R3, 0x1, -R4 ;  /* 0x00000001033b7824 */ /* 0x000fe200078e0a04 */
[----:B------:R-:W5:Y:S04]  /*b600*/  LDG.E.CONSTANT R136, [R136.64] ;  /* 0x0000000488887981 */ /* 0x000f68000c1e9900 */
[----:B------:R-:W-:Y:S04]  /*b610*/  STS [R48.X4+`(shared_array)], R51 ;  /* 0x0000003330007388 */ /* 0x000fe80000004800 */
[----:B------:R-:W-:Y:S04]  /*b620*/  STS [R48.X4+`((shared_array + 0x10))], R59 ;  /* 0x0000003b30007388 */ /* 0x000fe80000004800 */
[----:B------:R-:W2:Y:S04]  /*b630*/  LDS R5, [R66.X4+`((shared_array + 0x10))] ;  /* 0x0000000042057984 */ /* 0x000ea80000004800 */
[----:B------:R-:W0:Y:S01]  /*b640*/  LDS R11, [R66.X4+`(shared_array)] ;  /* 0x00000000420b7984 */ /* 0x000e220000004800 */
[----:B------:R-:W-:-:S02]  /*b650*/  LEA.HI R75, R75, R72, RZ, 0x2 ;  /* 0x000000484b4b7211 */ /* 0x000fc400078f10ff */
[----:B------:R-:W-:Y:S02]  /*b660*/  LEA.HI R74, R74, R73, RZ, 0x2 ;  /* 0x000000494a4a7211 */ /* 0x000fe400078f10ff */
[----:B------:R-:W-:Y:S02]  /*b670*/  SHF.L.U32 R56, R75, 0x1, RZ ;  /* 0x000000014b387819 */ /* 0x000fe400000006ff */
[----:B------:R-:W-:Y:S02]  /*b680*/  LEA.HI.SX32 R115, R74, 0x100, 0x1e ;  /* 0x000001004a737811 */ /* 0x000fe400078ff2ff */
[----:B------:R-:W-:Y:S01]  /*b690*/  LOP3.LUT R56, R56, 0x3ffffff8, RZ, 0xc0, !PT ;  /* 0x3ffffff838387812 */ /* 0x000fe200078ec0ff */
[----:B--2---:R-:W-:-:S04]  /*b6a0*/  IMAD.WIDE.U32 R4, R5, R144, RZ ;  /* 0x0000009005047225 */ /* 0x004fc800078e00ff */
[----:B------:R-:W-:-:S04]  /*b6b0*/  IMAD R3, R4, R7, RZ ;  /* 0x0000000704037224 */ /* 0x000fc800078e02ff */
[----:B------:R-:W-:-:S05]  /*b6c0*/  IMAD.HI.U32 R3, R3, R6, RZ ;  /* 0x0000000603037227 */ /* 0x000fca00078e00ff */
[----:B------:R-:W-:Y:S01]  /*b6d0*/  IADD3 R4, R5, R6, -R3 ;  /* 0x0000000605047210 */ /* 0x000fe20007ffe803 */
[----:B0-----:R-:W-:Y:S01]  /*b6e0*/  IMAD R3, R6, 0x2, R11 ;  /* 0x0000000206037824 */ /* 0x001fe200078e020b */
[----:B------:R-:W-:Y:S01]  /*b6f0*/  LOP3.LUT R5, R75, 0x3ffffffc, RZ, 0xc0, !PT ;  /* 0x3ffffffc4b057812 */ /* 0x000fe200078ec0ff */
[----:B------:R-:W-:-:S03]  /*b700*/  IMAD.WIDE R74, R115, 0x4, R8 ;  /* 0x00000004734a7825 */ /* 0x000fc600078e0208 */
[----:B------:R-:W-:Y:S01]  /*b710*/  IADD3 R56, R56, R72, -R5 ;  /* 0x0000004838387210 */ /* 0x000fe20007ffe805 */
[----:B------:R-:W-:Y:S01]  /*b720*/  IMAD.IADD R51, R4, 0x1, R11 ;  /* 0x0000000104337824 */ /* 0x000fe200078e020b */
[----:B------:R0:W2:Y:S01]  /*b730*/  LDG.E.CONSTANT R115, [R74.64] ;  /* 0x000000044a737981 */ /* 0x0000a2000c1e9900 */
[----:B------:R-:W-:-:S03]  /*b740*/  IMAD.IADD R59, R3, 0x1, -R4 ;  /* 0x00000001033b7824 */ /* 0x000fc600078e0a04 */
[----:B------:R-:W-:Y:S04]  /*b750*/  STS [R66.X4+`(shared_array)], R51 ;  /* 0x0000003342007388 */ /* 0x000fe80000004800 */
[----:B------:R-:W-:Y:S04]  /*b760*/  STS [R66.X4+`((shared_array + 0x10))], R59 ;  /* 0x0000003b42007388 */ /* 0x000fe80000004800 */
[----:B------:R-:W3:Y:S04]  /*b770*/  LDS R4, [R56.X4+`((shared_array + 0x10))] ;  /* 0x0000000038047984 */ /* 0x000ee80000004800 */
[----:B------:R-:W1:Y:S01]  /*b780*/  LDS R11, [R56.X4+`(shared_array)] ;  /* 0x00000000380b7984 */ /* 0x000e620000004800 */
[----:B------:R-:W-:-:S02]  /*b790*/  SHF.R.S32.HI R121, RZ, 0x1f, R82 ;  /* 0x0000001fff797819 */ /* 0x000fc40000011452 */
[----:B------:R-:W-:-:S05]  /*b7a0*/  LEA.HI R80, R80, R81, RZ, 0x2 ;  /* 0x0000005150507211 */ /* 0x000fca00078f10ff */
[C---:B------:R-:W-:Y:S01]  /*b7b0*/  IMAD.SHL.U32 R48, R80.reuse, 0x2, RZ ;  /* 0x0000000250307824 */ /* 0x040fe200078e00ff */
[----:B------:R-:W-:-:S04]  /*b7c0*/  LOP3.LUT R80, R80, 0x3ffffffc, RZ, 0xc0, !PT ;  /* 0x3ffffffc50507812 */ /* 0x000fc800078ec0ff */
[----:B------:R-:W-:-:S04]  /*b7d0*/  LOP3.LUT R48, R48, 0x3ffffff8, RZ, 0xc0, !PT ;  /* 0x3ffffff830307812 */ /* 0x000fc800078ec0ff */
[----:B------:R-:W-:Y:S01]  /*b7e0*/  IADD3 R48, R48, R81, -R80 ;  /* 0x0000005130307210 */ /* 0x000fe20007ffe850 */
[----:B---3--:R-:W-:-:S04]  /*b7f0*/  IMAD.WIDE.U32 R4, R4, R129, RZ ;  /* 0x0000008104047225 */ /* 0x008fc800078e00ff */
[----:B------:R-:W-:Y:S01]  /*b800*/  IMAD R3, R4, R7, RZ ;  /* 0x0000000704037224 */ /* 0x000fe200078e02ff */
[----:B------:R-:W-:-:S03]  /*b810*/  LEA.HI R4, R121, R82, RZ, 0x2 ;  /* 0x0000005279047211 */ /* 0x000fc600078f10ff */
[----:B------:R-:W-:Y:S01]  /*b820*/  IMAD.HI.U32 R3, R3, R6, RZ ;  /* 0x0000000603037227 */ /* 0x000fe200078e00ff */
[----:B0-----:R-:W-:-:S04]  /*b830*/  LEA.HI.SX32 R75, R4, 0x100, 0x1e ;  /* 0x00000100044b7811 */ /* 0x001fc800078ff2ff */
[----:B------:R-:W-:Y:S01]  /*b840*/  IADD3 R4, R5, R6, -R3 ;  /* 0x0000000605047210 */ /* 0x000fe20007ffe803 */
[----:B-1----:R-:W-:Y:S02]  /*b850*/  IMAD R3, R6, 0x2, R11 ;  /* 0x0000000206037824 */ /* 0x002fe400078e020b */
[----:B------:R-:W-:-:S04]  /*b860*/  IMAD.WIDE R74, R75, 0x4, R8 ;  /* 0x000000044b4a7825 */ /* 0x000fc800078e0208 */
[----:B------:R-:W-:Y:S01]  /*b870*/  IMAD.IADD R51, R4, 0x1, R11 ;  /* 0x0000000104337824 */ /* 0x000fe200078e020b */
[----:B------:R0:W3:Y:S01]  /*b880*/  LDG.E.CONSTANT R80, [R74.64] ;  /* 0x000000044a507981 */ /* 0x0000e2000c1e9900 */
[----:B------:R-:W-:-:S03]  /*b890*/  IMAD.IADD R59, R3, 0x1, -R4 ;  /* 0x00000001033b7824 */ /* 0x000fc600078e0a04 */
[----:B------:R-:W-:Y:S04]  /*b8a0*/  STS [R56.X4+`(shared_array)], R51 ;  /* 0x0000003338007388 */ /* 0x000fe80000004800 */
[----:B------:R-:W-:Y:S04]  /*b8b0*/  STS [R56.X4+`((shared_array + 0x10))], R59 ;  /* 0x0000003b38007388 */ /* 0x000fe80000004800 */
[----:B------:R-:W4:Y:S04]  /*b8c0*/  LDS R5, [R48.X4+`((shared_array + 0x10))] ;  /* 0x0000000030057984 */ /* 0x000f280000004800 */
[----:B------:R-:W1:Y:S01]  /*b8d0*/  LDS R11, [R48.X4+`(shared_array)] ;  /* 0x00000000300b7984 */ /* 0x000e620000004800 */
[----:B------:R-:W-:-:S02]  /*b8e0*/  LEA.HI R91, R91, R88, RZ, 0x2 ;  /* 0x000000585b5b7211 */ /* 0x000fc400078f10ff */
[----:B------:R-:W-:-:S03]  /*b8f0*/  LEA.HI R90, R90, R89, RZ, 0x2 ;  /* 0x000000595a5a7211 */ /* 0x000fc600078f10ff */
[C---:B------:R-:W-:Y:S01]  /*b900*/  IMAD.SHL.U32 R66, R91.reuse, 0x2, RZ ;  /* 0x000000025b427824 */ /* 0x040fe200078e00ff */
[----:B0-----:R-:W-:Y:S02]  /*b910*/  LEA.HI.SX32 R75, R90, 0x100, 0x1e ;  /* 0x000001005a4b7811 */ /* 0x001fe400078ff2ff */
[----:B------:R-:W-:Y:S02]  /*b920*/  LOP3.LUT R91, R91, 0x3ffffffc, RZ, 0xc0, !PT ;  /* 0x3ffffffc5b5b7812 */ /* 0x000fe400078ec0ff */
[----:B------:R-:W-:Y:S01]  /*b930*/  LOP3.LUT R66, R66, 0x3ffffff8, RZ, 0xc0, !PT ;  /* 0x3ffffff842427812 */ /* 0x000fe200078ec0ff */
[----:B------:R-:W-:-:S03]  /*b940*/  IMAD.WIDE R74, R75, 0x4, R8 ;  /* 0x000000044b4a7825 */ /* 0x000fc600078e0208 */
[----:B------:R-:W-:Y:S02]  /*b950*/  IADD3 R66, R66, R88, -R91 ;  /* 0x0000005842427210 */ /* 0x000fe40007ffe85b */
[----:B------:R0:W3:Y:S01]  /*b960*/  LDG.E.CONSTANT R90, [R74.64] ;  /* 0x000000044a5a7981 */ /* 0x0000e2000c1e9900 */
[----:B----4-:R-:W-:-:S04]  /*b970*/  IMAD.WIDE.U32 R4, R5, R130, RZ ;  /* 0x0000008205047225 */ /* 0x010fc800078e00ff */
[----:B------:R-:W-:-:S04]  /*b980*/  IMAD R3, R4, R7, RZ ;  /* 0x0000000704037224 */ /* 0x000fc800078e02ff */
[----:B------:R-:W-:-:S05]  /*b990*/  IMAD.HI.U32 R3, R3, R6, RZ ;  /* 0x0000000603037227 */ /* 0x000fca00078e00ff */
[----:B------:R-:W-:Y:S02]  /*b9a0*/  IADD3 R4, R5, R6, -R3 ;  /* 0x0000000605047210 */ /* 0x000fe40007ffe803 */
[----:B-1----:R-:W-:-:S03]  /*b9b0*/  LEA R3, R6, R11, 0x1 ;  /* 0x0000000b06037211 */ /* 0x002fc600078e08ff */
[----:B------:R-:W-:Y:S02]  /*b9c0*/  IMAD.IADD R51, R4, 0x1, R11 ;  /* 0x0000000104337824 */ /* 0x000fe400078e020b */
[----:B------:R-:W-:-:S03]  /*b9d0*/  IMAD.IADD R59, R3, 0x1, -R4 ;  /* 0x00000001033b7824 */ /* 0x000fc600078e0a04 */
[----:B------:R-:W-:Y:S04]  /*b9e0*/  STS [R48.X4+`(shared_array)], R51 ;  /* 0x0000003330007388 */ /* 0x000fe80000004800 */
[----:B------:R-:W-:Y:S04]  /*b9f0*/  STS [R48.X4+`((shared_array + 0x10))], R59 ;  /* 0x0000003b30007388 */ /* 0x000fe80000004800 */
[----:B------:R-:W1:Y:S04]  /*ba00*/  LDS R4, [R66.X4+`((shared_array + 0x10))] ;  /* 0x0000000042047984 */ /* 0x000e680000004800 */
[----:B------:R-:W4:Y:S01]  /*ba10*/  LDS R11, [R66.X4+`(shared_array)] ;  /* 0x00000000420b7984 */ /* 0x000f220000004800 */
[----:B------:R-:W-:-:S05]  /*ba20*/  LEA.HI R99, R99, R96, RZ, 0x2 ;  /* 0x0000006063637211 */ /* 0x000fca00078f10ff */
[C---:B------:R-:W-:Y:S01]  /*ba30*/  IMAD.SHL.U32 R56, R99.reuse, 0x2, RZ ;  /* 0x0000000263387824 */ /* 0x040fe200078e00ff */
[----:B------:R-:W-:Y:S02]  /*ba40*/  LEA.HI R98, R98, R97, RZ, 0x2 ;  /* 0x0000006162627211 */ /* 0x000fe400078f10ff */
[----:B------:R-:W-:Y:S02]  /*ba50*/  LOP3.LUT R99, R99, 0x3ffffffc, RZ, 0xc0, !PT ;  /* 0x3ffffffc63637812 */ /* 0x000fe400078ec0ff */
[----:B------:R-:W-:Y:S02]  /*ba60*/  LOP3.LUT R56, R56, 0x3ffffff8, RZ, 0xc0, !PT ;  /* 0x3ffffff838387812 */ /* 0x000fe400078ec0ff */
[----:B0-----:R-:W-:Y:S02]  /*ba70*/  LEA.HI.SX32 R75, R98, 0x100, 0x1e ;  /* 0x00000100624b7811 */ /* 0x001fe400078ff2ff */
[----:B------:R-:W-:Y:S01]  /*ba80*/  IADD3 R56, R56, R96, -R99 ;  /* 0x0000006038387210 */ /* 0x000fe20007ffe863 */
[----:B-1----:R-:W-:-:S04]  /*ba90*/  IMAD.WIDE.U32 R4, R4, R83, RZ ;  /* 0x0000005304047225 */ /* 0x002fc800078e00ff */
[----:B------:R-:W-:-:S04]  /*baa0*/  IMAD R3, R4, R7, RZ ;  /* 0x0000000704037224 */ /* 0x000fc800078e02ff */
[----:B------:R-:W-:-:S05]  /*bab0*/  IMAD.HI.U32 R3, R3, R6, RZ ;  /* 0x0000000603037227 */ /* 0x000fca00078e00ff */
[----:B------:R-:W-:Y:S01]  /*bac0*/  IADD3 R4, R5, R6, -R3 ;  /* 0x0000000605047210 */ /* 0x000fe20007ffe803 */
[----:B----4-:R-:W-:-:S04]  /*bad0*/  IMAD R3, R6, 0x2, R11 ;  /* 0x0000000206037824 */ /* 0x010fc800078e020b */
[----:B------:R-:W-:Y:S02]  /*bae0*/  IMAD.IADD R51, R4, 0x1, R11 ;  /* 0x0000000104337824 */ /* 0x000fe400078e020b */
[----:B------:R-:W-:Y:S02]  /*baf0*/  IMAD.IADD R59, R3, 0x1, -R4 ;  /* 0x00000001033b7824 */ /* 0x000fe400078e0a04 */
[----:B------:R-:W-:Y:S01]  /*bb00*/  IMAD.WIDE R74, R75, 0x4, R8 ;  /* 0x000000044b4a7825 */ /* 0x000fe200078e0208 */
[----:B------:R-:W-:Y:S04]  /*bb10*/  STS [R66.X4+`(shared_array)], R51 ;  /* 0x0000003342007388 */ /* 0x000fe80000004800 */
[----:B------:R-:W-:Y:S04]  /*bb20*/  STS [R66.X4+`((shared_array + 0x10))], R59 ;  /* 0x0000003b42007388 */ /* 0x000fe80000004800 */
[----:B------:R-:W5:Y:S04]  /*bb30*/  LDS R5, [R56.X4+`((shared_array + 0x10))] ;  /* 0x0000000038057984 */ /* 0x000f680000004800 */
[----:B------:R0:W4:Y:S04]  /*bb40*/  LDG.E.CONSTANT R91, [R74.64] ;  /* 0x000000044a5b7981 */ /* 0x000128000c1e9900 */
[----:B------:R-:W1:Y:S01]  /*bb50*/  LDS R11, [R56.X4+`(shared_array)] ;  /* 0x00000000380b7984 */ /* 0x000e620000004800 */
[----:B------:R-:W-:-:S05]  /*bb60*/  LEA.HI R105, R105, R104, RZ, 0x2 ;  /* 0x0000006869697211 */ /* 0x000fca00078f10ff */
[C---:B------:R-:W-:Y:S01]  /*bb70*/  IMAD.SHL.U32 R48, R105.reuse, 0x2, RZ ;  /* 0x0000000269307824 */ /* 0x040fe200078e00ff */
[----:B------:R-:W-:Y:S02]  /*bb80*/  LEA.HI R112, R112, R107, RZ, 0x2 ;  /* 0x0000006b70707211 */ /* 0x000fe400078f10ff */
[----:B------:R-:W-:Y:S02]  /*bb90*/  LOP3.LUT R105, R105, 0x3ffffffc, RZ, 0xc0, !PT ;  /* 0x3ffffffc69697812 */ /* 0x000fe400078ec0ff */
[----:B------:R-:W-:Y:S02]  /*bba0*/  LOP3.LUT R48, R48, 0x3ffffff8, RZ, 0xc0, !PT ;  /* 0x3ffffff830307812 */ /* 0x000fe400078ec0ff */
[----:B0-----:R-:W-:Y:S01]  /*bbb0*/  LEA.HI.SX32 R75, R112, 0x100, 0x1e ;  /* 0x00000100704b7811 */ /* 0x001fe200078ff2ff */
[----:B-----5:R-:W-:-:S04]  /*bbc0*/  IMAD.WIDE.U32 R4, R5, R136, RZ ;  /* 0x0000008805047225 */ /* 0x020fc800078e00ff */
[----:B------:R-:W-:-:S04]  /*bbd0*/  IMAD R3, R4, R7, RZ ;  /* 0x0000000704037224 */ /* 0x000fc800078e02ff */
[----:B------:R-:W-:-:S05]  /*bbe0*/  IMAD.HI.U32 R3, R3, R6, RZ ;  /* 0x0000000603037227 */ /* 0x000fca00078e00ff */
[----:B------:R-:W-:Y:S01]  /*bbf0*/  IADD3 R4, R5, R6, -R3 ;  /* 0x0000000605047210 */ /* 0x000fe20007ffe803 */
[----:B-1----:R-:W-:Y:S01]  /*bc00*/  IMAD R3, R6, 0x2, R11 ;  /* 0x0000000206037824 */ /* 0x002fe200078e020b */
[----:B------:R-:W-:Y:S02]  /*bc10*/  IADD3 R48, R48, R104, -R105 ;  /* 0x0000006830307210 */ /* 0x000fe40007ffe869 */
[----:B------:R-:W-:Y:S01]  /*bc20*/  IADD3 R51, R4, R11, RZ ;  /* 0x0000000b04337210 */ /* 0x000fe20007ffe0ff */
[----:B------:R-:W-:Y:S02]  /*bc30*/  IMAD.IADD R59, R3, 0x1, -R4 ;  /* 0x00000001033b7824 */ /* 0x000fe400078e0a04 */
[----:B------:R-:W-:Y:S02]  /*bc40*/  IMAD.WIDE R74, R75, 0x4, R8 ;  /* 0x000000044b4a7825 */ /* 0x000fe400078e0208 */
[----:B------:R-:W-:Y:S04]  /*bc50*/  STS [R56.X4+`(shared_array)], R51 ;  /* 0x0000003338007388 */ /* 0x000fe80000004800 */
[----:B------:R-:W-:Y:S04]  /*bc60*/  STS [R56.X4+`((shared_array + 0x10))], R59 ;  /* 0x0000003b38007388 */ /* 0x000fe80000004800 */
[----:B------:R-:W2:Y:S04]  /*bc70*/  LDS R4, [R48.X4+`((shared_array + 0x10))] ;  /* 0x0000000030047984 */ /* 0x000ea80000004800 */
[----:B------:R0:W5:Y:S04]  /*bc80*/  LDG.E.CONSTANT R98, [R74.64] ;  /* 0x000000044a627981 */ /* 0x000168000c1e9900 */
[----:B------:R-:W1:Y:S01]  /*bc90*/  LDS R11, [R48.X4+`(shared_array)] ;  /* 0x00000000300b7984 */ /* 0x000e620000004800 */
[----:B------:R-:W-:-:S05]  /*bca0*/  LEA.HI R113, R113, R106, RZ, 0x2 ;  /* 0x0000006a71717211 */ /* 0x000fca00078f10ff */
[C---:B------:R-:W-:Y:S01]  /*bcb0*/  IMAD.SHL.U32 R66, R113.reuse, 0x2, RZ ;  /* 0x0000000271427824 */ /* 0x040fe200078e00ff */
[----:B------:R-:W-:-:S04]  /*bcc0*/  LOP3.LUT R113, R113, 0x3ffffffc, RZ, 0xc0, !PT ;  /* 0x3ffffffc71717812 */ /* 0x000fc800078ec0ff */
[----:B------:R-:W-:Y:S01]  /*bcd0*/  LOP3.LUT R66, R66, 0x3ffffff8, RZ, 0xc0, !PT ;  /* 0x3ffffff842427812 */ /* 0x000fe200078ec0ff */
[----:B--2---:R-:W-:-:S04]  /*bce0*/  IMAD.WIDE.U32 R4, R4, R115, RZ ;  /* 0x0000007304047225 */ /* 0x004fc800078e00ff */
[----:B------:R-:W-:-:S04]  /*bcf0*/  IMAD R3, R4, R7, RZ ;  /* 0x0000000704037224 */ /* 0x000fc800078e02ff */
[----:B------:R-:W-:-:S05]  /*bd00*/  IMAD.HI.U32 R3, R3, R6, RZ ;  /* 0x0000000603037227 */ /* 0x000fca00078e00ff */
[----:B------:R-:W-:Y:S01]  /*bd10*/  IADD3 R4, R5, R6, -R3 ;  /* 0x0000000605047210 */ /* 0x000fe20007ffe803 */
[----:B-1----:R-:W-:Y:S01]  /*bd20*/  IMAD R3, R6, 0x2, R11 ;  /* 0x0000000206037824 */ /* 0x002fe200078e020b */
[----:B------:R-:W-:Y:S02]  /*bd30*/  LEA.HI R5, R10, R10, RZ, 0x1 ;  /* 0x0000000a0a057211 */ /* 0x000fe400078f08ff */
[----:B------:R-:W-:Y:S01]  /*bd40*/  IADD3 R66, R66, R106, -R113 ;  /* 0x0000006a42427210 */ /* 0x000fe20007ffe871 */
[----:B------:R-:W-:Y:S01]  /*bd50*/  IMAD.IADD R59, R4, 0x1, R11 ;  /* 0x00000001043b7824 */ /* 0x000fe200078e020b */
[----:B0-----:R-:W-:Y:S01]  /*bd60*/  LEA.HI.SX32 R75, R5, 0x200, 0x1f ;  /* 0x00000200054b7811 */ /* 0x001fe200078ffaff */
[----:B------:R-:W-:-:S03]  /*bd70*/  IMAD.IADD R83, R3, 0x1, -R4 ;  /* 0x0000000103537824 */ /* 0x000fc600078e0a04 */
[----:B------:R-:W-:Y:S01]  /*bd80*/  STS [R48.X4+`(shared_array)], R59 ;  /* 0x0000003b30007388 */ /* 0x000fe20000004800 */
[----:B------:R-:W-:-:S03]  /*bd90*/  IMAD.WIDE R74, R75, 0x4, R8 ;  /* 0x000000044b4a7825 */ /* 0x000fc600078e0208 */
[----:B------:R-:W-:Y:S04]  /*bda0*/  STS [R48.X4+`((shared_array + 0x10))], R83 ;  /* 0x0000005330007388 */ /* 0x000fe80000004800 */
[----:B------:R-:W3:Y:S04]  /*bdb0*/  LDS R5, [R66.X4+`((shared_array + 0x10))] ;  /* 0x0000000042057984 */ /* 0x000ee80000004800 */
[----:B------:R0:W2:Y:S04]  /*bdc0*/  LDG.E.CONSTANT R99, [R74.64] ;  /* 0x000000044a637981 */ /* 0x0000a8000c1e9900 */
[----:B------:R-:W1:Y:S01]  /*bdd0*/  LDS R11, [R66.X4+`(shared_array)] ;  /* 0x00000000420b7984 */ /* 0x000e620000004800 */
[----:B------:R-:W-:-:S04]  /*bde0*/  IADD3 R51, R42, 0x340, RZ ;  /* 0x000003402a337810 */ /* 0x000fc80007ffe0ff */
[----:B------:R-:W-:-:S05]  /*bdf0*/  LEA.HI R114, R114, R51, RZ, 0x2 ;  /* 0x0000003372727211 */ /* 0x000fca00078f10ff */
[----:B------:R-:W-:Y:S01]  /*be00*/  IMAD.SHL.U32 R56, R114, 0x2, RZ ;  /* 0x0000000272387824 */ /* 0x000fe200078e00ff */
[----:B------:R-:W-:Y:S02]  /*be10*/  LEA.HI R12, R12, R12, RZ, 0x1 ;  /* 0x0000000c0c0c7211 */ /* 0x000fe400078f08ff */
[----:B------:R-:W-:Y:S02]  /*be20*/  LOP3.LUT R114, R114, 0x3ffffffc, RZ, 0xc0, !PT ;  /* 0x3ffffffc72727812 */ /* 0x000fe400078ec0ff */
[----:B------:R-:W-:Y:S01]  /*be30*/  LOP3.LUT R56, R56, 0x3ffffff8, RZ, 0xc0, !PT ;  /* 0x3ffffff838387812 */ /* 0x000fe200078ec0ff */
[----:B---3--:R-:W-:-:S04]  /*be40*/  IMAD.WIDE.U32 R4, R5, R80, RZ ;  /* 0x0000005005047225 */ /* 0x008fc800078e00ff */
[----:B------:R-:W-:-:S04]  /*be50*/  IMAD R3, R4, R7, RZ ;  /* 0x0000000704037224 */ /* 0x000fc800078e02ff */
[----:B------:R-:W-:-:S05]  /*be60*/  IMAD.HI.U32 R3, R3, R6, RZ ;  /* 0x0000000603037227 */ /* 0x000fca00078e00ff */
[----:B------:R-:W-:Y:S01]  /*be70*/  IADD3 R4, R5, R6, -R3 ;  /* 0x0000000605047210 */ /* 0x000fe20007ffe803 */
[--C-:B-1----:R-:W-:Y:S01]  /*be80*/  IMAD R3, R6, 0x2, R11.reuse ;  /* 0x0000000206037824 */ /* 0x102fe200078e020b */
[----:B0-----:R-:W-:Y:S02]  /*be90*/  LEA.HI.SX32 R75, R12, 0x200, 0x1f ;  /* 0x000002000c4b7811 */ /* 0x001fe400078ffaff */
[----:B------:R-:W-:Y:S01]  /*bea0*/  IADD3 R56, R56, R51, -R114 ;  /* 0x0000003338387210 */ /* 0x000fe20007ffe872 */
[C---:B------:R-:W-:Y:S01]  /*beb0*/  IMAD.IADD R59, R4.reuse, 0x1, R11 ;  /* 0x00000001043b7824 */ /* 0x040fe200078e020b */
[----:B------:R-:W-:Y:S01]  /*bec0*/  IADD3 R83, -R4, R3, RZ ;  /* 0x0000000304537210 */ /* 0x000fe20007ffe1ff */
[----:B------:R-:W-:-:S03]  /*bed0*/  IMAD.WIDE R74, R75, 0x4, R8 ;  /* 0x000000044b4a7825 */ /* 0x000fc600078e0208 */
[----:B------:R-:W-:Y:S04]  /*bee0*/  STS [R66.X4+`(shared_array)], R59 ;  /* 0x0000003b42007388 */ /* 0x000fe80000004800 */
[----:B------:R-:W-:Y:S04]  /*bef0*/  STS [R66.X4+`((shared_array + 0x10))], R83 ;  /* 0x0000005342007388 */ /* 0x000fe80000004800 */
[----:B------:R-:W0:Y:S04]  /*bf00*/  LDS R5, [R56.X4+`((shared_array + 0x10))] ;  /* 0x0000000038057984 */ /* 0x000e280000004800 */
[----:B------:R1:W3:Y:S04]  /*bf10*/  LDG.E.CONSTANT R80, [R74.64] ;  /* 0x000000044a507981 */ /* 0x0002e8000c1e9900 */
[----:B------:R-:W1:Y:S01]  /*bf20*/  LDS R11, [R56.X4+`(shared_array)] ;  /* 0x00000000380b7984 */ /* 0x000e620000004800 */
[----:B------:R-:W-:-:S05]  /*bf30*/  LEA.HI R123, R123, R120, RZ, 0x2 ;  /* 0x000000787b7b7211 */ /* 0x000fca00078f10ff */
[C---:B------:R-:W-:Y:S01]  /*bf40*/  IMAD.SHL.U32 R12, R123.reuse, 0x2, RZ ;  /* 0x000000027b0c7824 */ /* 0x040fe200078e00ff */
[----:B------:R-:W-:Y:S01]  /*bf50*/  LOP3.LUT R123, R123, 0x3ffffffc, RZ, 0xc0, !PT ;  /* 0x3ffffffc7b7b7812 */ /* 0x000fe200078ec0ff */
[----:B0-----:R-:W-:-:S04]  /*bf60*/  IMAD.WIDE.U32 R4, R5, R90, RZ ;  /* 0x0000005a05047225 */ /* 0x001fc800078e00ff */
[----:B------:R-:W-:-:S04]  /*bf70*/  IMAD R3, R4, R7, RZ ;  /* 0x0000000704037224 */ /* 0x000fc800078e02ff */
[----:B------:R-:W-:-:S05]  /*bf80*/  IMAD.HI.U32 R3, R3, R6, RZ ;  /* 0x0000000603037227 */ /* 0x000fca00078e00ff */
[----:B------:R-:W-:Y:S02]  /*bf90*/  IADD3 R4, R5, R6, -R3 ;  /* 0x0000000605047210 */ /* 0x000fe40007ffe803 */
[----:B------:R-:W-:Y:S01]  /*bfa0*/  LEA.HI R5, R15, R15, RZ, 0x1 ;  /* 0x0000000f0f057211 */ /* 0x000fe200078f08ff */
[----:B-1----:R-:W-:-:S03]  /*bfb0*/  IMAD R3, R6, 0x2, R11 ;  /* 0x0000000206037824 */ /* 0x002fc600078e020b */
[----:B------:R-:W-:Y:S02]  /*bfc0*/  LEA.HI.SX32 R5, R5, 0x200, 0x1f ;  /* 0x0000020005057811 */ /* 0x000fe400078ffaff */
[----:B------:R-:W-:Y:S01]  /*bfd0*/  LOP3.LUT R12, R12, 0x3ffffff8, RZ, 0xc0, !PT ;  /* 0x3ffffff80c0c7812 */ /* 0x000fe200078ec0ff */
[----:B------:R-:W-:Y:S02]  /*bfe0*/  IMAD.IADD R15, R4, 0x1, R11 ;  /* 0x00000001040f7824 */ /* 0x000fe400078e020b */
[----:B------:R-:W-:Y:S01]  /*bff0*/  IMAD.WIDE R74, R5, 0x4, R8 ;  /* 0x00000004054a7825 */ /* 0x000fe200078e0208 */
[----:B------:R-:W-:-:S03]  /*c000*/  IADD3 R12, R12, R120, -R123 ;  /* 0x000000780c0c7210 */ /* 0x000fc60007ffe87b */
[----:B------:R-:W-:Y:S01]  /*c010*/  IMAD.IADD R59, R3, 0x1, -R4 ;  /* 0x00000001033b7824 */ /* 0x000fe200078e0a04 */
[----:B------:R0:W-:Y:S04]  /*c020*/  STS [R56.X4+`(shared_array)], R15 ;  /* 0x0000000f38007388 */ /* 0x0001e80000004800 */
[----:B------:R1:W3:Y:S04]  /*c030*/  LDG.E.CONSTANT R74, [R74.64] ;  /* 0x000000044a4a7981 */ /* 0x0002e8000c1e9900 */
        /* <DEDUP_REMOVED lines=15> */
[----:B------:R-:W-:Y:S01]  /*c130*/  IADD3 R4, R5, R6, -R3 ;  /* 0x0000000605047210 */ /* 0x000fe20007ffe803 */
[----:B-1----:R-:W-:-:S04]  /*c140*/  IMAD R3, R6, 0x2, R11 ;  /* 0x0000000206037824 */ /* 0x002fc800078e020b */
[----:B------:R-:W-:Y:S02]  /*c150*/  IMAD.IADD R59, R4, 0x1, R11 ;  /* 0x00000001043b7824 */ /* 0x000fe400078e020b */
[----:B------:R-:W-:-:S03]  /*c160*/  IMAD.IADD R75, R3, 0x1, -R4 ;  /* 0x00000001034b7824 */ /* 0x000fc600078e0a04 */
        /* <DEDUP_REMOVED lines=8> */
[-C--:B------:R-:W-:Y:S01]  /*c1f0*/  IMAD.HI.U32 R3, R3, R6.reuse, RZ ;  /* 0x0000000603037227 */ /* 0x080fe200078e00ff */
[----:B------:R-:W-:Y:S02]  /*c200*/  SHF.L.U32 R32, R56, 0x1, RZ ;  /* 0x0000000138207819 */ /* 0x000fe400000006ff */
[----:B------:R-:W-:Y:S02]  /*c210*/  LEA.HI.SX32 R59, R4, 0x200, 0x1f ;  /* 0x00000200043b7811 */ /* 0x000fe400078ffaff */
[----:B------:R-:W-:Y:S01]  /*c220*/  IADD3 R4, R5, R6, -R3 ;  /* 0x0000000605047210 */ /* 0x000fe20007ffe803 */
[----:B-1----:R-:W-:Y:S01]  /*c230*/  IMAD R3, R6, 0x2, R11 ;  /* 0x0000000206037824 */ /* 0x002fe200078e020b */
[----:B------:R-:W-:Y:S01]  /*c240*/  LOP3.LUT R5, R56, 0x3ffffffe, RZ, 0xc0, !PT ;  /* 0x3ffffffe38057812 */ /* 0x000fe200078ec0ff */
[----:B0-----:R-:W-:Y:S01]  /*c250*/  IMAD.WIDE R14, R59, 0x4, R8 ;  /* 0x000000043b0e7825 */ /* 0x001fe200078e0208 */
[----:B------:R-:W-:-:S03]  /*c260*/  LOP3.LUT R32, R32, 0x3ffffffc, RZ, 0xc0, !PT ;  /* 0x3ffffffc20207812 */ /* 0x000fc600078ec0ff */
[----:B------:R-:W-:Y:S02]  /*c270*/  IMAD.IADD R59, R4, 0x1, R11 ;  /* 0x00000001043b7824 */ /* 0x000fe400078e020b */
[----:B------:R-:W-:Y:S01]  /*c280*/  IMAD.IADD R75, R3, 0x1, -R4 ;  /* 0x00000001034b7824 */ /* 0x000fe200078e0a04 */
[----:B------:R-:W-:Y:S01]  /*c290*/  IADD3 R32, R32, R42, -R5 ;  /* 0x0000002a20207210 */ /* 0x000fe20007ffe805 */
[----:B------:R0:W4:Y:S04]  /*c2a0*/  LDG.E.CONSTANT R56, [R14.64] ;  /* 0x000000040e387981 */ /* 0x000128000c1e9900 */
[----:B------:R-:W-:Y:S04]  /*c2b0*/  STS [R48.X4+`(shared_array)], R59 ;  /* 0x0000003b30007388 */ /* 0x000fe80000004800 */
[----:B------:R-:W-:Y:S04]  /*c2c0*/  STS [R48.X4+`((shared_array + 0x10))], R75 ;  /* 0x0000004b30007388 */ /* 0x000fe80000004800 */
[----:B------:R-:W-:Y:S06]  /*c2d0*/  BAR.SYNC 0x0 ;  /* 0x0000000000007b1d */ /* 0x000fec0000000000 */
[----:B------:R-:W2:Y:S04]  /*c2e0*/  LDS R4, [R32.X4+`((shared_array + 0x8))] ;  /* 0x0000000020047984 */ /* 0x000ea80000004800 */
[----:B------:R-:W1:Y:S01]  /*c2f0*/  LDS R11, [R32.X4+`(shared_array)] ;  /* 0x00000000200b7984 */ /* 0x000e620000004800 */
[----:B------:R-:W-:-:S02]  /*c300*/  LEA.HI R12, R13, R13, RZ, 0x1 ;  /* 0x0000000d0d0c7211 */ /* 0x000fc400078f08ff */
[----:B------:R-:W-:-:S03]  /*c310*/  LEA.HI R33, R33, R33, RZ, 0x1 ;  /* 0x0000002121217211 */ /* 0x000fc600078f08ff */
[C---:B0-----:R-:W-:Y:S01]  /*c320*/  IMAD.SHL.U32 R14, R12.reuse, 0x2, RZ ;  /* 0x000000020c0e7824 */ /* 0x041fe200078e00ff */
[----:B------:R-:W-:Y:S02]  /*c330*/  LEA.HI.SX32 R15, R33, 0x200, 0x1f ;  /* 0x00000200210f7811 */ /* 0x000fe400078ffaff */
[----:B------:R-:W-:Y:S01]  /*c340*/  LOP3.LUT R12, R12, 0x3ffffffe, RZ, 0xc0, !PT ;  /* 0x3ffffffe0c0c7812 */ /* 0x000fe200078ec0ff */
[----:B--2---:R-:W-:-:S04]  /*c350*/  IMAD.WIDE.U32 R4, R4, R99, RZ ;  /* 0x0000006304047225 */ /* 0x004fc800078e00ff */
[----:B------:R-:W-:-:S04]  /*c360*/  IMAD R3, R4, R7, RZ ;  /* 0x0000000704037224 */ /* 0x000fc800078e02ff */
[----:B------:R-:W-:-:S05]  /*c370*/  IMAD.HI.U32 R3, R3, R6, RZ ;  /* 0x0000000603037227 */ /* 0x000fca00078e00ff */
[----:B------:R-:W-:Y:S01]  /*c380*/  IADD3 R4, R5, R6, -R3 ;  /* 0x0000000605047210 */ /* 0x000fe20007ffe803 */
[----:B-1----:R-:W-:Y:S01]  /*c390*/  IMAD R3, R6, 0x2, R11 ;  /* 0x0000000206037824 */ /* 0x002fe200078e020b */
        /* <DEDUP_REMOVED lines=10> */
[----:B------:R-:W-:-:S02]  /*c440*/  LEA.HI R12, R34, R34, RZ, 0x1 ;  /* 0x00000022220c7211 */ /* 0x000fc400078f08ff */
[----:B------:R-:W-:-:S03]  /*c450*/  LEA.HI R35, R35, R35, RZ, 0x1 ;  /* 0x0000002323237211 */ /* 0x000fc600078f08ff */
[----:B------:R-:W-:Y:S01]  /*c460*/  IMAD.SHL.U32 R13, R12, 0x2, RZ ;  /* 0x000000020c0d7824 */ /* 0x000fe200078e00ff */
[----:B------:R-:W-:-:S04]  /*c470*/  LEA.HI.SX32 R35, R35, 0x200, 0x1f ;  /* 0x0000020023237811 */ /* 0x000fc800078ffaff */
[----:B0-----:R-:W-:Y:S01]  /*c480*/  LOP3.LUT R14, R13, 0x3ffffffc, RZ, 0xc0, !PT ;  /* 0x3ffffffc0d0e7812 */ /* 0x001fe200078ec0ff */
[----:B---3--:R-:W-:-:S04]  /*c490*/  IMAD.WIDE.U32 R4, R5, R80, RZ ;  /* 0x0000005005047225 */ /* 0x008fc800078e00ff */
[----:B------:R-:W-:-:S04]  /*c4a0*/  IMAD R3, R4, R7, RZ ;  /* 0x0000000704037224 */ /* 0x000fc800078e02ff */
[----:B------:R-:W-:-:S05]  /*c4b0*/  IMAD.HI.U32 R3, R3, R6, RZ ;  /* 0x0000000603037227 */ /* 0x000fca00078e00ff */
[----:B------:R-:W-:Y:S02]  /*c4c0*/  IADD3 R4, R5, R6, -R3 ;  /* 0x0000000605047210 */ /* 0x000fe40007ffe803 */
[----:B-1----:R-:W-:Y:S02]  /*c4d0*/  LEA R3, R6, R11, 0x1 ;  /* 0x0000000b06037211 */ /* 0x002fe400078e08ff */
[----:B------:R-:W-:Y:S01]  /*c4e0*/  LOP3.LUT R5, R12, 0x3ffffffe, RZ, 0xc0, !PT ;  /* 0x3ffffffe0c057812 */ /* 0x000fe200078ec0ff */
[----:B------:R-:W-:-:S03]  /*c4f0*/  IMAD.WIDE R12, R35, 0x4, R8 ;  /* 0x00000004230c7825 */ /* 0x000fc600078e0208 */
[----:B------:R-:W-:Y:S01]  /*c500*/  IADD3 R14, R14, R34, -R5 ;  /* 0x000000220e0e7210 */ /* 0x000fe20007ffe805 */
[----:B------:R-:W-:Y:S01]  /*c510*/  IMAD.IADD R15, R4, 0x1, R11 ;  /* 0x00000001040f7824 */ /* 0x000fe200078e020b */
[----:B------:R0:W3:Y:S01]  /*c520*/  LDG.E.CONSTANT R59, [R12.64] ;  /* 0x000000040c3b7981 */ /* 0x0000e2000c1e9900 */
[----:B------:R-:W-:-:S03]  /*c530*/  IMAD.IADD R33, R3, 0x1, -R4 ;  /* 0x0000000103217824 */ /* 0x000fc600078e0a04 */
[----:B------:R-:W-:Y:S04]  /*c540*/  STS [R48.X4+`(shared_array)], R15 ;  /* 0x0000000f30007388 */ /* 0x000fe80000004800 */
[----:B------:R-:W-:Y:S04]  /*c550*/  STS [R48.X4+`((shared_array + 0x8))], R33 ;  /* 0x0000002130007388 */ /* 0x000fe80000004800 */
[----:B------:R-:W1:Y:S04]  /*c560*/  LDS R5, [R14.X4+`((shared_array + 0x8))] ;  /* 0x000000000e057984 */ /* 0x000e680000004800 */
[----:B------:R-:W5:Y:S01]  /*c570*/  LDS R11, [R14.X4+`(shared_array)] ;  /* 0x000000000e0b7984 */ /* 0x000f620000004800 */
[----:B------:R-:W-:-:S02]  /*c580*/  LEA.HI R32, R43, R43, RZ, 0x1 ;  /* 0x0000002b2b207211 */ /* 0x000fc400078f08ff */
[----:B------:R-:W-:-:S03]  /*c590*/  LEA.HI R50, R50, R50, RZ, 0x1 ;  /* 0x0000003232327211 */ /* 0x000fc600078f08ff */
[----:B------:R-:W-:Y:S01]  /*c5a0*/  IMAD.SHL.U32 R34, R32, 0x2, RZ ;  /* 0x0000000220227824 */ /* 0x000fe200078e00ff */
[----:B0-----:R-:W-:Y:S02]  /*c5b0*/  LEA.HI.SX32 R13, R50, 0x200, 0x1f ;  /* 0x00000200320d7811 */ /* 0x001fe400078ffaff */
[----:B------:R-:W-:Y:S02]  /*c5c0*/  LOP3.LUT R32, R32, 0x3ffffffe, RZ, 0xc0, !PT ;  /* 0x3ffffffe20207812 */ /* 0x000fe400078ec0ff */
[----:B------:R-:W-:Y:S01]  /*c5d0*/  LOP3.LUT R34, R34, 0x3ffffffc, RZ, 0xc0, !PT ;  /* 0x3ffffffc22227812 */ /* 0x000fe200078ec0ff */
[----:B------:R-:W-:-:S03]  /*c5e0*/  IMAD.WIDE R12, R13, 0x4, R8 ;  /* 0x000000040d0c7825 */ /* 0x000fc600078e0208 */
[----:B------:R-:W-:Y:S02]  /*c5f0*/  IADD3 R32, R34, R43, -R32 ;  /* 0x0000002b22207210 */ /* 0x000fe40007ffe820 */
[----:B------:R0:W3:Y:S01]  /*c600*/  LDG.E.CONSTANT R43, [R12.64] ;  /* 0x000000040c2b7981 */ /* 0x0000e2000c1e9900 */
[----:B-1----:R-:W-:-:S04]  /*c610*/  IMAD.WIDE.U32 R4, R5, R74, RZ ;  /* 0x0000004a05047225 */ /* 0x002fc800078e00ff */
[----:B------:R-:W-:-:S04]  /*c620*/  IMAD R3, R4, R7, RZ ;  /* 0x0000000704037224 */ /* 0x000fc800078e02ff */
[----:B------:R-:W-:-:S05]  /*c630*/  IMAD.HI.U32 R3, R3, R6, RZ ;  /* 0x0000000603037227 */ /* 0x000fca00078e00ff */
[----:B------:R-:W-:Y:S01]  /*c640*/  IADD3 R4, R5, R6, -R3 ;  /* 0x0000000605047210 */ /* 0x000fe20007ffe803 */
[----:B-----5:R-:W-:-:S04]  /*c650*/  IMAD R3, R6, 0x2, R11 ;  /* 0x0000000206037824 */ /* 0x020fc800078e020b */
[----:B------:R-:W-:Y:S02]  /*c660*/  IMAD.IADD R15, R4, 0x1, R11 ;  /* 0x00000001040f7824 */ /* 0x000fe400078e020b */
[----:B------:R-:W-:-:S03]  /*c670*/  IMAD.IADD R33, R3, 0x1, -R4 ;  /* 0x0000000103217824 */ /* 0x000fc600078e0a04 */
[----:B------:R-:W-:Y:S04]  /*c680*/  STS [R14.X4+`(shared_array)], R15 ;  /* 0x0000000f0e007388 */ /* 0x000fe80000004800 */
[----:B------:R-:W-:Y:S04]  /*c690*/  STS [R14.X4+`((shared_array + 0x8))], R33 ;  /* 0x000000210e007388 */ /* 0x000fe80000004800 */
[----:B------:R-:W1:Y:S04]  /*c6a0*/  LDS R5, [R32.X4+`((shared_array + 0x8))] ;  /* 0x0000000020057984 */ /* 0x000e680000004800 */
[----:B------:R-:W5:Y:S01]  /*c6b0*/  LDS R11, [R32.X4+`(shared_array)] ;  /* 0x00000000200b7984 */ /* 0x000f620000004800 */
        /* <DEDUP_REMOVED lines=13> */
[----:B-----5:R-:W-:-:S03]  /*c790*/  IMAD R3, R6, 0x2, R11 ;  /* 0x0000000206037824 */ /* 0x020fc600078e020b */
[----:B------:R-:W-:Y:S01]  /*c7a0*/  IADD3 R15, R4, R11, RZ ;  /* 0x0000000b040f7210 */ /* 0x000fe20007ffe0ff */
[----:B------:R-:W-:-:S04]  /*c7b0*/  IMAD.IADD R33, R3, 0x1, -R4 ;  /* 0x0000000103217824 */ /* 0x000fc800078e0a04 */
[----:B------:R-:W-:Y:S04]  /*c7c0*/  STS [R32.X4+`(shared_array)], R15 ;  /* 0x0000000f20007388 */ /* 0x000fe80000004800 */
[----:B------:R-:W-:Y:S04]  /*c7d0*/  STS [R32.X4+`((shared_array + 0x8))], R33 ;  /* 0x0000002120007388 */ /* 0x000fe80000004800 */
[----:B------:R-:W4:Y:S04]  /*c7e0*/  LDS R5, [R34.X4+`((shared_array + 0x8))] ;  /* 0x0000000022057984 */ /* 0x000f280000004800 */
[----:B------:R-:W1:Y:S01]  /*c7f0*/  LDS R11, [R34.X4+`(shared_array)] ;  /* 0x00000000220b7984 */ /* 0x000e620000004800 */
[----:B------:R-:W-:-:S02]  /*c800*/  LEA.HI R14, R58, R58, RZ, 0x1 ;  /* 0x0000003a3a0e7211 */ /* 0x000fc400078f08ff */
[----:B------:R-:W-:-:S03]  /*c810*/  LEA.HI R64, R64, R64, RZ, 0x1 ;  /* 0x0000004040407211 */ /* 0x000fc600078f08ff */
[----:B------:R-:W-:Y:S01]  /*c820*/  IMAD.SHL.U32 R35, R14, 0x2, RZ ;  /* 0x000000020e237824 */ /* 0x000fe200078e00ff */
[----:B0-----:R-:W-:-:S04]  /*c830*/  LEA.HI.SX32 R13, R64, 0x200, 0x1f ;  /* 0x00000200400d7811 */ /* 0x001fc800078ffaff */
[----:B------:R-:W-:Y:S01]  /*c840*/  LOP3.LUT R35, R35, 0x3ffffffc, RZ, 0xc0, !PT ;  /* 0x3ffffffc23237812 */ /* 0x000fe200078ec0ff */
[----:B------:R-:W-:-:S05]  /*c850*/  IMAD.WIDE R12, R13, 0x4, R8 ;  /* 0x000000040d0c7825 */ /* 0x000fca00078e0208 */
[----:B------:R0:W5:Y:S01]  /*c860*/  LDG.E.CONSTANT R49, [R12.64] ;  /* 0x000000040c317981 */ /* 0x000162000c1e9900 */
[----:B----4-:R-:W-:-:S04]  /*c870*/  IMAD.WIDE.U32 R4, R5, R56, RZ ;  /* 0x0000003805047225 */ /* 0x010fc800078e00ff */
[----:B------:R-:W-:-:S04]  /*c880*/  IMAD R3, R4, R7, RZ ;  /* 0x0000000704037224 */ /* 0x000fc800078e02ff */
[----:B------:R-:W-:-:S05]  /*c890*/  IMAD.HI.U32 R3, R3, R6, RZ ;  /* 0x0000000603037227 */ /* 0x000fca00078e00ff */
[----:B------:R-:W-:Y:S01]  /*c8a0*/  IADD3 R4, R5, R6, -R3 ;  /* 0x0000000605047210 */ /* 0x000fe20007ffe803 */
[----:B-1----:R-:W-:Y:S01]  /*c8b0*/  IMAD R3, R6, 0x2, R11 ;  /* 0x0000000206037824 */ /* 0x002fe200078e020b */
[----:B------:R-:W-:-:S03]  /*c8c0*/  LOP3.LUT R5, R14, 0x3ffffffe, RZ, 0xc0, !PT ;  /* 0x3ffffffe0e057812 */ /* 0x000fc600078ec0ff */
[----:B------:R-:W-:Y:S01]  /*c8d0*/  IMAD.IADD R15, R4, 0x1, R11 ;  /* 0x00000001040f7824 */ /* 0x000fe200078e020b */
[----:B------:R-:W-:Y:S01]  /*c8e0*/  IADD3 R35, R35, R58, -R5 ;  /* 0x0000003a23237210 */ /* 0x000fe20007ffe805 */
[----:B------:R-:W-:-:S03]  /*c8f0*/  IMAD.IADD R33, R3, 0x1, -R4 ;  /* 0x0000000103217824 */ /* 0x000fc600078e0a04 */
[----:B------:R-:W-:Y:S04]  /*c900*/  STS [R34.X4+`(shared_array)], R15 ;  /* 0x0000000f22007388 */ /* 0x000fe80000004800 */
[----:B------:R1:W-:Y:S04]  /*c910*/  STS [R34.X4+`((shared_array + 0x8))], R33 ;  /* 0x0000002122007388 */ /* 0x0003e80000004800 */
[----:B------:R-:W2:Y:S04]  /*c920*/  LDS R4, [R35.X4+`((shared_array + 0x8))] ;  /* 0x0000000023047984 */ /* 0x000ea80000004800 */
[----:B------:R-:W4:Y:S01]  /*c930*/  LDS R11, [R35.X4+`(shared_array)] ;  /* 0x00000000230b7984 */ /* 0x000f220000004800 */
[----:B------:R-:W-:-:S02]  /*c940*/  LEA.HI R14, R65, R65, RZ, 0x1 ;  /* 0x00000041410e7211 */ /* 0x000fc400078f08ff */
[----:B------:R-:W-:-:S03]  /*c950*/  LEA.HI R67, R67, R67, RZ, 0x1 ;  /* 0x0000004343437211 */ /* 0x000fc600078f08ff */
[C---:B------:R-:W-:Y:S01]  /*c960*/  IMAD.SHL.U32 R32, R14.reuse, 0x2, RZ ;  /* 0x000000020e207824 */ /* 0x040fe200078e00ff */
[----:B0-----:R-:W-:Y:S02]  /*c970*/  LEA.HI.SX32 R13, R67, 0x200, 0x1f ;  /* 0x00000200430d7811 */ /* 0x001fe400078ffaff */
[----:B-1----:R-:W-:-:S03]  /*c980*/  LOP3.LUT R34, R14, 0x3ffffffe, RZ, 0xc0, !PT ;  /* 0x3ffffffe0e227812 */ /* 0x002fc600078ec0ff */
[----:B------:R-:W-:-:S05]  /*c990*/  IMAD.WIDE R12, R13, 0x4, R8 ;  /* 0x000000040d0c7825 */ /* 0x000fca00078e0208 */
[----:B------:R0:W5:Y:S01]  /*c9a0*/  LDG.E.CONSTANT R50, [R12.64] ;  /* 0x000000040c327981 */ /* 0x000162000c1e9900 */
[----:B--2---:R-:W-:-:S04]  /*c9b0*/  IMAD.WIDE.U32 R4, R4, R75, RZ ;  /* 0x0000004b04047225 */ /* 0x004fc800078e00ff */
[----:B------:R-:W-:-:S04]  /*c9c0*/  IMAD R3, R4, R7, RZ ;  /* 0x0000000704037224 */ /* 0x000fc800078e02ff */
[----:B------:R-:W-:-:S05]  /*c9d0*/  IMAD.HI.U32 R3, R3, R6, RZ ;  /* 0x0000000603037227 */ /* 0x000fca00078e00ff */
[----:B------:R-:W-:Y:S01]  /*c9e0*/  IADD3 R4, R5, R6, -R3 ;  /* 0x0000000605047210 */ /* 0x000fe20007ffe803 */
[----:B----4-:R-:W-:Y:S01]  /*c9f0*/  IMAD R3, R6, 0x2, R11 ;  /* 0x0000000206037824 */ /* 0x010fe200078e020b */
[----:B------:R-:W-:-:S03]  /*ca00*/  LOP3.LUT R5, R32, 0x3ffffffc, RZ, 0xc0, !PT ;  /* 0x3ffffffc20057812 */ /* 0x000fc600078ec0ff */
[C---:B------:R-:W-:Y:S01]  /*ca10*/  IMAD.IADD R14, R4.reuse, 0x1, R11 ;  /* 0x00000001040e7824 */ /* 0x040fe200078e020b */
[----:B------:R-:W-:Y:S02]  /*ca20*/  IADD3 R32, -R4, R3, RZ ;  /* 0x0000000304207210 */ /* 0x000fe40007ffe1ff */
[----:B------:R-:W-:Y:S02]  /*ca30*/  IADD3 R34, R5, R65, -R34 ;  /* 0x0000004105227210 */ /* 0x000fe40007ffe822 */
[----:B------:R1:W-:Y:S04]  /*ca40*/  STS [R35.X4+`(shared_array)], R14 ;  /* 0x0000000e23007388 */ /* 0x0003e80000004800 */
[----:B------:R-:W-:Y:S04]  /*ca50*/  STS [R35.X4+`((shared_array + 0x8))], R32 ;  /* 0x0000002023007388 */ /* 0x000fe80000004800 */
[----:B------:R-:W3:Y:S04]  /*ca60*/  LDS R4, [R34.X4+`((shared_array + 0x8))] ;  /* 0x0000000022047984 */ /* 0x000ee80000004800 */
[----:B------:R-:W2:Y:S01]  /*ca70*/  LDS R11, [R34.X4+`(shared_array)] ;  /* 0x00000000220b7984 */ /* 0x000ea20000004800 */
[----:B------:R-:W-:-:S02]  /*ca80*/  LEA.HI R15, R72, R72, RZ, 0x1 ;  /* 0x00000048480f7211 */ /* 0x000fc400078f08ff */
[----:B------:R-:W-:-:S03]  /*ca90*/  LEA.HI R73, R73, R73, RZ, 0x1 ;  /* 0x0000004949497211 */ /* 0x000fc600078f08ff */
[----:B------:R-:W-:Y:S01]  /*caa0*/  IMAD.SHL.U32 R33, R15, 0x2, RZ ;  /* 0x000000020f217824 */ /* 0x000fe200078e00ff */
[----:B0-----:R-:W-:-:S04]  /*cab0*/  LEA.HI.SX32 R13, R73, 0x200, 0x1f ;  /* 0x00000200490d7811 */ /* 0x001fc800078ffaff */
[----:B-1----:R-:W-:Y:S01]  /*cac0*/  LOP3.LUT R14, R33, 0x3ffffffc, RZ, 0xc0, !PT ;  /* 0x3ffffffc210e7812 */ /* 0x002fe200078ec0ff */
[----:B------:R-:W-:-:S05]  /*cad0*/  IMAD.WIDE R12, R13, 0x4, R8 ;  /* 0x000000040d0c7825 */ /* 0x000fca00078e0208 */
[----:B------:R0:W4:Y:S01]  /*cae0*/  LDG.E.CONSTANT R56, [R12.64] ;  /* 0x000000040c387981 */ /* 0x000122000c1e9900 */
[----:B---3--:R-:W-:-:S04]  /*caf0*/  IMAD.WIDE.U32 R4, R4, R59, RZ ;  /* 0x0000003b04047225 */ /* 0x008fc800078e00ff */
[----:B------:R-:W-:-:S04]  /*cb00*/  IMAD R3, R4, R7, RZ ;  /* 0x0000000704037224 */ /* 0x000fc800078e02ff */
[----:B------:R-:W-:-:S05]  /*cb10*/  IMAD.HI.U32 R3, R3, R6, RZ ;  /* 0x0000000603037227 */ /* 0x000fca00078e00ff */
[----:B------:R-:W-:Y:S01]  /*cb20*/  IADD3 R4, R5, R6, -R3 ;  /* 0x0000000605047210 */ /* 0x000fe20007ffe803 */
[----:B--2---:R-:W-:Y:S01]  /*cb30*/  IMAD R3, R6, 0x2, R11 ;  /* 0x0000000206037824 */ /* 0x004fe200078e020b */
[----:B------:R-:W-:-:S03]  /*cb40*/  LOP3.LUT R5, R15, 0x3ffffffe, RZ, 0xc0, !PT ;  /* 0x3ffffffe0f057812 */ /* 0x000fc600078ec0ff */
[----:B------:R-:W-:Y:S01]  /*cb50*/  IMAD.IADD R15, R4, 0x1, R11 ;  /* 0x00000001040f7824 */ /* 0x000fe200078e020b */
[----:B------:R-:W-:Y:S01]  /*cb60*/  IADD3 R14, R14, R72, -R5 ;  /* 0x000000480e0e7210 */ /* 0x000fe20007ffe805 */
[----:B------:R-:W-:-:S03]  /*cb70*/  IMAD.IADD R33, R3, 0x1, -R4 ;  /* 0x0000000103217824 */ /* 0x000fc600078e0a04 */
[----:B------:R-:W-:Y:S04]  /*cb80*/  STS [R34.X4+`(shared_array)], R15 ;  /* 0x0000000f22007388 */ /* 0x000fe80000004800 */
[----:B------:R-:W-:Y:S04]  /*cb90*/  STS [R34.X4+`((shared_array + 0x8))], R33 ;  /* 0x0000002122007388 */ /* 0x000fe80000004800 */
[----:B------:R-:W1:Y:S04]  /*cba0*/  LDS R4, [R14.X4+`((shared_array + 0x8))] ;  /* 0x000000000e047984 */ /* 0x000e680000004800 */
[----:B------:R-:W2:Y:S01]  /*cbb0*/  LDS R11, [R14.X4+`(shared_array)] ;  /* 0x000000000e0b7984 */ /* 0x000ea20000004800 */
[----:B------:R-:W-:-:S02]  /*cbc0*/  LEA.HI R32, R81, R81, RZ, 0x1 ;  /* 0x0000005151207211 */ /* 0x000fc400078f08ff */
[----:B------:R-:W-:-:S03]  /*cbd0*/  LEA.HI R82, R82, R82, RZ, 0x1 ;  /* 0x0000005252527211 */ /* 0x000fc600078f08ff */
[----:B------:R-:W-:Y:S01]  /*cbe0*/  IMAD.SHL.U32 R35, R32, 0x2, RZ ;  /* 0x0000000220237824 */ /* 0x000fe200078e00ff */
[----:B0-----:R-:W-:Y:S02]  /*cbf0*/  LEA.HI.SX32 R13, R82, 0x200, 0x1f ;  /* 0x00000200520d7811 */ /* 0x001fe400078ffaff */
[----:B------:R-:W-:Y:S02]  /*cc00*/  LOP3.LUT R32, R32, 0x3ffffffe, RZ, 0xc0, !PT ;  /* 0x3ffffffe20207812 */ /* 0x000fe400078ec0ff */
[----:B------:R-:W-:Y:S01]  /*cc10*/  LOP3.LUT R35, R35, 0x3ffffffc, RZ, 0xc0, !PT ;  /* 0x3ffffffc23237812 */ /* 0x000fe200078ec0ff */
[----:B------:R-:W-:-:S03]  /*cc20*/  IMAD.WIDE R12, R13, 0x4, R8 ;  /* 0x000000040d0c7825 */ /* 0x000fc600078e0208 */
[----:B------:R-:W-:Y:S01]  /*cc30*/  IADD3 R32, R35, R81, -R32 ;  /* 0x0000005123207210 */ /* 0x000fe20007ffe820 */
[----:B-1----:R-:W-:Y:S02]  /*cc40*/  IMAD.WIDE.U32 R4, R4, R43, RZ ;  /* 0x0000002b04047225 */ /* 0x002fe400078e00ff */
[----:B------:R0:W3:Y:S02]  /*cc50*/  LDG.E.CONSTANT R43, [R12.64] ;  /* 0x000000040c2b7981 */ /* 0x0000e4000c1e9900 */
[----:B------:R-:W-:-:S04]  /*cc60*/  IMAD R3, R4, R7, RZ ;  /* 0x0000000704037224 */ /* 0x000fc800078e02ff */
[----:B------:R-:W-:-:S05]  /*cc70*/  IMAD.HI.U32 R3, R3, R6, RZ ;  /* 0x0000000603037227 */ /* 0x000fca00078e00ff */
[----:B------:R-:W-:Y:S01]  /*cc80*/  IADD3 R4, R5, R6, -R3 ;  /* 0x0000000605047210 */ /* 0x000fe20007ffe803 */
[----:B--2---:R-:W-:-:S04]  /*cc90*/  IMAD R3, R6, 0x2, R11 ;  /* 0x0000000206037824 */ /* 0x004fc800078e020b */
[----:B------:R-:W-:Y:S02]  /*cca0*/  IMAD.IADD R15, R4, 0x1, R11 ;  /* 0x00000001040f7824 */ /* 0x000fe400078e020b */
[----:B------:R-:W-:-:S03]  /*ccb0*/  IMAD.IADD R33, R3, 0x1, -R4 ;  /* 0x0000000103217824 */ /* 0x000fc600078e0a04 */
[----:B------:R-:W-:Y:S04]  /*ccc0*/  STS [R14.X4+`(shared_array)], R15 ;  /* 0x0000000f0e007388 */ /* 0x000fe80000004800 */
[----:B------:R-:W-:Y:S04]  /*ccd0*/  STS [R14.X4+`((shared_array + 0x8))], R33 ;  /* 0x000000210e007388 */ /* 0x000fe80000004800 */
[----:B------:R-:W1:Y:S04]  /*cce0*/  LDS R5, [R32.X4+`((shared_array + 0x8))] ;  /* 0x0000000020057984 */ /* 0x000e680000004800 */
[----:B------:R-:W2:Y:S01]  /*ccf0*/  LDS R11, [R32.X4+`(shared_array)] ;  /* 0x00000000200b7984 */ /* 0x000ea20000004800 */
[----:B------:R-:W-:-:S04]  /*cd00*/  LEA.HI R34, R88, R88, RZ, 0x1 ;  /* 0x0000005858227211 */ /* 0x000fc800078f08ff */
[----:B------:R-:W-:Y:S02]  /*cd10*/  SHF.L.U32 R35, R34, 0x1, RZ ;  /* 0x0000000122237819 */ /* 0x000fe400000006ff */
[----:B------:R-:W-:Y:S02]  /*cd20*/  LEA.HI R89, R89, R89, RZ, 0x1 ;  /* 0x0000005959597211 */ /* 0x000fe400078f08ff */
[----:B------:R-:W-:Y:S02]  /*cd30*/  LOP3.LUT R35, R35, 0x3ffffffc, RZ, 0xc0, !PT ;  /* 0x3ffffffc23237812 */ /* 0x000fe400078ec0ff */
[----:B0-----:R-:W-:Y:S01]  /*cd40*/  LEA.HI.SX32 R13, R89, 0x200, 0x1f ;  /* 0x00000200590d7811 */ /* 0x001fe200078ffaff */
[----:B-1----:R-:W-:-:S04]  /*cd50*/  IMAD.WIDE.U32 R4, R5, R48, RZ ;  /* 0x0000003005047225 */ /* 0x002fc800078e00ff */
[----:B------:R-:W-:-:S04]  /*cd60*/  IMAD R3, R4, R7, RZ ;  /* 0x0000000704037224 */ /* 0x000fc800078e02ff */
[----:B------:R-:W-:-:S05]  /*cd70*/  IMAD.HI.U32 R3, R3, R6, RZ ;  /* 0x0000000603037227 */ /* 0x000fca00078e00ff */
[----:B------:R-:W-:Y:S01]  /*cd80*/  IADD3 R4, R5, R6, -R3 ;  /* 0x0000000605047210 */ /* 0x000fe20007ffe803 */
[----:B--2---:R-:W-:Y:S01]  /*cd90*/  IMAD R3, R6, 0x2, R11 ;  /* 0x0000000206037824 */ /* 0x004fe200078e020b */
[----:B------:R-:W-:-:S03]  /*cda0*/  LOP3.LUT R5, R34, 0x3ffffffe, RZ, 0xc0, !PT ;  /* 0x3ffffffe22057812 */ /* 0x000fc600078ec0ff */
[----:B------:R-:W-:Y:S01]  /*cdb0*/  IMAD.IADD R15, R4, 0x1, R11 ;  /* 0x00000001040f7824 */ /* 0x000fe200078e020b */
[----:B------:R-:W-:Y:S01]  /*cdc0*/  IADD3 R35, R35, R88, -R5 ;  /* 0x0000005823237210 */ /* 0x000fe20007ffe805 */
[----:B------:R-:W-:Y:S02]  /*cdd0*/  IMAD.IADD R33, R3, 0x1, -R4 ;  /* 0x0000000103217824 */ /* 0x000fe400078e0a04 */
[----:B------:R-:W-:Y:S01]  /*cde0*/  IMAD.WIDE R12, R13, 0x4, R8 ;  /* 0x000000040d0c7825 */ /* 0x000fe200078e0208 */
[----:B------:R-:W-:Y:S04]  /*cdf0*/  STS [R32.X4+`(shared_array)], R15 ;  /* 0x0000000f20007388 */ /* 0x000fe80000004800 */
[----:B------:R-:W-:Y:S04]  /*ce00*/  STS [R32.X4+`((shared_array + 0x8))], R33 ;  /* 0x0000002120007388 */ /* 0x000fe80000004800 */
[----:B------:R-:W5:Y:S04]  /*ce10*/  LDS R4, [R35.X4+`((shared_array + 0x8))] ;  /* 0x0000000023047984 */ /* 0x000f680000004800 */
[----:B------:R0:W2:Y:S04]  /*ce20*/  LDG.E.CONSTANT R57, [R12.64] ;  /* 0x000000040c397981 */ /* 0x0000a8000c1e9900 */
[----:B------:R-:W1:Y:S01]  /*ce30*/  LDS R11, [R35.X4+`(shared_array)] ;  /* 0x00000000230b7984 */ /* 0x000e620000004800 */
[----:B------:R-:W-:-:S05]  /*ce40*/  LEA.HI R14, R96, R96, RZ, 0x1 ;  /* 0x00000060600e7211 */ /* 0x000fca00078f08ff */
[----:B------:R-:W-:Y:S01]  /*ce50*/  IMAD.SHL.U32 R34, R14, 0x2, RZ ;  /* 0x000000020e227824 */ /* 0x000fe200078e00ff */
[----:B------:R-:W-:-:S04]  /*ce60*/  LEA.HI R97, R97, R97, RZ, 0x1 ;  /* 0x0000006161617211 */ /* 0x000fc800078f08ff */
[----:B------:R-:W-:Y:S02]  /*ce70*/  LOP3.LUT R34, R34, 0x3ffffffc, RZ, 0xc0, !PT ;  /* 0x3ffffffc22227812 */ /* 0x000fe400078ec0ff */
[----:B0-----:R-:W-:Y:S01]  /*ce80*/  LEA.HI.SX32 R13, R97, 0x200, 0x1f ;  /* 0x00000200610d7811 */ /* 0x001fe200078ffaff */
[----:B-----5:R-:W-:-:S04]  /*ce90*/  IMAD.WIDE.U32 R4, R4, R49, RZ ;  /* 0x0000003104047225 */ /* 0x020fc800078e00ff */
[----:B------:R-:W-:-:S04]  /*cea0*/  IMAD R3, R4, R7, RZ ;  /* 0x0000000704037224 */ /* 0x000fc800078e02ff */
[----:B------:R-:W-:-:S05]  /*ceb0*/  IMAD.HI.U32 R3, R3, R6, RZ ;  /* 0x0000000603037227 */ /* 0x000fca00078e00ff */
[----:B------:R-:W-:Y:S01]  /*cec0*/  IADD3 R4, R5, R6, -R3 ;  /* 0x0000000605047210 */ /* 0x000fe20007ffe803 */
[----:B-1----:R-:W-:Y:S01]  /*ced0*/  IMAD R3, R6, 0x2, R11 ;  /* 0x0000000206037824 */ /* 0x002fe200078e020b */
[----:B------:R-:W-:-:S03]  /*cee0*/  LOP3.LUT R5, R14, 0x3ffffffe, RZ, 0xc0, !PT ;  /* 0x3ffffffe0e057812 */ /* 0x000fc600078ec0ff */
[----:B------:R-:W-:Y:S01]  /*cef0*/  IMAD.IADD R14, R4, 0x1, R11 ;  /* 0x00000001040e7824 */ /* 0x000fe200078e020b */
[----:B------:R-:W-:Y:S01]  /*cf00*/  IADD3 R34, R34, R96, -R5 ;  /* 0x0000006022227210 */ /* 0x000fe20007ffe805 */
[----:B------:R-:W-:Y:S02]  /*cf10*/  IMAD.IADD R32, R3, 0x1, -R4 ;  /* 0x0000000103207824 */ /* 0x000fe400078e0a04 */
[----:B------:R-:W-:Y:S01]  /*cf20*/  IMAD.WIDE R12, R13, 0x4, R8 ;  /* 0x000000040d0c7825 */ /* 0x000fe200078e0208 */
[----:B------:R0:W-:Y:S04]  /*cf30*/  STS [R35.X4+`(shared_array)], R14 ;  /* 0x0000000e23007388 */ /* 0x0001e80000004800 */
[----:B------:R-:W-:Y:S04]  /*cf40*/  STS [R35.X4+`((shared_array + 0x8))], R32 ;  /* 0x0000002023007388 */ /* 0x000fe80000004800 */
[----:B------:R-:W1:Y:S04]  /*cf50*/  LDS R5, [R34.X4+`((shared_array + 0x8))] ;  /* 0x0000000022057984 */ /* 0x000e680000004800 */
[----:B------:R5:W2:Y:S04]  /*cf60*/  LDG.E.CONSTANT R58, [R12.64] ;  /* 0x000000040c3a7981 */ /* 0x000aa8000c1e9900 */
[----:B------:R-:W4:Y:S01]  /*cf70*/  LDS R11, [R34.X4+`(shared_array)] ;  /* 0x00000000220b7984 */ /* 0x000f220000004800 */
[----:B------:R-:W-:-:S05]  /*cf80*/  LEA.HI R15, R104, R104, RZ, 0x1 ;  /* 0x00000068680f7211 */ /* 0x000fca00078f08ff */
[----:B------:R-:W-:Y:S01]  /*cf90*/  IMAD.SHL.U32 R33, R15, 0x2, RZ ;  /* 0x000000020f217824 */ /* 0x000fe200078e00ff */
[----:B------:R-:W-:-:S04]  /*cfa0*/  LEA.HI R107, R107, R107, RZ, 0x1 ;  /* 0x0000006b6b6b7211 */ /* 0x000fc800078f08ff */
[----:B0-----:R-:W-:Y:S02]  /*cfb0*/  LOP3.LUT R14, R33, 0x3ffffffc, RZ, 0xc0, !PT ;  /* 0x3ffffffc210e7812 */ /* 0x001fe400078ec0ff */
[----:B-----5:R-:W-:Y:S01]  /*cfc0*/  LEA.HI.SX32 R13, R107, 0x200, 0x1f ;  /* 0x000002006b0d7811 */ /* 0x020fe200078ffaff */
[----:B-1----:R-:W-:-:S04]  /*cfd0*/  IMAD.WIDE.U32 R4, R5, R50, RZ ;  /* 0x0000003205047225 */ /* 0x002fc800078e00ff */
[----:B------:R-:W-:-:S04]  /*cfe0*/  IMAD R3, R4, R7, RZ ;  /* 0x0000000704037224 */ /* 0x000fc800078e02ff */
[----:B------:R-:W-:-:S05]  /*cff0*/  IMAD.HI.U32 R3, R3, R6, RZ ;  /* 0x0000000603037227 */ /* 0x000fca00078e00ff */
[----:B------:R-:W-:Y:S02]  /*d000*/  IADD3 R4, R5, R6, -R3 ;  /* 0x0000000605047210 */ /* 0x000fe40007ffe803 */
[----:B----4-:R-:W-:Y:S02]  /*d010*/  LEA R3, R6, R11, 0x1 ;  /* 0x0000000b06037211 */ /* 0x010fe400078e08ff */
[----:B------:R-:W-:Y:S01]  /*d020*/  LOP3.LUT R5, R15, 0x3ffffffe, RZ, 0xc0, !PT ;  /* 0x3ffffffe0f057812 */ /* 0x000fe200078ec0ff */
[----:B------:R-:W-:Y:S02]  /*d030*/  IMAD.IADD R15, R4, 0x1, R11 ;  /* 0x00000001040f7824 */ /* 0x000fe400078e020b */
[----:B------:R-:W-:Y:S01]  /*d040*/  IMAD.IADD R33, R3, 0x1, -R4 ;  /* 0x0000000103217824 */ /* 0x000fe200078e0a04 */
[----:B------:R-:W-:Y:S01]  /*d050*/  IADD3 R14, R14, R104, -R5 ;  /* 0x000000680e0e7210 */ /* 0x000fe20007ffe805 */
[----:B------:R-:W-:Y:S01]  /*d060*/  IMAD.WIDE R12, R13, 0x4, R8 ;  /* 0x000000040d0c7825 */ /* 0x000fe200078e0208 */
[----:B------:R-:W-:Y:S04]  /*d070*/  STS [R34.X4+`(shared_array)], R15 ;  /* 0x0000000f22007388 */ /* 0x000fe80000004800 */
[----:B------:R-:W-:Y:S04]  /*d080*/  STS [R34.X4+`((shared_array + 0x8))], R33 ;  /* 0x0000002122007388 */ /* 0x000fe80000004800 */
[----:B------:R-:W0:Y:S04]  /*d090*/  LDS R5, [R14.X4+`((shared_array + 0x8))] ;  /* 0x000000000e057984 */ /* 0x000e280000004800 */
[----:B------:R1:W4:Y:S04]  /*d0a0*/  LDG.E.CONSTANT R59, [R12.64] ;  /* 0x000000040c3b7981 */ /* 0x000328000c1e9900 */
[----:B------:R-:W5:Y:S01]  /*d0b0*/  LDS R11, [R14.X4+`(shared_array)] ;  /* 0x000000000e0b7984 */ /* 0x000f620000004800 */
[----:B------:R-:W-:-:S05]  /*d0c0*/  LEA.HI R32, R106, R106, RZ, 0x1 ;  /* 0x0000006a6a207211 */ /* 0x000fca00078f08ff */
[C---:B------:R-:W-:Y:S01]  /*d0d0*/  IMAD.SHL.U32 R35, R32.reuse, 0x2, RZ ;  /* 0x0000000220237824 */ /* 0x040fe200078e00ff */
[----:B-1----:R-:W-:-:S04]  /*d0e0*/  LOP3.LUT R13, R32, 0x3ffffffe, RZ, 0xc0, !PT ;  /* 0x3ffffffe200d7812 */ /* 0x002fc800078ec0ff */
[----:B------:R-:W-:Y:S01]  /*d0f0*/  LOP3.LUT R35, R35, 0x3ffffffc, RZ, 0xc0, !PT ;  /* 0x3ffffffc23237812 */ /* 0x000fe200078ec0ff */
[----:B0-----:R-:W-:-:S04]  /*d100*/  IMAD.WIDE.U32 R4, R5, R56, RZ ;  /* 0x0000003805047225 */ /* 0x001fc800078e00ff */
[----:B------:R-:W-:-:S04]  /*d110*/  IMAD R3, R4, R7, RZ ;  /* 0x0000000704037224 */ /* 0x000fc800078e02ff */
[----:B------:R-:W-:-:S05]  /*d120*/  IMAD.HI.U32 R3, R3, R6, RZ ;  /* 0x0000000603037227 */ /* 0x000fca00078e00ff */
[----:B------:R-:W-:Y:S01]  /*d130*/  IADD3 R4, R5, R6, -R3 ;  /* 0x0000000605047210 */ /* 0x000fe20007ffe803 */
[----:B-----5:R-:W-:Y:S01]  /*d140*/  IMAD R5, R6, 0x2, R11 ;  /* 0x0000000206057824 */ /* 0x020fe200078e020b */
[----:B------:R-:W-:-:S03]  /*d150*/  IADD3 R106, R35, R106, -R13 ;  /* 0x0000006a236a7210 */ /* 0x000fc60007ffe80d */
[----:B------:R-:W-:Y:S01]  /*d160*/  IMAD.IADD R15, R5, 0x1, -R4 ;  /* 0x00000001050f7824 */ /* 0x000fe200078e0a04 */
[----:B------:R-:W-:Y:S01]  /*d170*/  IADD3 R5, R10, 0x400, RZ ;  /* 0x000004000a057810 */ /* 0x000fe20007ffe0ff */
[----:B------:R-:W-:-:S03]  /*d180*/  IMAD.IADD R3, R4, 0x1, R11 ;  /* 0x0000000104037824 */ /* 0x000fc600078e020b */
[----:B------:R-:W-:Y:S01]  /*d190*/  STS [R14.X4+`((shared_array + 0x8))], R15 ;  /* 0x0000000f0e007388 */ /* 0x000fe20000004800 */
[----:B------:R-:W-:-:S03]  /*d1a0*/  IMAD.WIDE R4, R5, 0x4, R8 ;  /* 0x0000000405047825 */ /* 0x000fc600078e0208 */
[----:B------:R0:W-:Y:S04]  /*d1b0*/  STS [R14.X4+`(shared_array)], R3 ;  /* 0x000000030e007388 */ /* 0x0001e80000004800 */
[----:B------:R-:W3:Y:S04]  /*d1c0*/  LDS R50, [R106.X4+`((shared_array + 0x8))] ;  /* 0x000000006a327984 */ /* 0x000ee80000004800 */
[----:B------:R3:W5:Y:S01]  /*d1d0*/  LDG.E.CONSTANT R56, [R4.64] ;  /* 0x0000000404387981 */ /* 0x000762000c1e9900 */
[C---:B------:R-:W-:Y:S02]  /*d1e0*/  IADD3 R13, R10.reuse, 0x440, RZ ;  /* 0x000004400a0d7810 */ /* 0x040fe40007ffe0ff */
[C---:B------:R-:W-:Y:S01]  /*d1f0*/  IADD3 R33, R10.reuse, 0x480, RZ ;  /* 0x000004800a217810 */ /* 0x040fe20007ffe0ff */
[----:B------:R-:W1:Y:S01]  /*d200*/  LDS R11, [R106.X4+`(shared_array)] ;  /* 0x000000006a0b7984 */ /* 0x000e620000004800 */
[C---:B------:R-:W-:Y:S01]  /*d210*/  IADD3 R35, R10.reuse, 0x4c0, RZ ;  /* 0x000004c00a237810 */ /* 0x040fe20007ffe0ff */
[----:B------:R-:W-:Y:S01]  /*d220*/  IMAD.WIDE R12, R13, 0x4, R8 ;  /* 0x000000040d0c7825 */ /* 0x000fe200078e0208 */
[----:B------:R-:W-:-:S02]  /*d230*/  IADD3 R49, R10, 0x500, RZ ;  /* 0x000005000a317810 */ /* 0x000fc40007ffe0ff */
[----:B------:R-:W-:Y:S01]  /*d240*/  IADD3 R65, R10, 0x540, RZ ;  /* 0x000005400a417810 */ /* 0x000fe20007ffe0ff */
[--C-:B0-----:R-:W-:Y:S01]  /*d250*/  IMAD.WIDE R14, R33, 0x4, R8.reuse ;  /* 0x00000004210e7825 */ /* 0x101fe200078e0208 */
[----:B------:R0:W5:Y:S03]  /*d260*/  LDG.E.CONSTANT R64, [R12.64] ;  /* 0x000000040c407981 */ /* 0x000166000c1e9900 */
[--C-:B------:R-:W-:Y:S01]  /*d270*/  IMAD.WIDE R32, R35, 0x4, R8.reuse ;  /* 0x0000000423207825 */ /* 0x100fe200078e0208 */
[----:B------:R0:W5:Y:S03]  /*d280*/  LDG.E.CONSTANT R122, [R14.64] ;  /* 0x000000040e7a7981 */ /* 0x000166000c1e9900 */
[--C-:B------:R-:W-:Y:S01]  /*d290*/  IMAD.WIDE R34, R49, 0x4, R8.reuse ;  /* 0x0000000431227825 */ /* 0x100fe200078e0208 */
[----:B------:R0:W5:Y:S03]  /*d2a0*/  LDG.E.CONSTANT R130, [R32.64] ;  /* 0x0000000420827981 */ /* 0x000166000c1e9900 */
[----:B------:R-:W-:Y:S01]  /*d2b0*/  IMAD.WIDE R48, R65, 0x4, R8 ;  /* 0x0000000441307825 */ /* 0x000fe200078e0208 */
[----:B------:R0:W5:Y:S04]  /*d2c0*/  LDG.E.CONSTANT R136, [R34.64] ;  /* 0x0000000422887981 */ /* 0x000168000c1e9900 */
[----:B------:R0:W5:Y:S01]  /*d2d0*/  LDG.E.CONSTANT R138, [R48.64] ;  /* 0x00000004308a7981 */ /* 0x000162000c1e9900 */
[----:B---3--:R-:W-:-:S04]  /*d2e0*/  IMAD.WIDE.U32 R4, R50, R43, RZ ;  /* 0x0000002b32047225 */ /* 0x008fc800078e00ff */
[----:B------:R-:W-:Y:S01]  /*d2f0*/  IMAD R3, R4, R7, RZ ;  /* 0x0000000704037224 */ /* 0x000fe200078e02ff */
[----:B------:R-:W-:-:S03]  /*d300*/  LEA.HI R43, R51, R51, RZ, 0x1 ;  /* 0x00000033332b7211 */ /* 0x000fc600078f08ff */
[-C--:B------:R-:W-:Y:S01]  /*d310*/  IMAD.HI.U32 R3, R3, R6.reuse, RZ ;  /* 0x0000000603037227 */ /* 0x080fe200078e00ff */
[C---:B------:R-:W-:Y:S02]  /*d320*/  IADD3 R97, R10.reuse, 0x580, RZ ;  /* 0x000005800a617810 */ /* 0x040fe40007ffe0ff */
[----:B------:R-:W-:Y:S02]  /*d330*/  IADD3 R99, R10, 0x600, RZ ;  /* 0x000006000a637810 */ /* 0x000fe40007ffe0ff */
[----:B------:R-:W-:Y:S01]  /*d340*/  IADD3 R4, R5, R6, -R3 ;  /* 0x0000000605047210 */ /* 0x000fe20007ffe803 */
[----:B-1----:R-:W-:Y:S02]  /*d350*/  IMAD R3, R6, 0x2, R11 ;  /* 0x0000000206037824 */ /* 0x002fe400078e020b */
[----:B------:R-:W-:Y:S02]  /*d360*/  IMAD.SHL.U32 R50, R43, 0x2, RZ ;  /* 0x000000022b327824 */ /* 0x000fe400078e00ff */
[----:B------:R-:W-:Y:S01]  /*d370*/  IMAD.WIDE R96, R97, 0x4, R8 ;  /* 0x0000000461607825 */ /* 0x000fe200078e0208 */
[----:B------:R-:W-:-:S02]  /*d380*/  IADD3 R11, R4, R11, RZ ;  /* 0x0000000b040b7210 */ /* 0x000fc40007ffe0ff */
[C---:B------:R-:W-:Y:S01]  /*d390*/  IADD3 R105, R10.reuse, 0x5c0, RZ ;  /* 0x000005c00a697810 */ /* 0x040fe20007ffe0ff */
[----:B------:R-:W-:Y:S01]  /*d3a0*/  IMAD.WIDE R98, R99, 0x4, R8 ;  /* 0x0000000463627825 */ /* 0x000fe200078e0208 */
[C---:B------:R-:W-:Y:S01]  /*d3b0*/  IADD3 R107, R10.reuse, 0x640, RZ ;  /* 0x000006400a6b7810 */ /* 0x040fe20007ffe0ff */
[----:B------:R-:W3:Y:S01]  /*d3c0*/  LDG.E.CONSTANT R96, [R96.64] ;  /* 0x0000000460607981 */ /* 0x000ee2000c1e9900 */
[----:B------:R-:W-:Y:S01]  /*d3d0*/  IADD3 R113, R10, 0x680, RZ ;  /* 0x000006800a717810 */ /* 0x000fe20007ffe0ff */
[----:B------:R-:W-:Y:S01]  /*d3e0*/  IMAD.IADD R3, R3, 0x1, -R4 ;  /* 0x0000000103037824 */ /* 0x000fe200078e0a04 */
[----:B0-----:R-:W-:Y:S02]  /*d3f0*/  LOP3.LUT R12, R43, 0x3ffffffe, RZ, 0xc0, !PT ;  /* 0x3ffffffe2b0c7812 */ /* 0x001fe400078ec0ff */
[----:B------:R-:W-:Y:S01]  /*d400*/  LOP3.LUT R50, R50, 0x3ffffffc, RZ, 0xc0, !PT ;  /* 0x3ffffffc32327812 */ /* 0x000fe200078ec0ff */
[----:B------:R-:W-:Y:S01]  /*d410*/  STS [R106.X4+`(shared_array)], R11 ;  /* 0x0000000b6a007388 */ /* 0x000fe20000004800 */
[----:B------:R-:W-:-:S03]  /*d420*/  IMAD.WIDE R104, R105, 0x4, R8 ;  /* 0x0000000469687825 */ /* 0x000fc600078e0208 */
[----:B------:R0:W-:Y:S01]  /*d430*/  STS [R106.X4+`((shared_array + 0x8))], R3 ;  /* 0x000000036a007388 */ /* 0x0001e20000004800 */
[----:B------:R-:W-:Y:S01]  /*d440*/  IMAD.WIDE R112, R113, 0x4, R8 ;  /* 0x0000000471707825 */ /* 0x000fe200078e0208 */
[----:B------:R-:W-:Y:S02]  /*d450*/  IADD3 R12, R50, R51, -R12 ;  /* 0x00000033320c7210 */ /* 0x000fe40007ffe80c */
[----:B------:R-:W3:Y:S04]  /*d460*/  LDG.E.CONSTANT R98, [R98.64] ;  /* 0x0000000462627981 */ /* 0x000ee8000c1e9900 */
[----:B------:R-:W3:Y:S01]  /*d470*/  LDG.E.CONSTANT R104, [R104.64] ;  /* 0x0000000468687981 */ /* 0x000ee2000c1e9900 */
[----:B0-----:R-:W-:-:S03]  /*d480*/  IMAD.WIDE R106, R107, 0x4, R8 ;  /* 0x000000046b6a7825 */ /* 0x001fc600078e0208 */
[----:B------:R-:W2:Y:S04]  /*d490*/  LDS R4, [R12.X4+`((shared_array + 0x8))] ;  /* 0x000000000c047984 */ /* 0x000ea80000004800 */
[----:B------:R-:W3:Y:S04]  /*d4a0*/  LDG.E.CONSTANT R106, [R106.64] ;  /* 0x000000046a6a7981 */ /* 0x000ee8000c1e9900 */
[----:B------:R-:W3:Y:S01]  /*d4b0*/  LDG.E.CONSTANT R112, [R112.64] ;  /* 0x0000000470707981 */ /* 0x000ee2000c1e9900 */
[C---:B------:R-:W-:Y:S02]  /*d4c0*/  IADD3 R83, R10.reuse, 0x700, RZ ;  /* 0x000007000a537810 */ /* 0x040fe40007ffe0ff */
[C---:B------:R-:W-:Y:S01]  /*d4d0*/  IADD3 R81, R10.reuse, 0x6c0, RZ ;  /* 0x000006c00a517810 */ /* 0x040fe20007ffe0ff */
[----:B------:R-:W0:Y:S01]  /*d4e0*/  LDS R11, [R12.X4+`(shared_array)] ;  /* 0x000000000c0b7984 */ /* 0x000e220000004800 */
[C---:B------:R-:W-:Y:S01]  /*d4f0*/  IADD3 R89, R10.reuse, 0x740, RZ ;  /* 0x000007400a597810 */ /* 0x040fe20007ffe0ff */
[----:B------:R-:W-:Y:S01]  /*d500*/  IMAD.WIDE R82, R83, 0x4, R8 ;  /* 0x0000000453527825 */ /* 0x000fe200078e0208 */
[----:B------:R-:W-:-:S02]  /*d510*/  IADD3 R91, R10, 0x780, RZ ;  /* 0x000007800a5b7810 */ /* 0x000fc40007ffe0ff */
[----:B------:R-:W-:Y:S01]  /*d520*/  IADD3 R115, R10, 0x7c0, RZ ;  /* 0x000007c00a737810 */ /* 0x000fe20007ffe0ff */
[--C-:B------:R-:W-:Y:S02]  /*d530*/  IMAD.WIDE R80, R81, 0x4, R8.reuse ;  /* 0x0000000451507825 */ /* 0x100fe400078e0208 */
[----:B------:R-:W3:Y:S02]  /*d540*/  LDG.E.CONSTANT R82, [R82.64] ;  /* 0x0000000452527981 */ /* 0x000ee4000c1e9900 */
[--C-:B------:R-:W-:Y:S02]  /*d550*/  IMAD.WIDE R88, R89, 0x4, R8.reuse ;  /* 0x0000000459587825 */ /* 0x100fe400078e0208 */
[----:B------:R-:W3:Y:S02]  /*d560*/  LDG.E.CONSTANT R80, [R80.64] ;  /* 0x0000000450507981 */ /* 0x000ee4000c1e9900 */
[--C-:B------:R-:W-:Y:S02]  /*d570*/  IMAD.WIDE R90, R91, 0x4, R8.reuse ;  /* 0x000000045b5a7825 */ /* 0x100fe400078e0208 */
[----:B------:R-:W3:Y:S02]  /*d580*/  LDG.E.CONSTANT R88, [R88.64] ;  /* 0x0000000458587981 */ /* 0x000ee4000c1e9900 */
[----:B------:R-:W-:-:S02]  /*d590*/  IMAD.WIDE R114, R115, 0x4, R8 ;  /* 0x0000000473727825 */ /* 0x000fc400078e0208 */
[----:B------:R-:W3:Y:S04]  /*d5a0*/  LDG.E.CONSTANT R90, [R90.64] ;  /* 0x000000045a5a7981 */ /* 0x000ee8000c1e9900 */
[----:B------:R-:W3:Y:S01]  /*d5b0*/  LDG.E.CONSTANT R114, [R114.64] ;  /* 0x0000000472727981 */ /* 0x000ee2000c1e9900 */
[----:B--2---:R-:W-:Y:S01]  /*d5c0*/  IMAD.WIDE.U32 R4, R4, R57, RZ ;  /* 0x0000003904047225 */ /* 0x004fe200078e00ff */
[----:B------:R-:W-:-:S03]  /*d5d0*/  LEA.HI R8, R120, R120, RZ, 0x1 ;  /* 0x0000007878087211 */ /* 0x000fc600078f08ff */
[----:B------:R-:W-:Y:S02]  /*d5e0*/  IMAD R3, R4, R7, RZ ;  /* 0x0000000704037224 */ /* 0x000fe400078e02ff */
[----:B------:R-:W-:Y:S02]  /*d5f0*/  IMAD.SHL.U32 R9, R8, 0x2, RZ ;  /* 0x0000000208097824 */ /* 0x000fe400078e00ff */
[----:B------:R-:W-:-:S03]  /*d600*/  IMAD.HI.U32 R3, R3, R6, RZ ;  /* 0x0000000603037227 */ /* 0x000fc600078e00ff */
[----:B------:R-:W-:Y:S02]  /*d610*/  LOP3.LUT R9, R9, 0x3ffffffc, RZ, 0xc0, !PT ;  /* 0x3ffffffc09097812 */ /* 0x000fe400078ec0ff */
[----:B------:R-:W-:Y:S01]  /*d620*/  IADD3 R4, R5, R6, -R3 ;  /* 0x0000000605047210 */ /* 0x000fe20007ffe803 */
[----:B0-----:R-:W-:Y:S01]  /*d630*/  IMAD R3, R6, 0x2, R11 ;  /* 0x0000000206037824 */ /* 0x001fe200078e020b */
[----:B------:R-:W-:-:S03]  /*d640*/  LOP3.LUT R5, R8, 0x3ffffffe, RZ, 0xc0, !PT ;  /* 0x3ffffffe08057812 */ /* 0x000fc600078ec0ff */
[----:B------:R-:W-:Y:S01]  /*d650*/  IMAD.IADD R11, R4, 0x1, R11 ;  /* 0x00000001040b7824 */ /* 0x000fe200078e020b */
[----:B------:R-:W-:Y:S01]  /*d660*/  IADD3 R120, R9, R120, -R5 ;  /* 0x0000007809787210 */ /* 0x000fe20007ffe805 */
[----:B------:R-:W-:-:S03]  /*d670*/  IMAD.IADD R13, R3, 0x1, -R4 ;  /* 0x00000001030d7824 */ /* 0x000fc600078e0a04 */
[----:B------:R-:W-:Y:S04]  /*d680*/  STS [R12.X4+`(shared_array)], R11 ;  /* 0x0000000b0c007388 */ /* 0x000fe80000004800 */
[----:B------:R-:W-:Y:S04]  /*d690*/  STS [R12.X4+`((shared_array + 0x8))], R13 ;  /* 0x0000000d0c007388 */ /* 0x000fe80000004800 */
[----:B------:R-:W0:Y:S04]  /*d6a0*/  LDS R5, [R120.X4+`((shared_array + 0x8))] ;  /* 0x0000000078057984 */ /* 0x000e280000004800 */
[----:B------:R-:W1:Y:S01]  /*d6b0*/  LDS R9, [R120.X4+`(shared_array)] ;  /* 0x0000000078097984 */ /* 0x000e620000004800 */
[----:B------:R-:W-:-:S05]  /*d6c0*/  LEA.HI R8, R128, R128, RZ, 0x1 ;  /* 0x0000008080087211 */ /* 0x000fca00078f08ff */
[----:B------:R-:W-:-:S05]  /*d6d0*/  IMAD.SHL.U32 R10, R8, 0x2, RZ ;  /* 0x00000002080a7824 */ /* 0x000fca00078e00ff */
[----:B------:R-:W-:Y:S01]  /*d6e0*/  LOP3.LUT R10, R10, 0x3ffffffc, RZ, 0xc0, !PT ;  /* 0x3ffffffc0a0a7812 */ /* 0x000fe200078ec0ff */
[----:B0-----:R-:W-:-:S04]  /*d6f0*/  IMAD.WIDE.U32 R4, R5, R58, RZ ;  /* 0x0000003a05047225 */ /* 0x001fc800078e00ff */
[----:B------:R-:W-:-:S04]  /*d700*/  IMAD R3, R4, R7, RZ ;  /* 0x0000000704037224 */ /* 0x000fc800078e02ff */
[----:B------:R-:W-:-:S05]  /*d710*/  IMAD.HI.U32 R3, R3, R6, RZ ;  /* 0x0000000603037227 */ /* 0x000fca00078e00ff */
[----:B------:R-:W-:Y:S01]  /*d720*/  IADD3 R4, R5, R6, -R3 ;  /* 0x0000000605047210 */ /* 0x000fe20007ffe803 */
[----:B-1----:R-:W-:Y:S01]  /*d730*/  IMAD R3, R6, 0x2, R9 ;  /* 0x0000000206037824 */ /* 0x002fe200078e0209 */
[----:B------:R-:W-:-:S03]  /*d740*/  LOP3.LUT R5, R8, 0x3ffffffe, RZ, 0xc0, !PT ;  /* 0x3ffffffe08057812 */ /* 0x000fc600078ec0ff */
[C---:B------:R-:W-:Y:S01]  /*d750*/  IMAD.IADD R11, R4.reuse, 0x1, R9 ;  /* 0x00000001040b7824 */ /* 0x040fe200078e0209 */
[----:B------:R-:W-:Y:S02]  /*d760*/  IADD3 R13, -R4, R3, RZ ;  /* 0x00000003040d7210 */ /* 0x000fe40007ffe1ff */
[----:B------:R-:W-:Y:S02]  /*d770*/  IADD3 R10, R10, R128, -R5 ;  /* 0x000000800a0a7210 */ /* 0x000fe40007ffe805 */
        /* <DEDUP_REMOVED lines=8> */
[----:B0-----:R-:W-:-:S04]  /*d800*/  IMAD R3, R6, 0x2, R9 ;  /* 0x0000000206037824 */ /* 0x001fc800078e0209 */
[----:B------:R-:W-:Y:S02]  /*d810*/  IMAD.IADD R15, R4, 0x1, R9 ;  /* 0x00000001040f7824 */ /* 0x000fe400078e0209 */
[----:B------:R-:W-:-:S03]  /*d820*/  IMAD.IADD R33, R3, 0x1, -R4 ;  /* 0x0000000103217824 */ /* 0x000fc600078e0a04 */
[----:B------:R-:W-:Y:S04]  /*d830*/  STS [R10.X4+`(shared_array)], R15 ;  /* 0x0000000f0a007388 */ /* 0x000fe80000004800 */
[----:B------:R-:W-:Y:S04]  /*d840*/  STS [R10.X4+`((shared_array + 0x8))], R33 ;  /* 0x000000210a007388 */ /* 0x000fe80000004800 */
[----:B------:R-:W-:Y:S06]  /*d850*/  BAR.SYNC 0x0 ;  /* 0x0000000000007b1d */ /* 0x000fec0000000000 */
[----:B------:R-:W5:Y:S04]  /*d860*/  LDS.64 R8, [R42.X8+`(shared_array)] ;  /* 0x000000002a087984 */ /* 0x000f680000008a00 */
[----:B------:R-:W0:Y:S04]  /*d870*/  LDS.64 R50, [R42.X8+`((shared_array + 0x200))] ;  /* 0x000000002a327984 */ /* 0x000e280000008a00 */
[----:B------:R-:W1:Y:S04]  /*d880*/  LDS.64 R66, [R42.X8+`((shared_array + 0x600))] ;  /* 0x000000002a427984 */ /* 0x000e680000008a00 */
[----:B------:R-:W2:Y:S04]  /*d890*/  LDS.64 R58, [R42.X8+`((shared_array + 0x400))] ;  /* 0x000000002a3a7984 */ /* 0x000ea80000008a00 */
[----:B------:R-:W4:Y:S04]  /*d8a0*/  LDS.64 R74, [R42.X8+`((shared_array + 0xa00))] ;  /* 0x000000002a4a7984 */ /* 0x000f280000008a00 */
[----:B------:R-:W1:Y:S04]  /*d8b0*/  LDS.64 R72, [R42.X8+`((shared_array + 0x800))] ;  /* 0x000000002a487984 */ /* 0x000e680000008a00 */
[----:B------:R-:W3:Y:S04]  /*d8c0*/  LDS.64 R14, [R42.X8+`((shared_array + 0xc00))] ;  /* 0x000000002a0e7984 */ /* 0x000ee80000008a00 */
[----:B------:R-:W-:Y:S04]  /*d8d0*/  LDS.64 R12, [R42.X8+`((shared_array + 0xe00))] ;  /* 0x000000002a0c7984 */ /* 0x000fe80000008a00 */
[----:B------:R-:W-:Y:S01]  /*d8e0*/  LDS.64 R10, [R42.X8+`((shared_array + 0x1400))] ;  /* 0x000000002a0a7984 */ /* 0x000fe20000008a00 */
[----:B-----5:R-:W-:-:S04]  /*d8f0*/  IMAD.WIDE.U32 R4, R9, R56, RZ ;  /* 0x0000003809047225 */ /* 0x020fc800078e00ff */
[----:B------:R-:W-:-:S04]  /*d900*/  IMAD R3, R4, R7, RZ ;  /* 0x0000000704037224 */ /* 0x000fc800078e02ff */
[----:B------:R-:W-:-:S05]  /*d910*/  IMAD.HI.U32 R3, R3, R6, RZ ;  /* 0x0000000603037227 */ /* 0x000fca00078e00ff */
[----:B------:R-:W-:Y:S01]  /*d920*/  IADD3 R3, R5, R6, -R3 ;  /* 0x0000000605037210 */ /* 0x000fe20007ffe803 */
[----:B------:R-:W-:Y:S02]  /*d930*/  IMAD R4, R6, 0x2, R8 ;  /* 0x0000000206047824 */ /* 0x000fe400078e0208 */
[----:B0-----:R-:W-:-:S04]  /*d940*/  IMAD.WIDE.U32 R32, R51, R64, RZ ;  /* 0x0000004033207225 */ /* 0x001fc800078e00ff */
[----:B------:R-:W-:Y:S02]  /*d950*/  IMAD.IADD R120, R3, 0x1, R8 ;  /* 0x0000000103787824 */ /* 0x000fe400078e0208 */
[----:B------:R-:W-:Y:S01]  /*d960*/  IMAD.IADD R121, R4, 0x1, -R3 ;  /* 0x0000000104797824 */ /* 0x000fe200078e0a03 */
[----:B------:R-:W0:Y:S01]  /*d970*/  LDS.64 R8, [R42.X8+`((shared_array + 0x1000))] ;  /* 0x000000002a087984 */ /* 0x000e220000008a00 */
[----:B-1----:R-:W-:-:S03]  /*d980*/  IMAD.WIDE.U32 R48, R67, R130, RZ ;  /* 0x0000008243307225 */ /* 0x002fc600078e00ff */
[----:B------:R-:W1:Y:S01]  /*d990*/  LDS.64 R4, [R42.X8+`((shared_array + 0x1200))] ;  /* 0x000000002a047984 */ /* 0x000e620000008a00 */
[----:B------:R-:W-:Y:S02]  /*d9a0*/  IMAD R3, R32, R7, RZ ;  /* 0x0000000720037224 */ /* 0x000fe400078e02ff */
[----:B--2---:R-:W-:-:S04]  /*d9b0*/  IMAD.WIDE.U32 R34, R59, R122, RZ ;  /* 0x0000007a3b227225 */ /* 0x004fc800078e00ff */
[----:B------:R-:W-:Y:S02]  /*d9c0*/  IMAD R51, R48, R7, RZ ;  /* 0x0000000730337224 */ /* 0x000fe400078e02ff */
[----:B------:R-:W-:-:S04]  /*d9d0*/  IMAD.HI.U32 R3, R3, R6, RZ ;  /* 0x0000000603037227 */ /* 0x000fc800078e00ff */
[----:B----4-:R-:W-:Y:S01]  /*d9e0*/  IMAD.WIDE.U32 R64, R75, R138, RZ ;  /* 0x0000008a4b407225 */ /* 0x010fe200078e00ff */
[----:B------:R-:W-:-:S03]  /*d9f0*/  IADD3 R3, R33, R6, -R3 ;  /* 0x0000000621037210 */ /* 0x000fc60007ffe803 */
[----:B------:R-:W-:-:S04]  /*da00*/  IMAD.WIDE.U32 R56, R73, R136, RZ ;  /* 0x0000008849387225 */ /* 0x000fc800078e00ff */
[----:B------:R-:W-:Y:S02]  /*da10*/  IMAD R43, R34, R7, RZ ;  /* 0x00000007222b7224 */ /* 0x000fe400078e02ff */
[----:B------:R-:W-:-:S04]  /*da20*/  IMAD.HI.U32 R51, R51, R6, RZ ;  /* 0x0000000633337227 */ /* 0x000fc800078e00ff */
[-C--:B------:R-:W-:Y:S02]  /*da30*/  IMAD R67, R64, R7.reuse, RZ ;  /* 0x0000000740437224 */ /* 0x080fe400078e02ff */
[----:B------:R-:W-:Y:S02]  /*da40*/  IMAD R59, R56, R7, RZ ;  /* 0x00000007383b7224 */ /* 0x000fe400078e02ff */
[----:B------:R-:W-:Y:S01]  /*da50*/  IMAD R32, R6, 0x2, R50 ;  /* 0x0000000206207824 */ /* 0x000fe200078e0232 */
[-C--:B------:R-:W-:Y:S01]  /*da60*/  IADD3 R49, R49, R6.reuse, -R51 ;  /* 0x0000000631317210 */ /* 0x080fe20007ffe833 */
[----:B------:R-:W-:-:S04]  /*da70*/  IMAD.HI.U32 R43, R43, R6, RZ ;  /* 0x000000062b2b7227 */ /* 0x000fc800078e00ff */
[-C--:B------:R-:W-:Y:S01]  /*da80*/  IMAD.HI.U32 R67, R67, R6.reuse, RZ ;  /* 0x0000000643437227 */ /* 0x080fe200078e00ff */
[----:B------:R-:W-:-:S03]  /*da90*/  IADD3 R43, R35, R6, -R43 ;  /* 0x00000006232b7210 */ /* 0x000fc60007ffe82b */
[----:B------:R-:W-:-:S04]  /*daa0*/  IMAD.HI.U32 R59, R59, R6, RZ ;  /* 0x000000063b3b7227 */ /* 0x000fc800078e00ff */
[----:B------:R-:W-:Y:S02]  /*dab0*/  IMAD.IADD R51, R32, 0x1, -R3 ;  /* 0x0000000120337824 */ /* 0x000fe400078e0a03 */
[C---:B------:R-:W-:Y:S01]  /*dac0*/  IMAD R32, R6.reuse, 0x2, R66 ;  /* 0x0000000206207824 */ /* 0x040fe200078e0242 */
[-C--:B------:R-:W-:Y:S01]  /*dad0*/  IADD3 R67, R65, R6.reuse, -R67 ;  /* 0x0000000641437210 */ /* 0x080fe20007ffe843 */
[----:B------:R-:W-:Y:S01]  /*dae0*/  IMAD R34, R6, 0x2, R58 ;  /* 0x0000000206227824 */ /* 0x000fe200078e023a */
[----:B------:R-:W-:Y:S01]  /*daf0*/  IADD3 R57, R57, R6, -R59 ;  /* 0x0000000639397210 */ /* 0x000fe20007ffe83b */
[----:B------:R-:W-:Y:S02]  /*db00*/  IMAD.IADD R65, R32, 0x1, -R49 ;  /* 0x0000000120417824 */ /* 0x000fe400078e0a31 */
[----:B------:R-:W-:Y:S01]  /*db10*/  IMAD R32, R6, 0x2, R74 ;  /* 0x0000000206207824 */ /* 0x000fe200078e024a */
[----:B------:R2:W-:Y:S01]  /*db20*/  STS.64 [R42.X8+`(shared_array)], R120 ;  /* 0x000000782a007388 */ /* 0x0005e20000008a00 */
[----:B------:R-:W-:-:S02]  /*db30*/  IMAD.IADD R59, R34, 0x1, -R43 ;  /* 0x00000001223b7824 */ /* 0x000fc400078e0a2b */
[----:B------:R-:W-:Y:S02]  /*db40*/  IMAD R34, R6, 0x2, R72 ;  /* 0x0000000206227824 */ /* 0x000fe400078e0248 */
[----:B------:R-:W-:Y:S02]  /*db50*/  IMAD.IADD R64, R49, 0x1, R66 ;  /* 0x0000000131407824 */ /* 0x000fe400078e0242 */
[----:B------:R-:W-:Y:S02]  /*db60*/  IMAD.IADD R122, R67, 0x1, R74 ;  /* 0x00000001437a7824 */ /* 0x000fe400078e024a */
[----:B------:R-:W-:Y:S01]  /*db70*/  IMAD.IADD R123, R32, 0x1, -R67 ;  /* 0x00000001207b7824 */ /* 0x000fe200078e0a43 */
[----:B------:R-:W-:Y:S01]  /*db80*/  LDS.64 R74, [R42.X8+`((shared_array + 0x1a00))] ;  /* 0x000000002a4a7984 */ /* 0x000fe20000008a00 */
[----:B--2---:R-:W-:-:S03]  /*db90*/  IADD3 R120, R57, R72, RZ ;  /* 0x0000004839787210 */ /* 0x004fc60007ffe0ff */
[----:B------:R-:W2:Y:S04]  /*dba0*/  LDS.64 R72, [R42.X8+`((shared_array + 0x1800))] ;  /* 0x000000002a487984 */ /* 0x000ea80000008a00 */
[----:B------:R-:W4:Y:S01]  /*dbb0*/  LDS.64 R66, [R42.X8+`((shared_array + 0x1600))] ;  /* 0x000000002a427984 */ /* 0x000f220000008a00 */
[----:B------:R-:W-:-:S03]  /*dbc0*/  IMAD.IADD R121, R34, 0x1, -R57 ;  /* 0x0000000122797824 */ /* 0x000fc600078e0a39 */
[----:B------:R-:W5:Y:S04]  /*dbd0*/  LDS.64 R34, [R42.X8+`((shared_array + 0x1c00))] ;  /* 0x000000002a227984 */ /* 0x000f680000008a00 */
[----:B------:R-:W2:Y:S01]  /*dbe0*/  LDS.64 R32, [R42.X8+`((shared_array + 0x1e00))] ;  /* 0x000000002a207984 */ /* 0x000ea20000008a00 */
[----:B---3--:R-:W-:Y:S01]  /*dbf0*/  IMAD.WIDE.U32 R48, R15, R96, RZ ;  /* 0x000000600f307225 */ /* 0x008fe200078e00ff */
[----:B------:R-:W-:-:S03]  /*dc00*/  IADD3 R50, R3, R50, RZ ;  /* 0x0000003203327210 */ /* 0x000fc60007ffe0ff */
[----:B0-----:R-:W-:-:S04]  /*dc10*/  IMAD.WIDE.U32 R56, R9, R98, RZ ;  /* 0x0000006209387225 */ /* 0x001fc800078e00ff */
[----:B------:R-:W-:Y:S02]  /*dc20*/  IMAD.IADD R58, R43, 0x1, R58 ;  /* 0x000000012b3a7824 */ /* 0x000fe400078e023a */
[-C--:B------:R-:W-:Y:S01]  /*dc30*/  IMAD R3, R48, R7.reuse, RZ ;  /* 0x0000000730037224 */ /* 0x080fe200078e02ff */
[----:B------:R0:W-:Y:S01]  /*dc40*/  STS.64 [R42.X8+`((shared_array + 0x200))], R50 ;  /* 0x000000322a007388 */ /* 0x0001e20000008a00 */
[----:B------:R-:W-:Y:S02]  /*dc50*/  IMAD R9, R56, R7, RZ ;  /* 0x0000000738097224 */ /* 0x000fe400078e02ff */
[-C--:B------:R-:W-:Y:S01]  /*dc60*/  IMAD.HI.U32 R3, R3, R6.reuse, RZ ;  /* 0x0000000603037227 */ /* 0x080fe200078e00ff */
[----:B------:R1:W-:Y:S04]  /*dc70*/  STS.64 [R42.X8+`((shared_array + 0x400))], R58 ;  /* 0x0000003a2a007388 */ /* 0x0003e80000008a00 */
[----:B------:R3:W-:Y:S01]  /*dc80*/  STS.64 [R42.X8+`((shared_array + 0x600))], R64 ;  /* 0x000000402a007388 */ /* 0x0007e20000008a00 */
[----:B------:R-:W-:-:S04]  /*dc90*/  IMAD.HI.U32 R9, R9, R6, RZ ;  /* 0x0000000609097227 */ /* 0x000fc800078e00ff */
[----:B0-----:R-:W-:-:S04]  /*dca0*/  IMAD.WIDE.U32 R50, R13, R104, RZ ;  /* 0x000000680d327225 */ /* 0x001fc800078e00ff */
[----:B-1----:R-:W-:-:S04]  /*dcb0*/  IMAD.WIDE.U32 R58, R5, R106, RZ ;  /* 0x0000006a053a7225 */ /* 0x002fc800078e00ff */
[----:B---3--:R-:W-:Y:S01]  /*dcc0*/  IMAD.WIDE.U32 R64, R11, R112, RZ ;  /* 0x000000700b407225 */ /* 0x008fe200078e00ff */
[----:B------:R-:W-:-:S03]  /*dcd0*/  IADD3 R3, R49, R6, -R3 ;  /* 0x0000000631037210 */ /* 0x000fc60007ffe803 */
[-C--:B------:R-:W-:Y:S02]  /*dce0*/  IMAD R5, R50, R7.reuse, RZ ;  /* 0x0000000732057224 */ /* 0x080fe400078e02ff */
[-C--:B------:R-:W-:Y:S02]  /*dcf0*/  IMAD R11, R58, R7.reuse, RZ ;  /* 0x000000073a0b7224 */ /* 0x080fe400078e02ff */
[----:B------:R-:W-:Y:S01]  /*dd00*/  IMAD R13, R64, R7, RZ ;  /* 0x00000007400d7224 */ /* 0x000fe200078e02ff */
[-C--:B------:R-:W-:Y:S01]  /*dd10*/  IADD3 R9, R57, R6.reuse, -R9 ;  /* 0x0000000639097210 */ /* 0x080fe20007ffe809 */
[----:B------:R-:W-:Y:S02]  /*dd20*/  IMAD R48, R6, 0x2, R14 ;  /* 0x0000000206307824 */ /* 0x000fe400078e020e */
[----:B------:R-:W-:-:S04]  /*dd30*/  IMAD.HI.U32 R5, R5, R6, RZ ;  /* 0x0000000605057227 */ /* 0x000fc800078e00ff */
[----:B------:R-:W-:-:S04]  /*dd40*/  IMAD.HI.U32 R11, R11, R6, RZ ;  /* 0x000000060b0b7227 */ /* 0x000fc800078e00ff */
[-C--:B------:R-:W-:Y:S01]  /*dd50*/  IMAD.HI.U32 R13, R13, R6.reuse, RZ ;  /* 0x000000060d0d7227 */ /* 0x080fe200078e00ff */
[----:B------:R-:W-:-:S03]  /*dd60*/  IADD3 R5, R51, R6, -R5 ;  /* 0x0000000633057210 */ /* 0x000fc60007ffe805 */
[----:B------:R-:W-:Y:S02]  /*dd70*/  IMAD.IADD R15, R48, 0x1, -R3 ;  /* 0x00000001300f7824 */ /* 0x000fe400078e0a03 */
[C-C-:B------:R-:W-:Y:S02]  /*dd80*/  IMAD R48, R6.reuse, 0x2, R8.reuse ;  /* 0x0000000206307824 */ /* 0x140fe400078e0208 */
[----:B------:R-:W-:Y:S01]  /*dd90*/  IMAD.IADD R58, R9, 0x1, R8 ;  /* 0x00000001093a7824 */ /* 0x000fe200078e0208 */
[-C--:B------:R-:W-:Y:S01]  /*dda0*/  IADD3 R11, R59, R6.reuse, -R11 ;  /* 0x000000063b0b7210 */ /* 0x080fe20007ffe80b */
[C---:B------:R-:W-:Y:S01]  /*ddb0*/  IMAD R8, R6.reuse, 0x2, R10 ;  /* 0x0000000206087824 */ /* 0x040fe200078e020a */
[----:B------:R-:W-:Y:S01]  /*ddc0*/  IADD3 R13, R65, R6, -R13 ;  /* 0x00000006410d7210 */ /* 0x000fe20007ffe80d */
[C---:B------:R-:W-:Y:S01]  /*ddd0*/  IMAD R50, R6.reuse, 0x2, R12 ;  /* 0x0000000206327824 */ /* 0x040fe200078e020c */
[----:B------:R-:W-:Y:S01]  /*dde0*/  IADD3 R56, R5, R12, RZ ;  /* 0x0000000c05387210 */ /* 0x000fe20007ffe0ff */
[----:B------:R-:W-:Y:S01]  /*ddf0*/  IMAD R12, R6, 0x2, R4 ;  /* 0x00000002060c7824 */ /* 0x000fe200078e0204 */
[----:B------:R-:W-:Y:S01]  /*de00*/  IADD3 R97, -R13, R8, RZ ;  /* 0x000000080d617210 */ /* 0x000fe20007ffe1ff */
[----:B------:R-:W-:-:S02]  /*de10*/  IMAD.IADD R59, R48, 0x1, -R9 ;  /* 0x00000001303b7824 */ /* 0x000fc400078e0a09 */
[----:B------:R-:W-:Y:S02]  /*de20*/  IMAD.IADD R57, R50, 0x1, -R5 ;  /* 0x0000000132397824 */ /* 0x000fe400078e0a05 */
[----:B------:R-:W-:Y:S02]  /*de30*/  IMAD.IADD R64, R11, 0x1, R4 ;  /* 0x000000010b407824 */ /* 0x000fe400078e0204 */
[----:B--2---:R-:W-:-:S04]  /*de40*/  IMAD.WIDE.U32 R8, R73, R82, RZ ;  /* 0x0000005249087225 */ /* 0x004fc800078e00ff */
[----:B----4-:R-:W-:-:S04]  /*de50*/  IMAD.WIDE.U32 R4, R67, R80, RZ ;  /* 0x0000005043047225 */ /* 0x010fc800078e00ff */
[----:B------:R-:W-:Y:S02]  /*de60*/  IMAD.IADD R65, R12, 0x1, -R11 ;  /* 0x000000010c417824 */ /* 0x000fe400078e0a0b */
[----:B------:R-:W-:Y:S02]  /*de70*/  IMAD.IADD R14, R3, 0x1, R14 ;  /* 0x00000001030e7824 */ /* 0x000fe400078e020e */
[-C--:B------:R-:W-:Y:S02]  /*de80*/  IMAD R11, R8, R7.reuse, RZ ;  /* 0x00000007080b7224 */ /* 0x080fe400078e02ff */
[----:B------:R-:W-:Y:S02]  /*de90*/  IMAD.IADD R96, R13, 0x1, R10 ;  /* 0x000000010d607824 */ /* 0x000fe400078e020a */
[----:B------:R-:W-:Y:S02]  /*dea0*/  IMAD R3, R4, R7, RZ ;  /* 0x0000000704037224 */ /* 0x000fe400078e02ff */
[----:B------:R-:W-:Y:S01]  /*deb0*/  IMAD.WIDE.U32 R12, R75, R88, RZ ;  /* 0x000000584b0c7225 */ /* 0x000fe200078e00ff */
[----:B------:R0:W-:Y:S03]  /*dec0*/  STS.64 [R42.X8+`((shared_array + 0xc00))], R14 ;  /* 0x0000000e2a007388 */ /* 0x0001e60000008a00 */
[----:B-----5:R-:W-:-:S04]  /*ded0*/  IMAD.WIDE.U32 R48, R35, R90, RZ ;  /* 0x0000005a23307225 */ /* 0x020fc800078e00ff */
[----:B------:R-:W-:-:S04]  /*dee0*/  IMAD.WIDE.U32 R50, R33, R114, RZ ;  /* 0x0000007221327225 */ /* 0x000fc800078e00ff */
[----:B------:R-:W-:-:S04]  /*def0*/  IMAD.HI.U32 R11, R11, R6, RZ ;  /* 0x000000060b0b7227 */ /* 0x000fc800078e00ff */
[-C--:B------:R-:W-:Y:S01]  /*df00*/  IMAD.HI.U32 R3, R3, R6.reuse, RZ ;  /* 0x0000000603037227 */ /* 0x080fe200078e00ff */
[----:B------:R-:W-:-:S03]  /*df10*/  IADD3 R11, R9, R6, -R11 ;  /* 0x00000006090b7210 */ /* 0x000fc60007ffe80b */
[-C--:B0-----:R-:W-:Y:S02]  /*df20*/  IMAD R15, R12, R7.reuse, RZ ;  /* 0x000000070c0f7224 */ /* 0x081fe400078e02ff */
[-C--:B------:R-:W-:Y:S02]  /*df30*/  IMAD R33, R48, R7.reuse, RZ ;  /* 0x0000000730217224 */ /* 0x080fe400078e02ff */
[----:B------:R-:W-:Y:S01]  /*df40*/  IMAD R7, R50, R7, RZ ;  /* 0x0000000732077224 */ /* 0x000fe200078e02ff */
[-C--:B------:R-:W-:Y:S01]  /*df50*/  IADD3 R3, R5, R6.reuse, -R3 ;  /* 0x0000000605037210 */ /* 0x080fe20007ffe803 */
[----:B------:R-:W-:-:S04]  /*df60*/  IMAD.HI.U32 R33, R33, R6, RZ ;  /* 0x0000000621217227 */ /* 0x000fc800078e00ff */
[----:B------:R-:W-:-:S04]  /*df70*/  IMAD.HI.U32 R15, R15, R6, RZ ;  /* 0x000000060f0f7227 */ /* 0x000fc800078e00ff */
[----:B------:R-:W-:-:S04]  /*df80*/  IMAD.HI.U32 R7, R7, R6, RZ ;  /* 0x0000000607077227 */ /* 0x000fc800078e00ff */
[C---:B------:R-:W-:Y:S02]  /*df90*/  IMAD R4, R6.reuse, 0x2, R66 ;  /* 0x0000000206047824 */ /* 0x040fe400078e0242 */
[--C-:B------:R-:W-:Y:S01]  /*dfa0*/  IMAD R8, R6, 0x2, R72.reuse ;  /* 0x0000000206087824 */ /* 0x100fe200078e0248 */
[-C--:B------:R-:W-:Y:S01]  /*dfb0*/  IADD3 R33, R49, R6.reuse, -R33 ;  /* 0x0000000631217210 */ /* 0x080fe20007ffe821 */
[----:B------:R-:W-:Y:S01]  /*dfc0*/  IMAD.IADD R10, R11, 0x1, R72 ;  /* 0x000000010b0a7824 */ /* 0x000fe200078e0248 */
[-C--:B------:R-:W-:Y:S01]  /*dfd0*/  IADD3 R15, R13, R6.reuse, -R15 ;  /* 0x000000060d0f7210 */ /* 0x080fe20007ffe80f */
[----:B------:R-:W-:Y:S01]  /*dfe0*/  IMAD.IADD R67, R4, 0x1, -R3 ;  /* 0x0000000104437824 */ /* 0x000fe200078e0a03 */
[----:B------:R-:W-:Y:S01]  /*dff0*/  IADD3 R7, R51, R6, -R7 ;  /* 0x0000000633077210 */ /* 0x000fe20007ffe807 */
[----:B------:R-:W-:Y:S02]  /*e000*/  IMAD.IADD R11, R8, 0x1, -R11 ;  /* 0x00000001080b7824 */ /* 0x000fe400078e0a0b */
[----:B------:R-:W-:-:S02]  /*e010*/  IMAD R4, R6, 0x2, R74 ;  /* 0x0000000206047824 */ /* 0x000fc400078e024a */
[C---:B------:R-:W-:Y:S02]  /*e020*/  IMAD R8, R6.reuse, 0x2, R34 ;  /* 0x0000000206087824 */ /* 0x040fe400078e0222 */
[----:B------:R-:W-:Y:S01]  /*e030*/  IMAD R6, R6, 0x2, R32 ;  /* 0x0000000206067824 */ /* 0x000fe200078e0220 */
[----:B------:R-:W-:Y:S01]  /*e040*/  IADD3 R14, R15, R74, RZ ;  /* 0x0000004a0f0e7210 */ /* 0x000fe20007ffe0ff */
[----:B------:R-:W-:Y:S02]  /*e050*/  IMAD.IADD R34, R33, 0x1, R34 ;  /* 0x0000000121227824 */ /* 0x000fe400078e0222 */
[----:B------:R-:W-:Y:S02]  /*e060*/  IMAD.IADD R35, R8, 0x1, -R33 ;  /* 0x0000000108237824 */ /* 0x000fe400078e0a21 */
[----:B------:R-:W-:Y:S02]  /*e070*/  IMAD.IADD R66, R3, 0x1, R66 ;  /* 0x0000000103427824 */ /* 0x000fe400078e0242 */
[----:B------:R-:W-:-:S02]  /*e080*/  IMAD.IADD R15, R4, 0x1, -R15 ;  /* 0x00000001040f7824 */ /* 0x000fc400078e0a0f */
[----:B------:R-:W-:Y:S02]  /*e090*/  IMAD.IADD R32, R7, 0x1, R32 ;  /* 0x0000000107207824 */ /* 0x000fe400078e0220 */
        /* <DEDUP_REMOVED lines=14> */
[----:B0-----:R-:W-:Y:S04]  /*e180*/  ST.E [R40.64], R3 ;  /* 0x0000000328007985 */ /* 0x001fe8000c101904 */
[----:B------:R-:W0:Y:S04]  /*e190*/  LDS R5, [R0.X4+`((shared_array + 0x100))] ;  /* 0x0000000000057984 */ /* 0x000e280000004800 */
[----:B0-----:R-:W-:Y:S04]  /*e1a0*/  ST.E [R40.64+0x100], R5 ;  /* 0x0001000528007985 */ /* 0x001fe8000c101904 */
        /* <DEDUP_REMOVED lines=59> */
[----:B0-----:R0:W-:Y:S02]  /*e560*/  ST.E [R40.64+0x1f00], R5 ;  /* 0x001f000528007985 */ /* 0x0011e4000c101904 */
[----:B0-----:R-:W-:Y:S05]  /*e570*/  RET.ABS.NODEC R20 0x0 ;  /* 0x0000000014007950 */ /* 0x001fea0003e00000 */
.L_x_2:
        /* <DEDUP_REMOVED lines=16> */
.L_x_5:


//--------------------- SYMBOLS --------------------------

	.type		shared_array,@"STT_CUDA_OBJECT"
	.other		shared_array,@"STO_CUDA_SHARED STV_DEFAULT"
